	.target	sm_103a

	.elftype	@"ET_EXEC"


//--------------------- .note.nv.tkinfo           --------------------------
	.section	.note.nv.tkinfo,"",@"SHT_NOTE"
	.sectionflags	@"SHF_NOTE_NV_TKINFO"
	.tkinfo
        /*0018*/ 	.word	0x00000002
        /*0030*/ 	.string	""
        /*0030*/ 	.string	"ptxas"
        /*0030*/ 	.string	"Cuda compilation tools, release 13.0, V13.0.88"
        /*0030*/ 	.string	"Build cuda_13.0.r13.0/compiler.36424714_0"
        /*0030*/ 	.string	"-arch sm_103a -m 64 "



//--------------------- .note.nv.cuinfo           --------------------------
	.section	.note.nv.cuinfo,"",@"SHT_NOTE"
	.sectionflags	@"SHF_NOTE_NV_CUINFO"
        /*0018*/ 	.short	0x0002
        /*001a*/ 	.short	0x0067
        /*001c*/ 	.short	0x0082
	.zero		2


//--------------------- .nv.info                  --------------------------
	.section	.nv.info,"",@"SHT_CUDA_INFO"
	.align	4


	//----- nvinfo : EIATTR_REGCOUNT
	.align		4
        /*0000*/ 	.byte	0x04, 0x2f
        /*0002*/ 	.short	(.L_29 - .L_28)
	.align		4
.L_28:
        /*0004*/ 	.word	index@(_ZN2at6native53_GLOBAL__N__83c2e5dd_20_UpSampleBicubic2d_cu_80ee57ca37upsample_bicubic2d_out_frame_parallelIddEEviT0_S3_bNS_27GenericPackedTensorAccessorIKT_Lm4ENS_16DefaultPtrTraitsElEENS4_IS5_Lm4ES7_lEE)
        /*0008*/ 	.word	0x00000040


	//----- nvinfo : EIATTR_FRAME_SIZE
	.align		4
.L_29:
        /*000c*/ 	.byte	0x04, 0x11
        /*000e*/ 	.short	(.L_31 - .L_30)
	.align		4
.L_30:
        /*0010*/ 	.word	index@(_ZN2at6native53_GLOBAL__N__83c2e5dd_20_UpSampleBicubic2d_cu_80ee57ca37upsample_bicubic2d_out_frame_parallelIddEEviT0_S3_bNS_27GenericPackedTensorAccessorIKT_Lm4ENS_16DefaultPtrTraitsElEENS4_IS5_Lm4ES7_lEE)
        /*0014*/ 	.word	0x00000000


	//----- nvinfo : EIATTR_REGCOUNT
	.align		4
.L_31:
        /*0018*/ 	.byte	0x04, 0x2f
        /*001a*/ 	.short	(.L_33 - .L_32)
	.align		4
.L_32:
        /*001c*/ 	.word	index@(_ZN2at6native53_GLOBAL__N__83c2e5dd_20_UpSampleBicubic2d_cu_80ee57ca28upsample_bicubic2d_out_frameIddEEviT0_S3_bNS_27GenericPackedTensorAccessorIKT_Lm4ENS_16DefaultPtrTraitsElEENS4_IS5_Lm4ES7_lEE)
        /*0020*/ 	.word	0x00000040


	//----- nvinfo : EIATTR_FRAME_SIZE
	.align		4
.L_33:
        /*0024*/ 	.byte	0x04, 0x11
        /*0026*/ 	.short	(.L_35 - .L_34)
	.align		4
.L_34:
        /*0028*/ 	.word	index@(_ZN2at6native53_GLOBAL__N__83c2e5dd_20_UpSampleBicubic2d_cu_80ee57ca28upsample_bicubic2d_out_frameIddEEviT0_S3_bNS_27GenericPackedTensorAccessorIKT_Lm4ENS_16DefaultPtrTraitsElEENS4_IS5_Lm4ES7_lEE)
        /*002c*/ 	.word	0x00000028


	//----- nvinfo : EIATTR_REGCOUNT
	.align		4
.L_35:
        /*0030*/ 	.byte	0x04, 0x2f
        /*0032*/ 	.short	(.L_37 - .L_36)
	.align		4
.L_36:
        /*0034*/ 	.word	index@(_ZN2at6native53_GLOBAL__N__83c2e5dd_20_UpSampleBicubic2d_cu_80ee57ca37upsample_bicubic2d_out_frame_parallelIffEEviT0_S3_bNS_27GenericPackedTensorAccessorIKT_Lm4ENS_16DefaultPtrTraitsElEENS4_IS5_Lm4ES7_lEE)
        /*0038*/ 	.word	0x0000002e


	//----- nvinfo : EIATTR_FRAME_SIZE
	.align		4
.L_37:
        /*003c*/ 	.byte	0x04, 0x11
        /*003e*/ 	.short	(.L_39 - .L_38)
	.align		4
.L_38:
        /*0040*/ 	.word	index@(_ZN2at6native53_GLOBAL__N__83c2e5dd_20_UpSampleBicubic2d_cu_80ee57ca37upsample_bicubic2d_out_frame_parallelIffEEviT0_S3_bNS_27GenericPackedTensorAccessorIKT_Lm4ENS_16DefaultPtrTraitsElEENS4_IS5_Lm4ES7_lEE)
        /*0044*/ 	.word	0x00000000


	//----- nvinfo : EIATTR_REGCOUNT
	.align		4
.L_39:
        /*0048*/ 	.byte	0x04, 0x2f
        /*004a*/ 	.short	(.L_41 - .L_40)
	.align		4
.L_40:
        /*004c*/ 	.word	index@(_ZN2at6native53_GLOBAL__N__83c2e5dd_20_UpSampleBicubic2d_cu_80ee57ca28upsample_bicubic2d_out_frameIffEEviT0_S3_bNS_27GenericPackedTensorAccessorIKT_Lm4ENS_16DefaultPtrTraitsElEENS4_IS5_Lm4ES7_lEE)
        /*0050*/ 	.word	0x00000040


	//----- nvinfo : EIATTR_FRAME_SIZE
	.align		4
.L_41:
        /*0054*/ 	.byte	0x04, 0x11
        /*0056*/ 	.short	(.L_43 - .L_42)
	.align		4
.L_42:
        /*0058*/ 	.word	index@(_ZN2at6native53_GLOBAL__N__83c2e5dd_20_UpSampleBicubic2d_cu_80ee57ca28upsample_bicubic2d_out_frameIffEEviT0_S3_bNS_27GenericPackedTensorAccessorIKT_Lm4ENS_16DefaultPtrTraitsElEENS4_IS5_Lm4ES7_lEE)
        /*005c*/ 	.word	0x00000000


	//----- nvinfo : EIATTR_REGCOUNT
	.align		4
.L_43:
        /*0060*/ 	.byte	0x04, 0x2f
        /*0062*/ 	.short	(.L_45 - .L_44)
	.align		4
.L_44:
        /*0064*/ 	.word	index@(_ZN2at6native53_GLOBAL__N__83c2e5dd_20_UpSampleBicubic2d_cu_80ee57ca37upsample_bicubic2d_out_frame_parallelIN3c104HalfEfEEviT0_S5_bNS_27GenericPackedTensorAccessorIKT_Lm4ENS_16DefaultPtrTraitsElEENS6_IS7_Lm4ES9_lEE)
        /*0068*/ 	.word	0x0000002e


	//----- nvinfo : EIATTR_FRAME_SIZE
	.align		4
.L_45:
        /*006c*/ 	.byte	0x04, 0x11
        /*006e*/ 	.short	(.L_47 - .L_46)
	.align		4
.L_46:
        /*0070*/ 	.word	index@(_ZN2at6native53_GLOBAL__N__83c2e5dd_20_UpSampleBicubic2d_cu_80ee57ca37upsample_bicubic2d_out_frame_parallelIN3c104HalfEfEEviT0_S5_bNS_27GenericPackedTensorAccessorIKT_Lm4ENS_16DefaultPtrTraitsElEENS6_IS7_Lm4ES9_lEE)
        /*0074*/ 	.word	0x00000000


	//----- nvinfo : EIATTR_REGCOUNT
	.align		4
.L_47:
        /*0078*/ 	.byte	0x04, 0x2f
        /*007a*/ 	.short	(.L_49 - .L_48)
	.align		4
.L_48:
        /*007c*/ 	.word	index@(_ZN2at6native53_GLOBAL__N__83c2e5dd_20_UpSampleBicubic2d_cu_80ee57ca28upsample_bicubic2d_out_frameIN3c104HalfEfEEviT0_S5_bNS_27GenericPackedTensorAccessorIKT_Lm4ENS_16DefaultPtrTraitsElEENS6_IS7_Lm4ES9_lEE)
        /*0080*/ 	.word	0x00000040


	//----- nvinfo : EIATTR_FRAME_SIZE
	.align		4
.L_49:
        /*0084*/ 	.byte	0x04, 0x11
        /*0086*/ 	.short	(.L_51 - .L_50)
	.align		4
.L_50:
        /*0088*/ 	.word	index@(_ZN2at6native53_GLOBAL__N__83c2e5dd_20_UpSampleBicubic2d_cu_80ee57ca28upsample_bicubic2d_out_frameIN3c104HalfEfEEviT0_S5_bNS_27GenericPackedTensorAccessorIKT_Lm4ENS_16DefaultPtrTraitsElEENS6_IS7_Lm4ES9_lEE)
        /*008c*/ 	.word	0x00000000


	//----- nvinfo : EIATTR_REGCOUNT
	.align		4
.L_51:
        /*0090*/ 	.byte	0x04, 0x2f
        /*0092*/ 	.short	(.L_53 - .L_52)
	.align		4
.L_52:
        /*0094*/ 	.word	index@(_ZN2at6native53_GLOBAL__N__83c2e5dd_20_UpSampleBicubic2d_cu_80ee57ca37upsample_bicubic2d_out_frame_parallelIN3c108BFloat16EfEEviT0_S5_bNS_27GenericPackedTensorAccessorIKT_Lm4ENS_16DefaultPtrTraitsElEENS6_IS7_Lm4ES9_lEE)
        /*0098*/ 	.word	0x0000002e


	//----- nvinfo : EIATTR_FRAME_SIZE
	.align		4
.L_53:
        /*009c*/ 	.byte	0x04, 0x11
        /*009e*/ 	.short	(.L_55 - .L_54)
	.align		4
.L_54:
        /*00a0*/ 	.word	index@(_ZN2at6native53_GLOBAL__N__83c2e5dd_20_UpSampleBicubic2d_cu_80ee57ca37upsample_bicubic2d_out_frame_parallelIN3c108BFloat16EfEEviT0_S5_bNS_27GenericPackedTensorAccessorIKT_Lm4ENS_16DefaultPtrTraitsElEENS6_IS7_Lm4ES9_lEE)
        /*00a4*/ 	.word	0x00000000


	//----- nvinfo : EIATTR_REGCOUNT
	.align		4
.L_55:
        /*00a8*/ 	.byte	0x04, 0x2f
        /*00aa*/ 	.short	(.L_57 - .L_56)
	.align		4
.L_56:
        /*00ac*/ 	.word	index@(_ZN2at6native53_GLOBAL__N__83c2e5dd_20_UpSampleBicubic2d_cu_80ee57ca28upsample_bicubic2d_out_frameIN3c108BFloat16EfEEviT0_S5_bNS_27GenericPackedTensorAccessorIKT_Lm4ENS_16DefaultPtrTraitsElEENS6_IS7_Lm4ES9_lEE)
        /*00b0*/ 	.word	0x00000040


	//----- nvinfo : EIATTR_FRAME_SIZE
	.align		4
.L_57:
        /*00b4*/ 	.byte	0x04, 0x11
        /*00b6*/ 	.short	(.L_59 - .L_58)
	.align		4
.L_58:
        /*00b8*/ 	.word	index@(_ZN2at6native53_GLOBAL__N__83c2e5dd_20_UpSampleBicubic2d_cu_80ee57ca28upsample_bicubic2d_out_frameIN3c108BFloat16EfEEviT0_S5_bNS_27GenericPackedTensorAccessorIKT_Lm4ENS_16DefaultPtrTraitsElEENS6_IS7_Lm4ES9_lEE)
        /*00bc*/ 	.word	0x00000000


	//----- nvinfo : EIATTR_REGCOUNT
	.align		4
.L_59:
        /*00c0*/ 	.byte	0x04, 0x2f
        /*00c2*/ 	.short	(.L_61 - .L_60)
	.align		4
.L_60:
        /*00c4*/ 	.word	index@(_ZN2at6native53_GLOBAL__N__83c2e5dd_20_UpSampleBicubic2d_cu_80ee57ca37upsample_bicubic2d_backward_out_frameIddEEviT0_S3_bNS_27GenericPackedTensorAccessorIT_Lm4ENS_16DefaultPtrTraitsElEENS4_IKS5_Lm4ES6_lEE)
        /*00c8*/ 	.word	0x0000003f


	//----- nvinfo : EIATTR_FRAME_SIZE
	.align		4
.L_61:
        /*00cc*/ 	.byte	0x04, 0x11
        /*00ce*/ 	.short	(.L_63 - .L_62)
	.align		4
.L_62:
        /*00d0*/ 	.word	index@(_ZN2at6native53_GLOBAL__N__83c2e5dd_20_UpSampleBicubic2d_cu_80ee57ca37upsample_bicubic2d_backward_out_frameIddEEviT0_S3_bNS_27GenericPackedTensorAccessorIT_Lm4ENS_16DefaultPtrTraitsElEENS4_IKS5_Lm4ES6_lEE)
        /*00d4*/ 	.word	0x00000000


	//----- nvinfo : EIATTR_REGCOUNT
	.align		4
.L_63:
        /*00d8*/ 	.byte	0x04, 0x2f
        /*00da*/ 	.short	(.L_65 - .L_64)
	.align		4
.L_64:
        /*00dc*/ 	.word	index@(_ZN2at6native53_GLOBAL__N__83c2e5dd_20_UpSampleBicubic2d_cu_80ee57ca37upsample_bicubic2d_backward_out_frameIffEEviT0_S3_bNS_27GenericPackedTensorAccessorIT_Lm4ENS_16DefaultPtrTraitsElEENS4_IKS5_Lm4ES6_lEE)
        /*00e0*/ 	.word	0x00000034


	//----- nvinfo : EIATTR_FRAME_SIZE
	.align		4
.L_65:
        /*00e4*/ 	.byte	0x04, 0x11
        /*00e6*/ 	.short	(.L_67 - .L_66)
	.align		4
.L_66:
        /*00e8*/ 	.word	index@(_ZN2at6native53_GLOBAL__N__83c2e5dd_20_UpSampleBicubic2d_cu_80ee57ca37upsample_bicubic2d_backward_out_frameIffEEviT0_S3_bNS_27GenericPackedTensorAccessorIT_Lm4ENS_16DefaultPtrTraitsElEENS4_IKS5_Lm4ES6_lEE)
        /*00ec*/ 	.word	0x00000000


	//----- nvinfo : EIATTR_REGCOUNT
	.align		4
.L_67:
        /*00f0*/ 	.byte	0x04, 0x2f
        /*00f2*/ 	.short	(.L_69 - .L_68)
	.align		4
.L_68:
        /*00f4*/ 	.word	index@(_ZN2at6native53_GLOBAL__N__83c2e5dd_20_UpSampleBicubic2d_cu_80ee57ca37upsample_bicubic2d_backward_out_frameIN3c104HalfEfEEviT0_S5_bNS_27GenericPackedTensorAccessorIT_Lm4ENS_16DefaultPtrTraitsElEENS6_IKS7_Lm4ES8_lEE)
        /*00f8*/ 	.word	0x00000020


	//----- nvinfo : EIATTR_FRAME_SIZE
	.align		4
.L_69:
        /*00fc*/ 	.byte	0x04, 0x11
        /*00fe*/ 	.short	(.L_71 - .L_70)
	.align		4
.L_70:
        /*0100*/ 	.word	index@(_ZN2at6native53_GLOBAL__N__83c2e5dd_20_UpSampleBicubic2d_cu_80ee57ca37upsample_bicubic2d_backward_out_frameIN3c104HalfEfEEviT0_S5_bNS_27GenericPackedTensorAccessorIT_Lm4ENS_16DefaultPtrTraitsElEENS6_IKS7_Lm4ES8_lEE)
        /*0104*/ 	.word	0x00000020


	//----- nvinfo : EIATTR_REGCOUNT
	.align		4
.L_71:
        /*0108*/ 	.byte	0x04, 0x2f
        /*010a*/ 	.short	(.L_73 - .L_72)
	.align		4
.L_72:
        /*010c*/ 	.word	index@(_ZN2at6native53_GLOBAL__N__83c2e5dd_20_UpSampleBicubic2d_cu_80ee57ca37upsample_bicubic2d_backward_out_frameIN3c108BFloat16EfEEviT0_S5_bNS_27GenericPackedTensorAccessorIT_Lm4ENS_16DefaultPtrTraitsElEENS6_IKS7_Lm4ES8_lEE)
        /*0110*/ 	.word	0x00000020


	//----- nvinfo : EIATTR_FRAME_SIZE
	.align		4
.L_73:
        /*0114*/ 	.byte	0x04, 0x11
        /*0116*/ 	.short	(.L_75 - .L_74)
	.align		4
.L_74:
        /*0118*/ 	.word	index@(_ZN2at6native53_GLOBAL__N__83c2e5dd_20_UpSampleBicubic2d_cu_80ee57ca37upsample_bicubic2d_backward_out_frameIN3c108BFloat16EfEEviT0_S5_bNS_27GenericPackedTensorAccessorIT_Lm4ENS_16DefaultPtrTraitsElEENS6_IKS7_Lm4ES8_lEE)
        /*011c*/ 	.word	0x00000020


	//----- nvinfo : EIATTR_MIN_STACK_SIZE
	.align		4
.L_75:
        /*0120*/ 	.byte	0x04, 0x12
        /*0122*/ 	.short	(.L_77 - .L_76)
	.align		4
.L_76:
        /*0124*/ 	.word	index@(_ZN2at6native53_GLOBAL__N__83c2e5dd_20_UpSampleBicubic2d_cu_80ee57ca37upsample_bicubic2d_backward_out_frameIN3c108BFloat16EfEEviT0_S5_bNS_27GenericPackedTensorAccessorIT_Lm4ENS_16DefaultPtrTraitsElEENS6_IKS7_Lm4ES8_lEE)
        /*0128*/ 	.word	0x00000020


	//----- nvinfo : EIATTR_MIN_STACK_SIZE
	.align		4
.L_77:
        /*012c*/ 	.byte	0x04, 0x12
        /*012e*/ 	.short	(.L_79 - .L_78)
	.align		4
.L_78:
        /*0130*/ 	.word	index@(_ZN2at6native53_GLOBAL__N__83c2e5dd_20_UpSampleBicubic2d_cu_80ee57ca37upsample_bicubic2d_backward_out_frameIN3c104HalfEfEEviT0_S5_bNS_27GenericPackedTensorAccessorIT_Lm4ENS_16DefaultPtrTraitsElEENS6_IKS7_Lm4ES8_lEE)
        /*0134*/ 	.word	0x00000020


	//----- nvinfo : EIATTR_MIN_STACK_SIZE
	.align		4
.L_79:
        /*0138*/ 	.byte	0x04, 0x12
        /*013a*/ 	.short	(.L_81 - .L_80)
	.align		4
.L_80:
        /*013c*/ 	.word	index@(_ZN2at6native53_GLOBAL__N__83c2e5dd_20_UpSampleBicubic2d_cu_80ee57ca37upsample_bicubic2d_backward_out_frameIffEEviT0_S3_bNS_27GenericPackedTensorAccessorIT_Lm4ENS_16DefaultPtrTraitsElEENS4_IKS5_Lm4ES6_lEE)
        /*0140*/ 	.word	0x00000000


	//----- nvinfo : EIATTR_MIN_STACK_SIZE
	.align		4
.L_81:
        /*0144*/ 	.byte	0x04, 0x12
        /*0146*/ 	.short	(.L_83 - .L_82)
	.align		4
.L_82:
        /*0148*/ 	.word	index@(_ZN2at6native53_GLOBAL__N__83c2e5dd_20_UpSampleBicubic2d_cu_80ee57ca37upsample_bicubic2d_backward_out_frameIddEEviT0_S3_bNS_27GenericPackedTensorAccessorIT_Lm4ENS_16DefaultPtrTraitsElEENS4_IKS5_Lm4ES6_lEE)
        /*014c*/ 	.word	0x00000000


	//----- nvinfo : EIATTR_MIN_STACK_SIZE
	.align		4
.L_83:
        /*0150*/ 	.byte	0x04, 0x12
        /*0152*/ 	.short	(.L_85 - .L_84)
	.align		4
.L_84:
        /*0154*/ 	.word	index@(_ZN2at6native53_GLOBAL__N__83c2e5dd_20_UpSampleBicubic2d_cu_80ee57ca28upsample_bicubic2d_out_frameIN3c108BFloat16EfEEviT0_S5_bNS_27GenericPackedTensorAccessorIKT_Lm4ENS_16DefaultPtrTraitsElEENS6_IS7_Lm4ES9_lEE)
        /*0158*/ 	.word	0x00000000


	//----- nvinfo : EIATTR_MIN_STACK_SIZE
	.align		4
.L_85:
        /*015c*/ 	.byte	0x04, 0x12
        /*015e*/ 	.short	(.L_87 - .L_86)
	.align		4
.L_86:
        /*0160*/ 	.word	index@(_ZN2at6native53_GLOBAL__N__83c2e5dd_20_UpSampleBicubic2d_cu_80ee57ca37upsample_bicubic2d_out_frame_parallelIN3c108BFloat16EfEEviT0_S5_bNS_27GenericPackedTensorAccessorIKT_Lm4ENS_16DefaultPtrTraitsElEENS6_IS7_Lm4ES9_lEE)
        /*0164*/ 	.word	0x00000000


	//----- nvinfo : EIATTR_MIN_STACK_SIZE
	.align		4
.L_87:
        /*0168*/ 	.byte	0x04, 0x12
        /*016a*/ 	.short	(.L_89 - .L_88)
	.align		4
.L_88:
        /*016c*/ 	.word	index@(_ZN2at6native53_GLOBAL__N__83c2e5dd_20_UpSampleBicubic2d_cu_80ee57ca28upsample_bicubic2d_out_frameIN3c104HalfEfEEviT0_S5_bNS_27GenericPackedTensorAccessorIKT_Lm4ENS_16DefaultPtrTraitsElEENS6_IS7_Lm4ES9_lEE)
        /*0170*/ 	.word	0x00000000


	//----- nvinfo : EIATTR_MIN_STACK_SIZE
	.align		4
.L_89:
        /*0174*/ 	.byte	0x04, 0x12
        /*0176*/ 	.short	(.L_91 - .L_90)
	.align		4
.L_90:
        /*0178*/ 	.word	index@(_ZN2at6native53_GLOBAL__N__83c2e5dd_20_UpSampleBicubic2d_cu_80ee57ca37upsample_bicubic2d_out_frame_parallelIN3c104HalfEfEEviT0_S5_bNS_27GenericPackedTensorAccessorIKT_Lm4ENS_16DefaultPtrTraitsElEENS6_IS7_Lm4ES9_lEE)
        /*017c*/ 	.word	0x00000000


	//----- nvinfo : EIATTR_MIN_STACK_SIZE
	.align		4
.L_91:
        /*0180*/ 	.byte	0x04, 0x12
        /*0182*/ 	.short	(.L_93 - .L_92)
	.align		4
.L_92:
        /*0184*/ 	.word	index@(_ZN2at6native53_GLOBAL__N__83c2e5dd_20_UpSampleBicubic2d_cu_80ee57ca28upsample_bicubic2d_out_frameIffEEviT0_S3_bNS_27GenericPackedTensorAccessorIKT_Lm4ENS_16DefaultPtrTraitsElEENS4_IS5_Lm4ES7_lEE)
        /*0188*/ 	.word	0x00000000


	//----- nvinfo : EIATTR_MIN_STACK_SIZE
	.align		4
.L_93:
        /*018c*/ 	.byte	0x04, 0x12
        /*018e*/ 	.short	(.L_95 - .L_94)
	.align		4
.L_94:
        /*0190*/ 	.word	index@(_ZN2at6native53_GLOBAL__N__83c2e5dd_20_UpSampleBicubic2d_cu_80ee57ca37upsample_bicubic2d_out_frame_parallelIffEEviT0_S3_bNS_27GenericPackedTensorAccessorIKT_Lm4ENS_16DefaultPtrTraitsElEENS4_IS5_Lm4ES7_lEE)
        /*0194*/ 	.word	0x00000000


	//----- nvinfo : EIATTR_MIN_STACK_SIZE
	.align		4
.L_95:
        /*0198*/ 	.byte	0x04, 0x12
        /*019a*/ 	.short	(.L_97 - .L_96)
	.align		4
.L_96:
        /*019c*/ 	.word	index@(_ZN2at6native53_GLOBAL__N__83c2e5dd_20_UpSampleBicubic2d_cu_80ee57ca28upsample_bicubic2d_out_frameIddEEviT0_S3_bNS_27GenericPackedTensorAccessorIKT_Lm4ENS_16DefaultPtrTraitsElEENS4_IS5_Lm4ES7_lEE)
        /*01a0*/ 	.word	0x00000028


	//----- nvinfo : EIATTR_MIN_STACK_SIZE
	.align		4
.L_97:
        /*01a4*/ 	.byte	0x04, 0x12
        /*01a6*/ 	.short	(.L_99 - .L_98)
	.align		4
.L_98:
        /*01a8*/ 	.word	index@(_ZN2at6native53_GLOBAL__N__83c2e5dd_20_UpSampleBicubic2d_cu_80ee57ca37upsample_bicubic2d_out_frame_parallelIddEEviT0_S3_bNS_27GenericPackedTensorAccessorIKT_Lm4ENS_16DefaultPtrTraitsElEENS4_IS5_Lm4ES7_lEE)
        /*01ac*/ 	.word	0x00000000
.L_99:


//--------------------- .nv.compat                --------------------------
	.section	.nv.compat,"",@"SHT_CUDA_COMPAT_INFO"
	.align	4
        /*0000*/ 	.byte	0x02, 0x09, 0x01, 0x00, 0x02, 0x02, 0x01, 0x00, 0x02, 0x05, 0x05, 0x00, 0x03, 0x07, 0x01, 0x01
        /*0010*/ 	.byte	0x02, 0x03, 0x00, 0x00, 0x02, 0x06, 0x01, 0x00, 0x04, 0x0b, 0x08, 0x00, 0x00, 0x00, 0x00, 0x00
        /*0020*/ 	.byte	0x00, 0x00, 0x00, 0x00


//--------------------- .nv.info._ZN2at6native53_GLOBAL__N__83c2e5dd_20_UpSampleBicubic2d_cu_80ee57ca37upsample_bicubic2d_backward_out_frameIN3c108BFloat16EfEEviT0_S5_bNS_27GenericPackedTensorAccessorIT_Lm4ENS_16DefaultPtrTraitsElEENS6_IKS7_Lm4ES8_lEE --------------------------
	.section	.nv.info._ZN2at6native53_GLOBAL__N__83c2e5dd_20_UpSampleBicubic2d_cu_80ee57ca37upsample_bicubic2d_backward_out_frameIN3c108BFloat16EfEEviT0_S5_bNS_27GenericPackedTensorAccessorIT_Lm4ENS_16DefaultPtrTraitsElEENS6_IKS7_Lm4ES8_lEE,"",@"SHT_CUDA_INFO"
	.sectionflags	@""
	.align	4


	//----- nvinfo : EIATTR_CUDA_API_VERSION
	.align		4
        /*0000*/ 	.byte	0x04, 0x37
        /*0002*/ 	.short	(.L_101 - .L_100)
.L_100:
        /*0004*/ 	.word	0x00000082


	//----- nvinfo : EIATTR_KPARAM_INFO
	.align		4
.L_101:
        /*0008*/ 	.byte	0x04, 0x17
        /*000a*/ 	.short	(.L_103 - .L_102)
.L_102:
        /*000c*/ 	.word	0x00000000
        /*0010*/ 	.short	0x0005
        /*0012*/ 	.short	0x0058
        /*0014*/ 	.byte	0x00, 0xf0, 0x21, 0x01


	//----- nvinfo : EIATTR_KPARAM_INFO
	.align		4
.L_103:
        /*0018*/ 	.byte	0x04, 0x17
        /*001a*/ 	.short	(.L_105 - .L_104)
.L_104:
        /*001c*/ 	.word	0x00000000
        /*0020*/ 	.short	0x0004
        /*0022*/ 	.short	0x0010
        /*0024*/ 	.byte	0x00, 0xf0, 0x21, 0x01


	//----- nvinfo : EIATTR_KPARAM_INFO
	.align		4
.L_105:
        /*0028*/ 	.byte	0x04, 0x17
        /*002a*/ 	.short	(.L_107 - .L_106)
.L_106:
        /*002c*/ 	.word	0x00000000
        /*0030*/ 	.short	0x0003
        /*0032*/ 	.short	0x000c
        /*0034*/ 	.byte	0x00, 0xf0, 0x05, 0x00


	//----- nvinfo : EIATTR_KPARAM_INFO
	.align		4
.L_107:
        /*0038*/ 	.byte	0x04, 0x17
        /*003a*/ 	.short	(.L_109 - .L_108)
.L_108:
        /*003c*/ 	.word	0x00000000
        /*0040*/ 	.short	0x0002
        /*0042*/ 	.short	0x0008
        /*0044*/ 	.byte	0x00, 0xf0, 0x11, 0x00


	//----- nvinfo : EIATTR_KPARAM_INFO
	.align		4
.L_109:
        /*0048*/ 	.byte	0x04, 0x17
        /*004a*/ 	.short	(.L_111 - .L_110)
.L_110:
        /*004c*/ 	.word	0x00000000
        /*0050*/ 	.short	0x0001
        /*0052*/ 	.short	0x0004
        /*0054*/ 	.byte	0x00, 0xf0, 0x11, 0x00


	//----- nvinfo : EIATTR_KPARAM_INFO
	.align		4
.L_111:
        /*0058*/ 	.byte	0x04, 0x17
        /*005a*/ 	.short	(.L_113 - .L_112)
.L_112:
        /*005c*/ 	.word	0x00000000
        /*0060*/ 	.short	0x0000
        /*0062*/ 	.short	0x0000
        /*0064*/ 	.byte	0x00, 0xf0, 0x11, 0x00


	//----- nvinfo : EIATTR_SPARSE_MMA_MASK
	.align		4
.L_113:
        /*0068*/ 	.byte	0x03, 0x50
        /*006a*/ 	.short	0x0000


	//----- nvinfo : EIATTR_MAXREG_COUNT
	.align		4
        /*006c*/ 	.byte	0x03, 0x1b
        /*006e*/ 	.short	0x0040


	//----- nvinfo : EIATTR_ANNOTATIONS
	.align		4
        /*0070*/ 	.byte	0x04, 0x55
        /*0072*/ 	.short	(.L_115 - .L_114)


	//   ....[0]....
.L_114:
        /*0074*/ 	.word	0x00000001
        /*0078*/ 	.byte	0xb0, 0x04, 0x00, 0x00, 0x01, 0x00, 0x00, 0x00, 0xe0, 0x04, 0x00, 0x00, 0x01, 0x00, 0x00, 0x00
        /*0088*/ 	.byte	0x30, 0x05, 0x00, 0x00, 0x01, 0x00, 0x00, 0x00, 0x60, 0x05, 0x00, 0x00, 0x01, 0x00, 0x00, 0x00
        /*0098*/ 	.byte	0x10, 0x15, 0x00, 0x00, 0x01, 0x00, 0x00, 0x00, 0xe0, 0x15, 0x00, 0x00, 0x01, 0x00, 0x00, 0x00
        /*00a8*/ 	.byte	0x10, 0x16, 0x00, 0x00, 0x01, 0x00, 0x00, 0x00, 0xf0, 0x16, 0x00, 0x00, 0x01, 0x00, 0x00, 0x00
        /*00b8*/ 	.byte	0x00, 0x17, 0x00, 0x00, 0x01, 0x00, 0x00, 0x00, 0x40, 0x17, 0x00, 0x00, 0x01, 0x00, 0x00, 0x00
        /*00c8*/ 	.byte	0x70, 0x17, 0x00, 0x00, 0x01, 0x00, 0x00, 0x00, 0x10, 0x18, 0x00, 0x00, 0x01, 0x00, 0x00, 0x00
        /*00d8*/ 	.byte	0xc0, 0x1e, 0x00, 0x00, 0x01, 0x00, 0x00, 0x00, 0xa0, 0x24, 0x00, 0x00


	//----- nvinfo : EIATTR_MERCURY_ISA_VERSION
	.align		4
.L_115:
        /*00e4*/ 	.byte	0x03, 0x5f
        /*00e6*/ 	.short	0x0101


	//----- nvinfo : EIATTR_VRC_CTA_INIT_COUNT
	.align		4
        /*00e8*/ 	.byte	0x02, 0x4a
	.zero		1
	.zero		1


	//----- nvinfo : EIATTR_ATOM16_EMUL_INSTR_REG_MAP
	.align		4
        /*00ec*/ 	.byte	0x04, 0x2e
        /*00ee*/ 	.short	(.L_117 - .L_116)


	//   ....[0]....
.L_116:
        /*00f0*/ 	.word	0x000019a0
        /*00f4*/ 	.short	0x0019
        /*00f6*/ 	.short	0x0000


	//   ....[1]....
        /*00f8*/ 	.word	0x00001a60
        /*00fc*/ 	.short	0x0019
        /*00fe*/ 	.short	0x0000


	//   ....[2]....
        /*0100*/ 	.word	0x00001b70
        /*0104*/ 	.short	0x0019
        /*0106*/ 	.short	0x0000


	//   ....[3]....
        /*0108*/ 	.word	0x00001bc0
        /*010c*/ 	.short	0x0019
        /*010e*/ 	.short	0x0000


	//   ....[4]....
        /*0110*/ 	.word	0x00001cd0
        /*0114*/ 	.short	0x0019
        /*0116*/ 	.short	0x0000


	//   ....[5]....
        /*0118*/ 	.word	0x00001d20
        /*011c*/ 	.short	0x0019
        /*011e*/ 	.short	0x0000


	//   ....[6]....
        /*0120*/ 	.word	0x00001e10
        /*0124*/ 	.short	0x000e
        /*0126*/ 	.short	0x0000


	//   ....[7]....
        /*0128*/ 	.word	0x00001e70
        /*012c*/ 	.short	0x000e
        /*012e*/ 	.short	0x0000


	//   ....[8]....
        /*0130*/ 	.word	0x00001fc0
        /*0134*/ 	.short	0x0019
        /*0136*/ 	.short	0x0000


	//   ....[9]....
        /*0138*/ 	.word	0x00002040
        /*013c*/ 	.short	0x0019
        /*013e*/ 	.short	0x0000


	//   ....[10]....
        /*0140*/ 	.word	0x00002150
        /*0144*/ 	.short	0x0019
        /*0146*/ 	.short	0x0000


	//   ....[11]....
        /*0148*/ 	.word	0x000021a0
        /*014c*/ 	.short	0x0019
        /*014e*/ 	.short	0x0000


	//   ....[12]....
        /*0150*/ 	.word	0x000022b0
        /*0154*/ 	.short	0x0019
        /*0156*/ 	.short	0x0000


	//   ....[13]....
        /*0158*/ 	.word	0x00002300
        /*015c*/ 	.short	0x0019
        /*015e*/ 	.short	0x0000


	//   ....[14]....
        /*0160*/ 	.word	0x000023f0
        /*0164*/ 	.short	0x000e
        /*0166*/ 	.short	0x0000


	//   ....[15]....
        /*0168*/ 	.word	0x00002450
        /*016c*/ 	.short	0x000e
        /*016e*/ 	.short	0x0000


	//   ....[16]....
        /*0170*/ 	.word	0x000025a0
        /*0174*/ 	.short	0x0019
        /*0176*/ 	.short	0x0000


	//   ....[17]....
        /*0178*/ 	.word	0x00002620
        /*017c*/ 	.short	0x0019
        /*017e*/ 	.short	0x0000


	//   ....[18]....
        /*0180*/ 	.word	0x00002730
        /*0184*/ 	.short	0x0019
        /*0186*/ 	.short	0x0000


	//   ....[19]....
        /*0188*/ 	.word	0x00002780
        /*018c*/ 	.short	0x0019
        /*018e*/ 	.short	0x0000


	//   ....[20]....
        /*0190*/ 	.word	0x00002890
        /*0194*/ 	.short	0x0019
        /*0196*/ 	.short	0x0000


	//   ....[21]....
        /*0198*/ 	.word	0x000028e0
        /*019c*/ 	.short	0x0019
        /*019e*/ 	.short	0x0000


	//   ....[22]....
        /*01a0*/ 	.word	0x000029d0
        /*01a4*/ 	.short	0x000e
        /*01a6*/ 	.short	0x0000


	//   ....[23]....
        /*01a8*/ 	.word	0x00002a30
        /*01ac*/ 	.short	0x000e
        /*01ae*/ 	.short	0x0000


	//   ....[24]....
        /*01b0*/ 	.word	0x00002ba0
        /*01b4*/ 	.short	0x000b
        /*01b6*/ 	.short	0x0000


	//   ....[25]....
        /*01b8*/ 	.word	0x00002bf0
        /*01bc*/ 	.short	0x000b
        /*01be*/ 	.short	0x0000


	//   ....[26]....
        /*01c0*/ 	.word	0x00002d00
        /*01c4*/ 	.short	0x000b
        /*01c6*/ 	.short	0x0000


	//   ....[27]....
        /*01c8*/ 	.word	0x00002d50
        /*01cc*/ 	.short	0x000b
        /*01ce*/ 	.short	0x0000


	//   ....[28]....
        /*01d0*/ 	.word	0x00002e60
        /*01d4*/ 	.short	0x000b
        /*01d6*/ 	.short	0x0000


	//   ....[29]....
        /*01d8*/ 	.word	0x00002eb0
        /*01dc*/ 	.short	0x000b
        /*01de*/ 	.short	0x0000


	//   ....[30]....
        /*01e0*/ 	.word	0x00002fb0
        /*01e4*/ 	.short	0x000b
        /*01e6*/ 	.short	0x0000


	//   ....[31]....
        /*01e8*/ 	.word	0x00003000
        /*01ec*/ 	.short	0x000b
        /*01ee*/ 	.short	0x0000


	//----- nvinfo : EIATTR_EXIT_INSTR_OFFSETS
	.align		4
.L_117:
        /*01f0*/ 	.byte	0x04, 0x1c
        /*01f2*/ 	.short	(.L_119 - .L_118)


	//   ....[0]....
.L_118:
        /*01f4*/ 	.word	0x00000080


	//   ....[1]....
        /*01f8*/ 	.word	0x000002c0


	//   ....[2]....
        /*01fc*/ 	.word	0x00000380


	//   ....[3]....
        /*0200*/ 	.word	0x000011d0


	//   ....[4]....
        /*0204*/ 	.word	0x00001400


	//   ....[5]....
        /*0208*/ 	.word	0x000030d0


	//----- nvinfo : EIATTR_MAX_THREADS
	.align		4
.L_119:
        /*020c*/ 	.byte	0x04, 0x05
        /*020e*/ 	.short	(.L_121 - .L_120)
.L_120:
        /*0210*/ 	.word	0x00000400
        /*0214*/ 	.word	0x00000001
        /*0218*/ 	.word	0x00000001


	//----- nvinfo : EIATTR_CRS_STACK_SIZE
	.align		4
.L_121:
        /*021c*/ 	.byte	0x04, 0x1e
        /*021e*/ 	.short	(.L_123 - .L_122)
.L_122:
        /*0220*/ 	.word	0x00000000


	//----- nvinfo : EIATTR_CBANK_PARAM_SIZE
	.align		4
.L_123:
        /*0224*/ 	.byte	0x03, 0x19
        /*0226*/ 	.short	0x00a0


	//----- nvinfo : EIATTR_PARAM_CBANK
	.align		4
        /*0228*/ 	.byte	0x04, 0x0a
        /*022a*/ 	.short	(.L_125 - .L_124)
	.align		4
.L_124:
        /*022c*/ 	.word	index@(.nv.constant0._ZN2at6native53_GLOBAL__N__83c2e5dd_20_UpSampleBicubic2d_cu_80ee57ca37upsample_bicubic2d_backward_out_frameIN3c108BFloat16EfEEviT0_S5_bNS_27GenericPackedTensorAccessorIT_Lm4ENS_16DefaultPtrTraitsElEENS6_IKS7_Lm4ES8_lEE)
        /*0230*/ 	.short	0x0380
        /*0232*/ 	.short	0x00a0


	//----- nvinfo : EIATTR_SW_WAR
	.align		4
.L_125:
        /*0234*/ 	.byte	0x04, 0x36
        /*0236*/ 	.short	(.L_127 - .L_126)
.L_126:
        /*0238*/ 	.word	0x00000008
.L_127:


//--------------------- .nv.info._ZN2at6native53_GLOBAL__N__83c2e5dd_20_UpSampleBicubic2d_cu_80ee57ca37upsample_bicubic2d_backward_out_frameIN3c104HalfEfEEviT0_S5_bNS_27GenericPackedTensorAccessorIT_Lm4ENS_16DefaultPtrTraitsElEENS6_IKS7_Lm4ES8_lEE --------------------------
	.section	.nv.info._ZN2at6native53_GLOBAL__N__83c2e5dd_20_UpSampleBicubic2d_cu_80ee57ca37upsample_bicubic2d_backward_out_frameIN3c104HalfEfEEviT0_S5_bNS_27GenericPackedTensorAccessorIT_Lm4ENS_16DefaultPtrTraitsElEENS6_IKS7_Lm4ES8_lEE,"",@"SHT_CUDA_INFO"
	.sectionflags	@""
	.align	4


	//----- nvinfo : EIATTR_CUDA_API_VERSION
	.align		4
        /*0000*/ 	.byte	0x04, 0x37
        /*0002*/ 	.short	(.L_129 - .L_128)
.L_128:
        /*0004*/ 	.word	0x00000082


	//----- nvinfo : EIATTR_KPARAM_INFO
	.align		4
.L_129:
        /*0008*/ 	.byte	0x04, 0x17
        /*000a*/ 	.short	(.L_131 - .L_130)
.L_130:
        /*000c*/ 	.word	0x00000000
        /*0010*/ 	.short	0x0005
        /*0012*/ 	.short	0x0058
        /*0014*/ 	.byte	0x00, 0xf0, 0x21, 0x01


	//----- nvinfo : EIATTR_KPARAM_INFO
	.align		4
.L_131:
        /*0018*/ 	.byte	0x04, 0x17
        /*001a*/ 	.short	(.L_133 - .L_132)
.L_132:
        /*001c*/ 	.word	0x00000000
        /*0020*/ 	.short	0x0004
        /*0022*/ 	.short	0x0010
        /*0024*/ 	.byte	0x00, 0xf0, 0x21, 0x01


	//----- nvinfo : EIATTR_KPARAM_INFO
	.align		4
.L_133:
        /*0028*/ 	.byte	0x04, 0x17
        /*002a*/ 	.short	(.L_135 - .L_134)
.L_134:
        /*002c*/ 	.word	0x00000000
        /*0030*/ 	.short	0x0003
        /*0032*/ 	.short	0x000c
        /*0034*/ 	.byte	0x00, 0xf0, 0x05, 0x00


	//----- nvinfo : EIATTR_KPARAM_INFO
	.align		4
.L_135:
        /*0038*/ 	.byte	0x04, 0x17
        /*003a*/ 	.short	(.L_137 - .L_136)
.L_136:
        /*003c*/ 	.word	0x00000000
        /*0040*/ 	.short	0x0002
        /*0042*/ 	.short	0x0008
        /*0044*/ 	.byte	0x00, 0xf0, 0x11, 0x00


	//----- nvinfo : EIATTR_KPARAM_INFO
	.align		4
.L_137:
        /*0048*/ 	.byte	0x04, 0x17
        /*004a*/ 	.short	(.L_139 - .L_138)
.L_138:
        /*004c*/ 	.word	0x00000000
        /*0050*/ 	.short	0x0001
        /*0052*/ 	.short	0x0004
        /*0054*/ 	.byte	0x00, 0xf0, 0x11, 0x00


	//----- nvinfo : EIATTR_KPARAM_INFO
	.align		4
.L_139:
        /*0058*/ 	.byte	0x04, 0x17
        /*005a*/ 	.short	(.L_141 - .L_140)
.L_140:
        /*005c*/ 	.word	0x00000000
        /*0060*/ 	.short	0x0000
        /*0062*/ 	.short	0x0000
        /*0064*/ 	.byte	0x00, 0xf0, 0x11, 0x00


	//----- nvinfo : EIATTR_SPARSE_MMA_MASK
	.align		4
.L_141:
        /*0068*/ 	.byte	0x03, 0x50
        /*006a*/ 	.short	0x0000


	//----- nvinfo : EIATTR_MAXREG_COUNT
	.align		4
        /*006c*/ 	.byte	0x03, 0x1b
        /*006e*/ 	.short	0x0040


	//----- nvinfo : EIATTR_ANNOTATIONS
	.align		4
        /*0070*/ 	.byte	0x04, 0x55
        /*0072*/ 	.short	(.L_143 - .L_142)


	//   ....[0]....
.L_142:
        /* <DEDUP_REMOVED lines=8> */


	//----- nvinfo : EIATTR_MERCURY_ISA_VERSION
	.align		4
.L_143:
        /*00e4*/ 	.byte	0x03, 0x5f
        /*00e6*/ 	.short	0x0101


	//----- nvinfo : EIATTR_VRC_CTA_INIT_COUNT
	.align		4
        /*00e8*/ 	.byte	0x02, 0x4a
	.zero		1
	.zero		1


	//----- nvinfo : EIATTR_ATOM16_EMUL_INSTR_REG_MAP
	.align		4
        /*00ec*/ 	.byte	0x04, 0x2e
        /*00ee*/ 	.short	(.L_145 - .L_144)


	//   ....[0]....
.L_144:
        /*00f0*/ 	.word	0x000019a0
        /*00f4*/ 	.short	0x0019
        /*00f6*/ 	.short	0x0000


	//   ....[1]....
        /*00f8*/ 	.word	0x00001a60
        /*00fc*/ 	.short	0x0019
        /*00fe*/ 	.short	0x0000


	//   ....[2]....
        /*0100*/ 	.word	0x00001b70
        /*0104*/ 	.short	0x0019
        /*0106*/ 	.short	0x0000


	//   ....[3]....
        /*0108*/ 	.word	0x00001bc0
        /*010c*/ 	.short	0x0019
        /*010e*/ 	.short	0x0000


	//   ....[4]....
        /*0110*/ 	.word	0x00001cd0
        /*0114*/ 	.short	0x0019
        /*0116*/ 	.short	0x0000


	//   ....[5]....
        /*0118*/ 	.word	0x00001d20
        /*011c*/ 	.short	0x0019
        /*011e*/ 	.short	0x0000


	//   ....[6]....
        /*0120*/ 	.word	0x00001e10
        /*0124*/ 	.short	0x000e
        /*0126*/ 	.short	0x0000


	//   ....[7]....
        /*0128*/ 	.word	0x00001e70
        /*012c*/ 	.short	0x000e
        /*012e*/ 	.short	0x0000


	//   ....[8]....
        /*0130*/ 	.word	0x00001fc0
        /*0134*/ 	.short	0x0019
        /*0136*/ 	.short	0x0000


	//   ....[9]....
        /*0138*/ 	.word	0x00002040
        /*013c*/ 	.short	0x0019
        /*013e*/ 	.short	0x0000


	//   ....[10]....
        /*0140*/ 	.word	0x00002150
        /*0144*/ 	.short	0x0019
        /*0146*/ 	.short	0x0000


	//   ....[11]....
        /*0148*/ 	.word	0x000021a0
        /*014c*/ 	.short	0x0019
        /*014e*/ 	.short	0x0000


	//   ....[12]....
        /*0150*/ 	.word	0x000022b0
        /*0154*/ 	.short	0x0019
        /*0156*/ 	.short	0x0000


	//   ....[13]....
        /*0158*/ 	.word	0x00002300
        /*015c*/ 	.short	0x0019
        /*015e*/ 	.short	0x0000


	//   ....[14]....
        /*0160*/ 	.word	0x000023f0
        /*0164*/ 	.short	0x000e
        /*0166*/ 	.short	0x0000


	//   ....[15]....
        /*0168*/ 	.word	0x00002450
        /*016c*/ 	.short	0x000e
        /*016e*/ 	.short	0x0000


	//   ....[16]....
        /*0170*/ 	.word	0x000025a0
        /*0174*/ 	.short	0x0019
        /*0176*/ 	.short	0x0000


	//   ....[17]....
        /*0178*/ 	.word	0x00002620
        /*017c*/ 	.short	0x0019
        /*017e*/ 	.short	0x0000


	//   ....[18]....
        /*0180*/ 	.word	0x00002730
        /*0184*/ 	.short	0x0019
        /*0186*/ 	.short	0x0000


	//   ....[19]....
        /*0188*/ 	.word	0x00002780
        /*018c*/ 	.short	0x0019
        /*018e*/ 	.short	0x0000


	//   ....[20]....
        /*0190*/ 	.word	0x00002890
        /*0194*/ 	.short	0x0019
        /*0196*/ 	.short	0x0000


	//   ....[21]....
        /*0198*/ 	.word	0x000028e0
        /*019c*/ 	.short	0x0019
        /*019e*/ 	.short	0x0000


	//   ....[22]....
        /*01a0*/ 	.word	0x000029d0
        /*01a4*/ 	.short	0x000e
        /*01a6*/ 	.short	0x0000


	//   ....[23]....
        /*01a8*/ 	.word	0x00002a30
        /*01ac*/ 	.short	0x000e
        /*01ae*/ 	.short	0x0000


	//   ....[24]....
        /*01b0*/ 	.word	0x00002ba0
        /*01b4*/ 	.short	0x000b
        /*01b6*/ 	.short	0x0000


	//   ....[25]....
        /*01b8*/ 	.word	0x00002bf0
        /*01bc*/ 	.short	0x000b
        /*01be*/ 	.short	0x0000


	//   ....[26]....
        /*01c0*/ 	.word	0x00002d00
        /*01c4*/ 	.short	0x000b
        /*01c6*/ 	.short	0x0000


	//   ....[27]....
        /*01c8*/ 	.word	0x00002d50
        /*01cc*/ 	.short	0x000b
        /*01ce*/ 	.short	0x0000


	//   ....[28]....
        /*01d0*/ 	.word	0x00002e60
        /*01d4*/ 	.short	0x000b
        /*01d6*/ 	.short	0x0000


	//   ....[29]....
        /*01d8*/ 	.word	0x00002eb0
        /*01dc*/ 	.short	0x000b
        /*01de*/ 	.short	0x0000


	//   ....[30]....
        /*01e0*/ 	.word	0x00002fb0
        /*01e4*/ 	.short	0x000b
        /*01e6*/ 	.short	0x0000


	//   ....[31]....
        /*01e8*/ 	.word	0x00003000
        /*01ec*/ 	.short	0x000b
        /*01ee*/ 	.short	0x0000


	//----- nvinfo : EIATTR_EXIT_INSTR_OFFSETS
	.align		4
.L_145:
        /*01f0*/ 	.byte	0x04, 0x1c
        /*01f2*/ 	.short	(.L_147 - .L_146)


	//   ....[0]....
.L_146:
        /*01f4*/ 	.word	0x00000080


	//   ....[1]....
        /*01f8*/ 	.word	0x000002c0


	//   ....[2]....
        /*01fc*/ 	.word	0x00000380


	//   ....[3]....
        /*0200*/ 	.word	0x000011d0


	//   ....[4]....
        /*0204*/ 	.word	0x00001400


	//   ....[5]....
        /*0208*/ 	.word	0x000030d0


	//----- nvinfo : EIATTR_MAX_THREADS
	.align		4
.L_147:
        /*020c*/ 	.byte	0x04, 0x05
        /*020e*/ 	.short	(.L_149 - .L_148)
.L_148:
        /*0210*/ 	.word	0x00000400
        /*0214*/ 	.word	0x00000001
        /*0218*/ 	.word	0x00000001


	//----- nvinfo : EIATTR_CRS_STACK_SIZE
	.align		4
.L_149:
        /*021c*/ 	.byte	0x04, 0x1e
        /*021e*/ 	.short	(.L_151 - .L_150)
.L_150:
        /*0220*/ 	.word	0x00000000


	//----- nvinfo : EIATTR_CBANK_PARAM_SIZE
	.align		4
.L_151:
        /*0224*/ 	.byte	0x03, 0x19
        /*0226*/ 	.short	0x00a0


	//----- nvinfo : EIATTR_PARAM_CBANK
	.align		4
        /*0228*/ 	.byte	0x04, 0x0a
        /*022a*/ 	.short	(.L_153 - .L_152)
	.align		4
.L_152:
        /*022c*/ 	.word	index@(.nv.constant0._ZN2at6native53_GLOBAL__N__83c2e5dd_20_UpSampleBicubic2d_cu_80ee57ca37upsample_bicubic2d_backward_out_frameIN3c104HalfEfEEviT0_S5_bNS_27GenericPackedTensorAccessorIT_Lm4ENS_16DefaultPtrTraitsElEENS6_IKS7_Lm4ES8_lEE)
        /*0230*/ 	.short	0x0380
        /*0232*/ 	.short	0x00a0


	//----- nvinfo : EIATTR_SW_WAR
	.align		4
.L_153:
        /*0234*/ 	.byte	0x04, 0x36
        /*0236*/ 	.short	(.L_155 - .L_154)
.L_154:
        /*0238*/ 	.word	0x00000008
.L_155:


//--------------------- .nv.info._ZN2at6native53_GLOBAL__N__83c2e5dd_20_UpSampleBicubic2d_cu_80ee57ca37upsample_bicubic2d_backward_out_frameIffEEviT0_S3_bNS_27GenericPackedTensorAccessorIT_Lm4ENS_16DefaultPtrTraitsElEENS4_IKS5_Lm4ES6_lEE --------------------------
	.section	.nv.info._ZN2at6native53_GLOBAL__N__83c2e5dd_20_UpSampleBicubic2d_cu_80ee57ca37upsample_bicubic2d_backward_out_frameIffEEviT0_S3_bNS_27GenericPackedTensorAccessorIT_Lm4ENS_16DefaultPtrTraitsElEENS4_IKS5_Lm4ES6_lEE,"",@"SHT_CUDA_INFO"
	.sectionflags	@""
	.align	4


	//----- nvinfo : EIATTR_CUDA_API_VERSION
	.align		4
        /*0000*/ 	.byte	0x04, 0x37
        /*0002*/ 	.short	(.L_157 - .L_156)
.L_156:
        /*0004*/ 	.word	0x00000082


	//----- nvinfo : EIATTR_KPARAM_INFO
	.align		4
.L_157:
        /*0008*/ 	.byte	0x04, 0x17
        /*000a*/ 	.short	(.L_159 - .L_158)
.L_158:
        /*000c*/ 	.word	0x00000000
        /*0010*/ 	.short	0x0005
        /*0012*/ 	.short	0x0058
        /*0014*/ 	.byte	0x00, 0xf0, 0x21, 0x01


	//----- nvinfo : EIATTR_KPARAM_INFO
	.align		4
.L_159:
        /*0018*/ 	.byte	0x04, 0x17
        /*001a*/ 	.short	(.L_161 - .L_160)
.L_160:
        /*001c*/ 	.word	0x00000000
        /*0020*/ 	.short	0x0004
        /*0022*/ 	.short	0x0010
        /*0024*/ 	.byte	0x00, 0xf0, 0x21, 0x01


	//----- nvinfo : EIATTR_KPARAM_INFO
	.align		4
.L_161:
        /*0028*/ 	.byte	0x04, 0x17
        /*002a*/ 	.short	(.L_163 - .L_162)
.L_162:
        /*002c*/ 	.word	0x00000000
        /*0030*/ 	.short	0x0003
        /*0032*/ 	.short	0x000c
        /*0034*/ 	.byte	0x00, 0xf0, 0x05, 0x00


	//----- nvinfo : EIATTR_KPARAM_INFO
	.align		4
.L_163:
        /*0038*/ 	.byte	0x04, 0x17
        /*003a*/ 	.short	(.L_165 - .L_164)
.L_164:
        /*003c*/ 	.word	0x00000000
        /*0040*/ 	.short	0x0002
        /*0042*/ 	.short	0x0008
        /*0044*/ 	.byte	0x00, 0xf0, 0x11, 0x00


	//----- nvinfo : EIATTR_KPARAM_INFO
	.align		4
.L_165:
        /*0048*/ 	.byte	0x04, 0x17
        /*004a*/ 	.short	(.L_167 - .L_166)
.L_166:
        /*004c*/ 	.word	0x00000000
        /*0050*/ 	.short	0x0001
        /*0052*/ 	.short	0x0004
        /*0054*/ 	.byte	0x00, 0xf0, 0x11, 0x00


	//----- nvinfo : EIATTR_KPARAM_INFO
	.align		4
.L_167:
        /*0058*/ 	.byte	0x04, 0x17
        /*005a*/ 	.short	(.L_169 - .L_168)
.L_168:
        /*005c*/ 	.word	0x00000000
        /*0060*/ 	.short	0x0000
        /*0062*/ 	.short	0x0000
        /*0064*/ 	.byte	0x00, 0xf0, 0x11, 0x00


	//----- nvinfo : EIATTR_SPARSE_MMA_MASK
	.align		4
.L_169:
        /*0068*/ 	.byte	0x03, 0x50
        /*006a*/ 	.short	0x0000


	//----- nvinfo : EIATTR_MAXREG_COUNT
	.align		4
        /*006c*/ 	.byte	0x03, 0x1b
        /*006e*/ 	.short	0x0040


	//----- nvinfo : EIATTR_MERCURY_ISA_VERSION
	.align		4
        /*0070*/ 	.byte	0x03, 0x5f
        /*0072*/ 	.short	0x0101


	//----- nvinfo : EIATTR_VRC_CTA_INIT_COUNT
	.align		4
        /*0074*/ 	.byte	0x02, 0x4a
	.zero		1
	.zero		1


	//----- nvinfo : EIATTR_EXIT_INSTR_OFFSETS
	.align		4
        /*0078*/ 	.byte	0x04, 0x1c
        /*007a*/ 	.short	(.L_171 - .L_170)


	//   ....[0]....
.L_170:
        /*007c*/ 	.word	0x00000070


	//   ....[1]....
        /*0080*/ 	.word	0x000002c0


	//   ....[2]....
        /*0084*/ 	.word	0x00000380


	//   ....[3]....
        /*0088*/ 	.word	0x00001080


	//   ....[4]....
        /*008c*/ 	.word	0x000011f0


	//   ....[5]....
        /*0090*/ 	.word	0x000014a0


	//   ....[6]....
        /*0094*/ 	.word	0x00001e90


	//----- nvinfo : EIATTR_MAX_THREADS
	.align		4
.L_171:
        /*0098*/ 	.byte	0x04, 0x05
        /*009a*/ 	.short	(.L_173 - .L_172)
.L_172:
        /*009c*/ 	.word	0x00000400
        /*00a0*/ 	.word	0x00000001
        /*00a4*/ 	.word	0x00000001


	//----- nvinfo : EIATTR_CBANK_PARAM_SIZE
	.align		4
.L_173:
        /*00a8*/ 	.byte	0x03, 0x19
        /*00aa*/ 	.short	0x00a0


	//----- nvinfo : EIATTR_PARAM_CBANK
	.align		4
        /*00ac*/ 	.byte	0x04, 0x0a
        /*00ae*/ 	.short	(.L_175 - .L_174)
	.align		4
.L_174:
        /*00b0*/ 	.word	index@(.nv.constant0._ZN2at6native53_GLOBAL__N__83c2e5dd_20_UpSampleBicubic2d_cu_80ee57ca37upsample_bicubic2d_backward_out_frameIffEEviT0_S3_bNS_27GenericPackedTensorAccessorIT_Lm4ENS_16DefaultPtrTraitsElEENS4_IKS5_Lm4ES6_lEE)
        /*00b4*/ 	.short	0x0380
        /*00b6*/ 	.short	0x00a0


	//----- nvinfo : EIATTR_SW_WAR
	.align		4
.L_175:
        /*00b8*/ 	.byte	0x04, 0x36
        /*00ba*/ 	.short	(.L_177 - .L_176)
.L_176:
        /*00bc*/ 	.word	0x00000008
.L_177:


//--------------------- .nv.info._ZN2at6native53_GLOBAL__N__83c2e5dd_20_UpSampleBicubic2d_cu_80ee57ca37upsample_bicubic2d_backward_out_frameIddEEviT0_S3_bNS_27GenericPackedTensorAccessorIT_Lm4ENS_16DefaultPtrTraitsElEENS4_IKS5_Lm4ES6_lEE --------------------------
	.section	.nv.info._ZN2at6native53_GLOBAL__N__83c2e5dd_20_UpSampleBicubic2d_cu_80ee57ca37upsample_bicubic2d_backward_out_frameIddEEviT0_S3_bNS_27GenericPackedTensorAccessorIT_Lm4ENS_16DefaultPtrTraitsElEENS4_IKS5_Lm4ES6_lEE,"",@"SHT_CUDA_INFO"
	.sectionflags	@""
	.align	4


	//----- nvinfo : EIATTR_CUDA_API_VERSION
	.align		4
        /*0000*/ 	.byte	0x04, 0x37
        /*0002*/ 	.short	(.L_179 - .L_178)
.L_178:
        /*0004*/ 	.word	0x00000082


	//----- nvinfo : EIATTR_KPARAM_INFO
	.align		4
.L_179:
        /*0008*/ 	.byte	0x04, 0x17
        /*000a*/ 	.short	(.L_181 - .L_180)
.L_180:
        /*000c*/ 	.word	0x00000000
        /*0010*/ 	.short	0x0005
        /*0012*/ 	.short	0x0068
        /*0014*/ 	.byte	0x00, 0xf0, 0x21, 0x01


	//----- nvinfo : EIATTR_KPARAM_INFO
	.align		4
.L_181:
        /*0018*/ 	.byte	0x04, 0x17
        /*001a*/ 	.short	(.L_183 - .L_182)
.L_182:
        /*001c*/ 	.word	0x00000000
        /*0020*/ 	.short	0x0004
        /*0022*/ 	.short	0x0020
        /*0024*/ 	.byte	0x00, 0xf0, 0x21, 0x01


	//----- nvinfo : EIATTR_KPARAM_INFO
	.align		4
.L_183:
        /*0028*/ 	.byte	0x04, 0x17
        /*002a*/ 	.short	(.L_185 - .L_184)
.L_184:
        /*002c*/ 	.word	0x00000000
        /*0030*/ 	.short	0x0003
        /*0032*/ 	.short	0x0018
        /*0034*/ 	.byte	0x00, 0xf0, 0x05, 0x00


	//----- nvinfo : EIATTR_KPARAM_INFO
	.align		4
.L_185:
        /*0038*/ 	.byte	0x04, 0x17
        /*003a*/ 	.short	(.L_187 - .L_186)
.L_186:
        /*003c*/ 	.word	0x00000000
        /*0040*/ 	.short	0x0002
        /*0042*/ 	.short	0x0010
        /*0044*/ 	.byte	0x00, 0xf0, 0x21, 0x00


	//----- nvinfo : EIATTR_KPARAM_INFO
	.align		4
.L_187:
        /*0048*/ 	.byte	0x04, 0x17
        /*004a*/ 	.short	(.L_189 - .L_188)
.L_188:
        /*004c*/ 	.word	0x00000000
        /*0050*/ 	.short	0x0001
        /*0052*/ 	.short	0x0008
        /*0054*/ 	.byte	0x00, 0xf0, 0x21, 0x00


	//----- nvinfo : EIATTR_KPARAM_INFO
	.align		4
.L_189:
        /*0058*/ 	.byte	0x04, 0x17
        /*005a*/ 	.short	(.L_191 - .L_190)
.L_190:
        /*005c*/ 	.word	0x00000000
        /*0060*/ 	.short	0x0000
        /*0062*/ 	.short	0x0000
        /*0064*/ 	.byte	0x00, 0xf0, 0x11, 0x00


	//----- nvinfo : EIATTR_SPARSE_MMA_MASK
	.align		4
.L_191:
        /*0068*/ 	.byte	0x03, 0x50
        /*006a*/ 	.short	0x0000


	//----- nvinfo : EIATTR_MAXREG_COUNT
	.align		4
        /*006c*/ 	.byte	0x03, 0x1b
        /*006e*/ 	.short	0x0040


	//----- nvinfo : EIATTR_MERCURY_ISA_VERSION
	.align		4
        /*0070*/ 	.byte	0x03, 0x5f
        /*0072*/ 	.short	0x0101


	//----- nvinfo : EIATTR_VRC_CTA_INIT_COUNT
	.align		4
        /*0074*/ 	.byte	0x02, 0x4a
	.zero		1
	.zero		1


	//----- nvinfo : EIATTR_EXIT_INSTR_OFFSETS
	.align		4
        /*0078*/ 	.byte	0x04, 0x1c
        /*007a*/ 	.short	(.L_193 - .L_192)


	//   ....[0]....
.L_192:
        /*007c*/ 	.word	0x00000070


	//   ....[1]....
        /*0080*/ 	.word	0x000002b0


	//   ....[2]....
        /*0084*/ 	.word	0x00000370


	//   ....[3]....
        /*0088*/ 	.word	0x00001070


	//   ....[4]....
        /*008c*/ 	.word	0x00001f40


	//   ....[5]....
        /*0090*/ 	.word	0x00001ff0


	//   ....[6]....
        /*0094*/ 	.word	0x00002df0


	//----- nvinfo : EIATTR_MAX_THREADS
	.align		4
.L_193:
        /*0098*/ 	.byte	0x04, 0x05
        /*009a*/ 	.short	(.L_195 - .L_194)
.L_194:
        /*009c*/ 	.word	0x00000400
        /*00a0*/ 	.word	0x00000001
        /*00a4*/ 	.word	0x00000001


	//----- nvinfo : EIATTR_CBANK_PARAM_SIZE
	.align		4
.L_195:
        /*00a8*/ 	.byte	0x03, 0x19
        /*00aa*/ 	.short	0x00b0


	//----- nvinfo : EIATTR_PARAM_CBANK
	.align		4
        /*00ac*/ 	.byte	0x04, 0x0a
        /*00ae*/ 	.short	(.L_197 - .L_196)
	.align		4
.L_196:
        /*00b0*/ 	.word	index@(.nv.constant0._ZN2at6native53_GLOBAL__N__83c2e5dd_20_UpSampleBicubic2d_cu_80ee57ca37upsample_bicubic2d_backward_out_frameIddEEviT0_S3_bNS_27GenericPackedTensorAccessorIT_Lm4ENS_16DefaultPtrTraitsElEENS4_IKS5_Lm4ES6_lEE)
        /*00b4*/ 	.short	0x0380
        /*00b6*/ 	.short	0x00b0


	//----- nvinfo : EIATTR_SW_WAR
	.align		4
.L_197:
        /*00b8*/ 	.byte	0x04, 0x36
        /*00ba*/ 	.short	(.L_199 - .L_198)
.L_198:
        /*00bc*/ 	.word	0x00000008
.L_199:


//--------------------- .nv.info._ZN2at6native53_GLOBAL__N__83c2e5dd_20_UpSampleBicubic2d_cu_80ee57ca28upsample_bicubic2d_out_frameIN3c108BFloat16EfEEviT0_S5_bNS_27GenericPackedTensorAccessorIKT_Lm4ENS_16DefaultPtrTraitsElEENS6_IS7_Lm4ES9_lEE --------------------------
	.section	.nv.info._ZN2at6native53_GLOBAL__N__83c2e5dd_20_UpSampleBicubic2d_cu_80ee57ca28upsample_bicubic2d_out_frameIN3c108BFloat16EfEEviT0_S5_bNS_27GenericPackedTensorAccessorIKT_Lm4ENS_16DefaultPtrTraitsElEENS6_IS7_Lm4ES9_lEE,"",@"SHT_CUDA_INFO"
	.sectionflags	@""
	.align	4


	//----- nvinfo : EIATTR_CUDA_API_VERSION
	.align		4
        /*0000*/ 	.byte	0x04, 0x37
        /*0002*/ 	.short	(.L_201 - .L_200)
.L_200:
        /*0004*/ 	.word	0x00000082


	//----- nvinfo : EIATTR_KPARAM_INFO
	.align		4
.L_201:
        /*0008*/ 	.byte	0x04, 0x17
        /*000a*/ 	.short	(.L_203 - .L_202)
.L_202:
        /*000c*/ 	.word	0x00000000
        /*0010*/ 	.short	0x0005
        /*0012*/ 	.short	0x0058
        /*0014*/ 	.byte	0x00, 0xf0, 0x21, 0x01


	//----- nvinfo : EIATTR_KPARAM_INFO
	.align		4
.L_203:
        /*0018*/ 	.byte	0x04, 0x17
        /*001a*/ 	.short	(.L_205 - .L_204)
.L_204:
        /*001c*/ 	.word	0x00000000
        /*0020*/ 	.short	0x0004
        /*0022*/ 	.short	0x0010
        /*0024*/ 	.byte	0x00, 0xf0, 0x21, 0x01


	//----- nvinfo : EIATTR_KPARAM_INFO
	.align		4
.L_205:
        /*0028*/ 	.byte	0x04, 0x17
        /*002a*/ 	.short	(.L_207 - .L_206)
.L_206:
        /*002c*/ 	.word	0x00000000
        /*0030*/ 	.short	0x0003
        /*0032*/ 	.short	0x000c
        /*0034*/ 	.byte	0x00, 0xf0, 0x05, 0x00


	//----- nvinfo : EIATTR_KPARAM_INFO
	.align		4
.L_207:
        /*0038*/ 	.byte	0x04, 0x17
        /*003a*/ 	.short	(.L_209 - .L_208)
.L_208:
        /*003c*/ 	.word	0x00000000
        /*0040*/ 	.short	0x0002
        /*0042*/ 	.short	0x0008
        /*0044*/ 	.byte	0x00, 0xf0, 0x11, 0x00


	//----- nvinfo : EIATTR_KPARAM_INFO
	.align		4
.L_209:
        /*0048*/ 	.byte	0x04, 0x17
        /*004a*/ 	.short	(.L_211 - .L_210)
.L_210:
        /*004c*/ 	.word	0x00000000
        /*0050*/ 	.short	0x0001
        /*0052*/ 	.short	0x0004
        /*0054*/ 	.byte	0x00, 0xf0, 0x11, 0x00


	//----- nvinfo : EIATTR_KPARAM_INFO
	.align		4
.L_211:
        /*0058*/ 	.byte	0x04, 0x17
        /*005a*/ 	.short	(.L_213 - .L_212)
.L_212:
        /*005c*/ 	.word	0x00000000
        /*0060*/ 	.short	0x0000
        /*0062*/ 	.short	0x0000
        /*0064*/ 	.byte	0x00, 0xf0, 0x11, 0x00


	//----- nvinfo : EIATTR_SPARSE_MMA_MASK
	.align		4
.L_213:
        /*0068*/ 	.byte	0x03, 0x50
        /*006a*/ 	.short	0x0000


	//----- nvinfo : EIATTR_MAXREG_COUNT
	.align		4
        /*006c*/ 	.byte	0x03, 0x1b
        /*006e*/ 	.short	0x0040


	//----- nvinfo : EIATTR_MERCURY_ISA_VERSION
	.align		4
        /*0070*/ 	.byte	0x03, 0x5f
        /*0072*/ 	.short	0x0101


	//----- nvinfo : EIATTR_VRC_CTA_INIT_COUNT
	.align		4
        /*0074*/ 	.byte	0x02, 0x4a
	.zero		1
	.zero		1


	//----- nvinfo : EIATTR_EXIT_INSTR_OFFSETS
	.align		4
        /*0078*/ 	.byte	0x04, 0x1c
        /*007a*/ 	.short	(.L_215 - .L_214)


	//   ....[0]....
.L_214:
        /*007c*/ 	.word	0x00000070


	//   ....[1]....
        /*0080*/ 	.word	0x000002c0


	//   ....[2]....
        /*0084*/ 	.word	0x00000380


	//   ....[3]....
        /*0088*/ 	.word	0x00001080


	//   ....[4]....
        /*008c*/ 	.word	0x00001180


	//   ....[5]....
        /*0090*/ 	.word	0x000014a0


	//   ....[6]....
        /*0094*/ 	.word	0x00002060


	//----- nvinfo : EIATTR_MAX_THREADS
	.align		4
.L_215:
        /*0098*/ 	.byte	0x04, 0x05
        /*009a*/ 	.short	(.L_217 - .L_216)
.L_216:
        /*009c*/ 	.word	0x00000400
        /*00a0*/ 	.word	0x00000001
        /*00a4*/ 	.word	0x00000001


	//----- nvinfo : EIATTR_CBANK_PARAM_SIZE
	.align		4
.L_217:
        /*00a8*/ 	.byte	0x03, 0x19
        /*00aa*/ 	.short	0x00a0


	//----- nvinfo : EIATTR_PARAM_CBANK
	.align		4
        /*00ac*/ 	.byte	0x04, 0x0a
        /*00ae*/ 	.short	(.L_219 - .L_218)
	.align		4
.L_218:
        /*00b0*/ 	.word	index@(.nv.constant0._ZN2at6native53_GLOBAL__N__83c2e5dd_20_UpSampleBicubic2d_cu_80ee57ca28upsample_bicubic2d_out_frameIN3c108BFloat16EfEEviT0_S5_bNS_27GenericPackedTensorAccessorIKT_Lm4ENS_16DefaultPtrTraitsElEENS6_IS7_Lm4ES9_lEE)
        /*00b4*/ 	.short	0x0380
        /*00b6*/ 	.short	0x00a0


	//----- nvinfo : EIATTR_SW_WAR
	.align		4
.L_219:
        /*00b8*/ 	.byte	0x04, 0x36
        /*00ba*/ 	.short	(.L_221 - .L_220)
.L_220:
        /*00bc*/ 	.word	0x00000008
.L_221:


//--------------------- .nv.info._ZN2at6native53_GLOBAL__N__83c2e5dd_20_UpSampleBicubic2d_cu_80ee57ca37upsample_bicubic2d_out_frame_parallelIN3c108BFloat16EfEEviT0_S5_bNS_27GenericPackedTensorAccessorIKT_Lm4ENS_16DefaultPtrTraitsElEENS6_IS7_Lm4ES9_lEE --------------------------
	.section	.nv.info._ZN2at6native53_GLOBAL__N__83c2e5dd_20_UpSampleBicubic2d_cu_80ee57ca37upsample_bicubic2d_out_frame_parallelIN3c108BFloat16EfEEviT0_S5_bNS_27GenericPackedTensorAccessorIKT_Lm4ENS_16DefaultPtrTraitsElEENS6_IS7_Lm4ES9_lEE,"",@"SHT_CUDA_INFO"
	.sectionflags	@""
	.align	4


	//----- nvinfo : EIATTR_CUDA_API_VERSION
	.align		4
        /*0000*/ 	.byte	0x04, 0x37
        /*0002*/ 	.short	(.L_223 - .L_222)
.L_222:
        /*0004*/ 	.word	0x00000082


	//----- nvinfo : EIATTR_KPARAM_INFO
	.align		4
.L_223:
        /*0008*/ 	.byte	0x04, 0x17
        /*000a*/ 	.short	(.L_225 - .L_224)
.L_224:
        /*000c*/ 	.word	0x00000000
        /*0010*/ 	.short	0x0005
        /*0012*/ 	.short	0x0058
        /*0014*/ 	.byte	0x00, 0xf0, 0x21, 0x01


	//----- nvinfo : EIATTR_KPARAM_INFO
	.align		4
.L_225:
        /*0018*/ 	.byte	0x04, 0x17
        /*001a*/ 	.short	(.L_227 - .L_226)
.L_226:
        /*001c*/ 	.word	0x00000000
        /*0020*/ 	.short	0x0004
        /*0022*/ 	.short	0x0010
        /*0024*/ 	.byte	0x00, 0xf0, 0x21, 0x01


	//----- nvinfo : EIATTR_KPARAM_INFO
	.align		4
.L_227:
        /*0028*/ 	.byte	0x04, 0x17
        /*002a*/ 	.short	(.L_229 - .L_228)
.L_228:
        /*002c*/ 	.word	0x00000000
        /*0030*/ 	.short	0x0003
        /*0032*/ 	.short	0x000c
        /*0034*/ 	.byte	0x00, 0xf0, 0x05, 0x00


	//----- nvinfo : EIATTR_KPARAM_INFO
	.align		4
.L_229:
        /*0038*/ 	.byte	0x04, 0x17
        /*003a*/ 	.short	(.L_231 - .L_230)
.L_230:
        /*003c*/ 	.word	0x00000000
        /*0040*/ 	.short	0x0002
        /*0042*/ 	.short	0x0008
        /*0044*/ 	.byte	0x00, 0xf0, 0x11, 0x00


	//----- nvinfo : EIATTR_KPARAM_INFO
	.align		4
.L_231:
        /*0048*/ 	.byte	0x04, 0x17
        /*004a*/ 	.short	(.L_233 - .L_232)
.L_232:
        /*004c*/ 	.word	0x00000000
        /*0050*/ 	.short	0x0001
        /*0052*/ 	.short	0x0004
        /*0054*/ 	.byte	0x00, 0xf0, 0x11, 0x00


	//----- nvinfo : EIATTR_KPARAM_INFO
	.align		4
.L_233:
        /*0058*/ 	.byte	0x04, 0x17
        /*005a*/ 	.short	(.L_235 - .L_234)
.L_234:
        /*005c*/ 	.word	0x00000000
        /*0060*/ 	.short	0x0000
        /*0062*/ 	.short	0x0000
        /*0064*/ 	.byte	0x00, 0xf0, 0x11, 0x00


	//----- nvinfo : EIATTR_SPARSE_MMA_MASK
	.align		4
.L_235:
        /*0068*/ 	.byte	0x03, 0x50
        /*006a*/ 	.short	0x0000


	//----- nvinfo : EIATTR_MAXREG_COUNT
	.align		4
        /*006c*/ 	.byte	0x03, 0x1b
        /*006e*/ 	.short	0x0040


	//----- nvinfo : EIATTR_MERCURY_ISA_VERSION
	.align		4
        /*0070*/ 	.byte	0x03, 0x5f
        /*0072*/ 	.short	0x0101


	//----- nvinfo : EIATTR_VRC_CTA_INIT_COUNT
	.align		4
        /*0074*/ 	.byte	0x02, 0x4a
	.zero		1
	.zero		1


	//----- nvinfo : EIATTR_EXIT_INSTR_OFFSETS
	.align		4
        /*0078*/ 	.byte	0x04, 0x1c
        /*007a*/ 	.short	(.L_237 - .L_236)


	//   ....[0]....
.L_236:
        /*007c*/ 	.word	0x00000070


	//   ....[1]....
        /*0080*/ 	.word	0x000002f0


	//   ....[2]....
        /*0084*/ 	.word	0x00000880


	//   ....[3]....
        /*0088*/ 	.word	0x000008f0


	//   ....[4]....
        /*008c*/ 	.word	0x00001a80


	//----- nvinfo : EIATTR_MAX_THREADS
	.align		4
.L_237:
        /*0090*/ 	.byte	0x04, 0x05
        /*0092*/ 	.short	(.L_239 - .L_238)
.L_238:
        /*0094*/ 	.word	0x00000400
        /*0098*/ 	.word	0x00000001
        /*009c*/ 	.word	0x00000001


	//----- nvinfo : EIATTR_CBANK_PARAM_SIZE
	.align		4
.L_239:
        /*00a0*/ 	.byte	0x03, 0x19
        /*00a2*/ 	.short	0x00a0


	//----- nvinfo : EIATTR_PARAM_CBANK
	.align		4
        /*00a4*/ 	.byte	0x04, 0x0a
        /*00a6*/ 	.short	(.L_241 - .L_240)
	.align		4
.L_240:
        /*00a8*/ 	.word	index@(.nv.constant0._ZN2at6native53_GLOBAL__N__83c2e5dd_20_UpSampleBicubic2d_cu_80ee57ca37upsample_bicubic2d_out_frame_parallelIN3c108BFloat16EfEEviT0_S5_bNS_27GenericPackedTensorAccessorIKT_Lm4ENS_16DefaultPtrTraitsElEENS6_IS7_Lm4ES9_lEE)
        /*00ac*/ 	.short	0x0380
        /*00ae*/ 	.short	0x00a0


	//----- nvinfo : EIATTR_SW_WAR
	.align		4
.L_241:
        /*00b0*/ 	.byte	0x04, 0x36
        /*00b2*/ 	.short	(.L_243 - .L_242)
.L_242:
        /*00b4*/ 	.word	0x00000008
.L_243:


//--------------------- .nv.info._ZN2at6native53_GLOBAL__N__83c2e5dd_20_UpSampleBicubic2d_cu_80ee57ca28upsample_bicubic2d_out_frameIN3c104HalfEfEEviT0_S5_bNS_27GenericPackedTensorAccessorIKT_Lm4ENS_16DefaultPtrTraitsElEENS6_IS7_Lm4ES9_lEE --------------------------
	.section	.nv.info._ZN2at6native53_GLOBAL__N__83c2e5dd_20_UpSampleBicubic2d_cu_80ee57ca28upsample_bicubic2d_out_frameIN3c104HalfEfEEviT0_S5_bNS_27GenericPackedTensorAccessorIKT_Lm4ENS_16DefaultPtrTraitsElEENS6_IS7_Lm4ES9_lEE,"",@"SHT_CUDA_INFO"
	.sectionflags	@""
	.align	4


	//----- nvinfo : EIATTR_CUDA_API_VERSION
	.align		4
        /*0000*/ 	.byte	0x04, 0x37
        /*0002*/ 	.short	(.L_245 - .L_244)
.L_244:
        /*0004*/ 	.word	0x00000082


	//----- nvinfo : EIATTR_KPARAM_INFO
	.align		4
.L_245:
        /*0008*/ 	.byte	0x04, 0x17
        /*000a*/ 	.short	(.L_247 - .L_246)
.L_246:
        /*000c*/ 	.word	0x00000000
        /*0010*/ 	.short	0x0005
        /*0012*/ 	.short	0x0058
        /*0014*/ 	.byte	0x00, 0xf0, 0x21, 0x01


	//----- nvinfo : EIATTR_KPARAM_INFO
	.align		4
.L_247:
        /*0018*/ 	.byte	0x04, 0x17
        /*001a*/ 	.short	(.L_249 - .L_248)
.L_248:
        /*001c*/ 	.word	0x00000000
        /*0020*/ 	.short	0x0004
        /*0022*/ 	.short	0x0010
        /*0024*/ 	.byte	0x00, 0xf0, 0x21, 0x01


	//----- nvinfo : EIATTR_KPARAM_INFO
	.align		4
.L_249:
        /*0028*/ 	.byte	0x04, 0x17
        /*002a*/ 	.short	(.L_251 - .L_250)
.L_250:
        /*002c*/ 	.word	0x00000000
        /*0030*/ 	.short	0x0003
        /*0032*/ 	.short	0x000c
        /*0034*/ 	.byte	0x00, 0xf0, 0x05, 0x00


	//----- nvinfo : EIATTR_KPARAM_INFO
	.align		4
.L_251:
        /*0038*/ 	.byte	0x04, 0x17
        /*003a*/ 	.short	(.L_253 - .L_252)
.L_252:
        /*003c*/ 	.word	0x00000000
        /*0040*/ 	.short	0x0002
        /*0042*/ 	.short	0x0008
        /*0044*/ 	.byte	0x00, 0xf0, 0x11, 0x00


	//----- nvinfo : EIATTR_KPARAM_INFO
	.align		4
.L_253:
        /*0048*/ 	.byte	0x04, 0x17
        /*004a*/ 	.short	(.L_255 - .L_254)
.L_254:
        /*004c*/ 	.word	0x00000000
        /*0050*/ 	.short	0x0001
        /*0052*/ 	.short	0x0004
        /*0054*/ 	.byte	0x00, 0xf0, 0x11, 0x00


	//----- nvinfo : EIATTR_KPARAM_INFO
	.align		4
.L_255:
        /*0058*/ 	.byte	0x04, 0x17
        /*005a*/ 	.short	(.L_257 - .L_256)
.L_256:
        /*005c*/ 	.word	0x00000000
        /*0060*/ 	.short	0x0000
        /*0062*/ 	.short	0x0000
        /*0064*/ 	.byte	0x00, 0xf0, 0x11, 0x00


	//----- nvinfo : EIATTR_SPARSE_MMA_MASK
	.align		4
.L_257:
        /*0068*/ 	.byte	0x03, 0x50
        /*006a*/ 	.short	0x0000


	//----- nvinfo : EIATTR_MAXREG_COUNT
	.align		4
        /*006c*/ 	.byte	0x03, 0x1b
        /*006e*/ 	.short	0x0040


	//----- nvinfo : EIATTR_MERCURY_ISA_VERSION
	.align		4
        /*0070*/ 	.byte	0x03, 0x5f
        /*0072*/ 	.short	0x0101


	//----- nvinfo : EIATTR_VRC_CTA_INIT_COUNT
	.align		4
        /*0074*/ 	.byte	0x02, 0x4a
	.zero		1
	.zero		1


	//----- nvinfo : EIATTR_EXIT_INSTR_OFFSETS
	.align		4
        /*0078*/ 	.byte	0x04, 0x1c
        /*007a*/ 	.short	(.L_259 - .L_258)


	//   ....[0]....
.L_258:
        /*007c*/ 	.word	0x00000070


	//   ....[1]....
        /*0080*/ 	.word	0x000002c0


	//   ....[2]....
        /*0084*/ 	.word	0x00000380


	//   ....[3]....
        /*0088*/ 	.word	0x00001080


	//   ....[4]....
        /*008c*/ 	.word	0x00001180


	//   ....[5]....
        /*0090*/ 	.word	0x000014a0


	//   ....[6]....
        /*0094*/ 	.word	0x00002060


	//----- nvinfo : EIATTR_MAX_THREADS
	.align		4
.L_259:
        /*0098*/ 	.byte	0x04, 0x05
        /*009a*/ 	.short	(.L_261 - .L_260)
.L_260:
        /*009c*/ 	.word	0x00000400
        /*00a0*/ 	.word	0x00000001
        /*00a4*/ 	.word	0x00000001


	//----- nvinfo : EIATTR_CBANK_PARAM_SIZE
	.align		4
.L_261:
        /*00a8*/ 	.byte	0x03, 0x19
        /*00aa*/ 	.short	0x00a0


	//----- nvinfo : EIATTR_PARAM_CBANK
	.align		4
        /*00ac*/ 	.byte	0x04, 0x0a
        /*00ae*/ 	.short	(.L_263 - .L_262)
	.align		4
.L_262:
        /*00b0*/ 	.word	index@(.nv.constant0._ZN2at6native53_GLOBAL__N__83c2e5dd_20_UpSampleBicubic2d_cu_80ee57ca28upsample_bicubic2d_out_frameIN3c104HalfEfEEviT0_S5_bNS_27GenericPackedTensorAccessorIKT_Lm4ENS_16DefaultPtrTraitsElEENS6_IS7_Lm4ES9_lEE)
        /*00b4*/ 	.short	0x0380
        /*00b6*/ 	.short	0x00a0


	//----- nvinfo : EIATTR_SW_WAR
	.align		4
.L_263:
        /*00b8*/ 	.byte	0x04, 0x36
        /*00ba*/ 	.short	(.L_265 - .L_264)
.L_264:
        /*00bc*/ 	.word	0x00000008
.L_265:


//--------------------- .nv.info._ZN2at6native53_GLOBAL__N__83c2e5dd_20_UpSampleBicubic2d_cu_80ee57ca37upsample_bicubic2d_out_frame_parallelIN3c104HalfEfEEviT0_S5_bNS_27GenericPackedTensorAccessorIKT_Lm4ENS_16DefaultPtrTraitsElEENS6_IS7_Lm4ES9_lEE --------------------------
	.section	.nv.info._ZN2at6native53_GLOBAL__N__83c2e5dd_20_UpSampleBicubic2d_cu_80ee57ca37upsample_bicubic2d_out_frame_parallelIN3c104HalfEfEEviT0_S5_bNS_27GenericPackedTensorAccessorIKT_Lm4ENS_16DefaultPtrTraitsElEENS6_IS7_Lm4ES9_lEE,"",@"SHT_CUDA_INFO"
	.sectionflags	@""
	.align	4


	//----- nvinfo : EIATTR_CUDA_API_VERSION
	.align		4
        /*0000*/ 	.byte	0x04, 0x37
        /*0002*/ 	.short	(.L_267 - .L_266)
.L_266:
        /*0004*/ 	.word	0x00000082


	//----- nvinfo : EIATTR_KPARAM_INFO
	.align		4
.L_267:
        /*0008*/ 	.byte	0x04, 0x17
        /*000a*/ 	.short	(.L_269 - .L_268)
.L_268:
        /*000c*/ 	.word	0x00000000
        /*0010*/ 	.short	0x0005
        /*0012*/ 	.short	0x0058
        /*0014*/ 	.byte	0x00, 0xf0, 0x21, 0x01


	//----- nvinfo : EIATTR_KPARAM_INFO
	.align		4
.L_269:
        /*0018*/ 	.byte	0x04, 0x17
        /*001a*/ 	.short	(.L_271 - .L_270)
.L_270:
        /*001c*/ 	.word	0x00000000
        /*0020*/ 	.short	0x0004
        /*0022*/ 	.short	0x0010
        /*0024*/ 	.byte	0x00, 0xf0, 0x21, 0x01


	//----- nvinfo : EIATTR_KPARAM_INFO
	.align		4
.L_271:
        /*0028*/ 	.byte	0x04, 0x17
        /*002a*/ 	.short	(.L_273 - .L_272)
.L_272:
        /*002c*/ 	.word	0x00000000
        /*0030*/ 	.short	0x0003
        /*0032*/ 	.short	0x000c
        /*0034*/ 	.byte	0x00, 0xf0, 0x05, 0x00


	//----- nvinfo : EIATTR_KPARAM_INFO
	.align		4
.L_273:
        /*0038*/ 	.byte	0x04, 0x17
        /*003a*/ 	.short	(.L_275 - .L_274)
.L_274:
        /*003c*/ 	.word	0x00000000
        /*0040*/ 	.short	0x0002
        /*0042*/ 	.short	0x0008
        /*0044*/ 	.byte	0x00, 0xf0, 0x11, 0x00


	//----- nvinfo : EIATTR_KPARAM_INFO
	.align		4
.L_275:
        /*0048*/ 	.byte	0x04, 0x17
        /*004a*/ 	.short	(.L_277 - .L_276)
.L_276:
        /*004c*/ 	.word	0x00000000
        /*0050*/ 	.short	0x0001
        /*0052*/ 	.short	0x0004
        /*0054*/ 	.byte	0x00, 0xf0, 0x11, 0x00


	//----- nvinfo : EIATTR_KPARAM_INFO
	.align		4
.L_277:
        /*0058*/ 	.byte	0x04, 0x17
        /*005a*/ 	.short	(.L_279 - .L_278)
.L_278:
        /*005c*/ 	.word	0x00000000
        /*0060*/ 	.short	0x0000
        /*0062*/ 	.short	0x0000
        /*0064*/ 	.byte	0x00, 0xf0, 0x11, 0x00


	//----- nvinfo : EIATTR_SPARSE_MMA_MASK
	.align		4
.L_279:
        /*0068*/ 	.byte	0x03, 0x50
        /*006a*/ 	.short	0x0000


	//----- nvinfo : EIATTR_MAXREG_COUNT
	.align		4
        /*006c*/ 	.byte	0x03, 0x1b
        /*006e*/ 	.short	0x0040


	//----- nvinfo : EIATTR_MERCURY_ISA_VERSION
	.align		4
        /*0070*/ 	.byte	0x03, 0x5f
        /*0072*/ 	.short	0x0101


	//----- nvinfo : EIATTR_VRC_CTA_INIT_COUNT
	.align		4
        /*0074*/ 	.byte	0x02, 0x4a
	.zero		1
	.zero		1


	//----- nvinfo : EIATTR_EXIT_INSTR_OFFSETS
	.align		4
        /*0078*/ 	.byte	0x04, 0x1c
        /*007a*/ 	.short	(.L_281 - .L_280)


	//   ....[0]....
.L_280:
        /*007c*/ 	.word	0x00000070


	//   ....[1]....
        /*0080*/ 	.word	0x000002f0


	//   ....[2]....
        /*0084*/ 	.word	0x00000880


	//   ....[3]....
        /*0088*/ 	.word	0x000008f0


	//   ....[4]....
        /*008c*/ 	.word	0x00001a80


	//----- nvinfo : EIATTR_MAX_THREADS
	.align		4
.L_281:
        /*0090*/ 	.byte	0x04, 0x05
        /*0092*/ 	.short	(.L_283 - .L_282)
.L_282:
        /*0094*/ 	.word	0x00000400
        /*0098*/ 	.word	0x00000001
        /*009c*/ 	.word	0x00000001


	//----- nvinfo : EIATTR_CBANK_PARAM_SIZE
	.align		4
.L_283:
        /*00a0*/ 	.byte	0x03, 0x19
        /*00a2*/ 	.short	0x00a0


	//----- nvinfo : EIATTR_PARAM_CBANK
	.align		4
        /*00a4*/ 	.byte	0x04, 0x0a
        /*00a6*/ 	.short	(.L_285 - .L_284)
	.align		4
.L_284:
        /*00a8*/ 	.word	index@(.nv.constant0._ZN2at6native53_GLOBAL__N__83c2e5dd_20_UpSampleBicubic2d_cu_80ee57ca37upsample_bicubic2d_out_frame_parallelIN3c104HalfEfEEviT0_S5_bNS_27GenericPackedTensorAccessorIKT_Lm4ENS_16DefaultPtrTraitsElEENS6_IS7_Lm4ES9_lEE)
        /*00ac*/ 	.short	0x0380
        /*00ae*/ 	.short	0x00a0


	//----- nvinfo : EIATTR_SW_WAR
	.align		4
.L_285:
        /*00b0*/ 	.byte	0x04, 0x36
        /*00b2*/ 	.short	(.L_287 - .L_286)
.L_286:
        /*00b4*/ 	.word	0x00000008
.L_287:


//--------------------- .nv.info._ZN2at6native53_GLOBAL__N__83c2e5dd_20_UpSampleBicubic2d_cu_80ee57ca28upsample_bicubic2d_out_frameIffEEviT0_S3_bNS_27GenericPackedTensorAccessorIKT_Lm4ENS_16DefaultPtrTraitsElEENS4_IS5_Lm4ES7_lEE --------------------------
	.section	.nv.info._ZN2at6native53_GLOBAL__N__83c2e5dd_20_UpSampleBicubic2d_cu_80ee57ca28upsample_bicubic2d_out_frameIffEEviT0_S3_bNS_27GenericPackedTensorAccessorIKT_Lm4ENS_16DefaultPtrTraitsElEENS4_IS5_Lm4ES7_lEE,"",@"SHT_CUDA_INFO"
	.sectionflags	@""
	.align	4


	//----- nvinfo : EIATTR_CUDA_API_VERSION
	.align		4
        /*0000*/ 	.byte	0x04, 0x37
        /*0002*/ 	.short	(.L_289 - .L_288)
.L_288:
        /*0004*/ 	.word	0x00000082


	//----- nvinfo : EIATTR_KPARAM_INFO
	.align		4
.L_289:
        /*0008*/ 	.byte	0x04, 0x17
        /*000a*/ 	.short	(.L_291 - .L_290)
.L_290:
        /*000c*/ 	.word	0x00000000
        /*0010*/ 	.short	0x0005
        /*0012*/ 	.short	0x0058
        /*0014*/ 	.byte	0x00, 0xf0, 0x21, 0x01


	//----- nvinfo : EIATTR_KPARAM_INFO
	.align		4
.L_291:
        /*0018*/ 	.byte	0x04, 0x17
        /*001a*/ 	.short	(.L_293 - .L_292)
.L_292:
        /*001c*/ 	.word	0x00000000
        /*0020*/ 	.short	0x0004
        /*0022*/ 	.short	0x0010
        /*0024*/ 	.byte	0x00, 0xf0, 0x21, 0x01


	//----- nvinfo : EIATTR_KPARAM_INFO
	.align		4
.L_293:
        /*0028*/ 	.byte	0x04, 0x17
        /*002a*/ 	.short	(.L_295 - .L_294)
.L_294:
        /*002c*/ 	.word	0x00000000
        /*0030*/ 	.short	0x0003
        /*0032*/ 	.short	0x000c
        /*0034*/ 	.byte	0x00, 0xf0, 0x05, 0x00


	//----- nvinfo : EIATTR_KPARAM_INFO
	.align		4
.L_295:
        /*0038*/ 	.byte	0x04, 0x17
        /*003a*/ 	.short	(.L_297 - .L_296)
.L_296:
        /*003c*/ 	.word	0x00000000
        /*0040*/ 	.short	0x0002
        /*0042*/ 	.short	0x0008
        /*0044*/ 	.byte	0x00, 0xf0, 0x11, 0x00


	//----- nvinfo : EIATTR_KPARAM_INFO
	.align		4
.L_297:
        /*0048*/ 	.byte	0x04, 0x17
        /*004a*/ 	.short	(.L_299 - .L_298)
.L_298:
        /*004c*/ 	.word	0x00000000
        /*0050*/ 	.short	0x0001
        /*0052*/ 	.short	0x0004
        /*0054*/ 	.byte	0x00, 0xf0, 0x11, 0x00


	//----- nvinfo : EIATTR_KPARAM_INFO
	.align		4
.L_299:
        /*0058*/ 	.byte	0x04, 0x17
        /*005a*/ 	.short	(.L_301 - .L_300)
.L_300:
        /*005c*/ 	.word	0x00000000
        /*0060*/ 	.short	0x0000
        /*0062*/ 	.short	0x0000
        /*0064*/ 	.byte	0x00, 0xf0, 0x11, 0x00


	//----- nvinfo : EIATTR_SPARSE_MMA_MASK
	.align		4
.L_301:
        /*0068*/ 	.byte	0x03, 0x50
        /*006a*/ 	.short	0x0000


	//----- nvinfo : EIATTR_MAXREG_COUNT
	.align		4
        /*006c*/ 	.byte	0x03, 0x1b
        /*006e*/ 	.short	0x0040


	//----- nvinfo : EIATTR_MERCURY_ISA_VERSION
	.align		4
        /*0070*/ 	.byte	0x03, 0x5f
        /*0072*/ 	.short	0x0101


	//----- nvinfo : EIATTR_VRC_CTA_INIT_COUNT
	.align		4
        /*0074*/ 	.byte	0x02, 0x4a
	.zero		1
	.zero		1


	//----- nvinfo : EIATTR_EXIT_INSTR_OFFSETS
	.align		4
        /*0078*/ 	.byte	0x04, 0x1c
        /*007a*/ 	.short	(.L_303 - .L_302)


	//   ....[0]....
.L_302:
        /*007c*/ 	.word	0x00000070


	//   ....[1]....
        /*0080*/ 	.word	0x000002c0


	//   ....[2]....
        /*0084*/ 	.word	0x00000380


	//   ....[3]....
        /*0088*/ 	.word	0x00001080


	//   ....[4]....
        /*008c*/ 	.word	0x00001180


	//   ....[5]....
        /*0090*/ 	.word	0x000014a0


	//   ....[6]....
        /*0094*/ 	.word	0x00001f30


	//----- nvinfo : EIATTR_MAX_THREADS
	.align		4
.L_303:
        /*0098*/ 	.byte	0x04, 0x05
        /*009a*/ 	.short	(.L_305 - .L_304)
.L_304:
        /*009c*/ 	.word	0x00000400
        /*00a0*/ 	.word	0x00000001
        /*00a4*/ 	.word	0x00000001


	//----- nvinfo : EIATTR_CBANK_PARAM_SIZE
	.align		4
.L_305:
        /*00a8*/ 	.byte	0x03, 0x19
        /*00aa*/ 	.short	0x00a0


	//----- nvinfo : EIATTR_PARAM_CBANK
	.align		4
        /*00ac*/ 	.byte	0x04, 0x0a
        /*00ae*/ 	.short	(.L_307 - .L_306)
	.align		4
.L_306:
        /*00b0*/ 	.word	index@(.nv.constant0._ZN2at6native53_GLOBAL__N__83c2e5dd_20_UpSampleBicubic2d_cu_80ee57ca28upsample_bicubic2d_out_frameIffEEviT0_S3_bNS_27GenericPackedTensorAccessorIKT_Lm4ENS_16DefaultPtrTraitsElEENS4_IS5_Lm4ES7_lEE)
        /*00b4*/ 	.short	0x0380
        /*00b6*/ 	.short	0x00a0


	//----- nvinfo : EIATTR_SW_WAR
	.align		4
.L_307:
        /*00b8*/ 	.byte	0x04, 0x36
        /*00ba*/ 	.short	(.L_309 - .L_308)
.L_308:
        /*00bc*/ 	.word	0x00000008
.L_309:


//--------------------- .nv.info._ZN2at6native53_GLOBAL__N__83c2e5dd_20_UpSampleBicubic2d_cu_80ee57ca37upsample_bicubic2d_out_frame_parallelIffEEviT0_S3_bNS_27GenericPackedTensorAccessorIKT_Lm4ENS_16DefaultPtrTraitsElEENS4_IS5_Lm4ES7_lEE --------------------------
	.section	.nv.info._ZN2at6native53_GLOBAL__N__83c2e5dd_20_UpSampleBicubic2d_cu_80ee57ca37upsample_bicubic2d_out_frame_parallelIffEEviT0_S3_bNS_27GenericPackedTensorAccessorIKT_Lm4ENS_16DefaultPtrTraitsElEENS4_IS5_Lm4ES7_lEE,"",@"SHT_CUDA_INFO"
	.sectionflags	@""
	.align	4


	//----- nvinfo : EIATTR_CUDA_API_VERSION
	.align		4
        /*0000*/ 	.byte	0x04, 0x37
        /*0002*/ 	.short	(.L_311 - .L_310)
.L_310:
        /*0004*/ 	.word	0x00000082


	//----- nvinfo : EIATTR_KPARAM_INFO
	.align		4
.L_311:
        /*0008*/ 	.byte	0x04, 0x17
        /*000a*/ 	.short	(.L_313 - .L_312)
.L_312:
        /*000c*/ 	.word	0x00000000
        /*0010*/ 	.short	0x0005
        /*0012*/ 	.short	0x0058
        /*0014*/ 	.byte	0x00, 0xf0, 0x21, 0x01


	//----- nvinfo : EIATTR_KPARAM_INFO
	.align		4
.L_313:
        /*0018*/ 	.byte	0x04, 0x17
        /*001a*/ 	.short	(.L_315 - .L_314)
.L_314:
        /*001c*/ 	.word	0x00000000
        /*0020*/ 	.short	0x0004
        /*0022*/ 	.short	0x0010
        /*0024*/ 	.byte	0x00, 0xf0, 0x21, 0x01


	//----- nvinfo : EIATTR_KPARAM_INFO
	.align		4
.L_315:
        /*0028*/ 	.byte	0x04, 0x17
        /*002a*/ 	.short	(.L_317 - .L_316)
.L_316:
        /*002c*/ 	.word	0x00000000
        /*0030*/ 	.short	0x0003
        /*0032*/ 	.short	0x000c
        /*0034*/ 	.byte	0x00, 0xf0, 0x05, 0x00


	//----- nvinfo : EIATTR_KPARAM_INFO
	.align		4
.L_317:
        /*0038*/ 	.byte	0x04, 0x17
        /*003a*/ 	.short	(.L_319 - .L_318)
.L_318:
        /*003c*/ 	.word	0x00000000
        /*0040*/ 	.short	0x0002
        /*0042*/ 	.short	0x0008
        /*0044*/ 	.byte	0x00, 0xf0, 0x11, 0x00


	//----- nvinfo : EIATTR_KPARAM_INFO
	.align		4
.L_319:
        /*0048*/ 	.byte	0x04, 0x17
        /*004a*/ 	.short	(.L_321 - .L_320)
.L_320:
        /*004c*/ 	.word	0x00000000
        /*0050*/ 	.short	0x0001
        /*0052*/ 	.short	0x0004
        /*0054*/ 	.byte	0x00, 0xf0, 0x11, 0x00


	//----- nvinfo : EIATTR_KPARAM_INFO
	.align		4
.L_321:
        /*0058*/ 	.byte	0x04, 0x17
        /*005a*/ 	.short	(.L_323 - .L_322)
.L_322:
        /*005c*/ 	.word	0x00000000
        /*0060*/ 	.short	0x0000
        /*0062*/ 	.short	0x0000
        /*0064*/ 	.byte	0x00, 0xf0, 0x11, 0x00


	//----- nvinfo : EIATTR_SPARSE_MMA_MASK
	.align		4
.L_323:
        /*0068*/ 	.byte	0x03, 0x50
        /*006a*/ 	.short	0x0000


	//----- nvinfo : EIATTR_MAXREG_COUNT
	.align		4
        /*006c*/ 	.byte	0x03, 0x1b
        /*006e*/ 	.short	0x0040


	//----- nvinfo : EIATTR_MERCURY_ISA_VERSION
	.align		4
        /*0070*/ 	.byte	0x03, 0x5f
        /*0072*/ 	.short	0x0101


	//----- nvinfo : EIATTR_VRC_CTA_INIT_COUNT
	.align		4
        /*0074*/ 	.byte	0x02, 0x4a
	.zero		1
	.zero		1


	//----- nvinfo : EIATTR_EXIT_INSTR_OFFSETS
	.align		4
        /*0078*/ 	.byte	0x04, 0x1c
        /*007a*/ 	.short	(.L_325 - .L_324)


	//   ....[0]....
.L_324:
        /*007c*/ 	.word	0x00000070


	//   ....[1]....
        /*0080*/ 	.word	0x000002f0


	//   ....[2]....
        /*0084*/ 	.word	0x00000880


	//   ....[3]....
        /*0088*/ 	.word	0x000008f0


	//   ....[4]....
        /*008c*/ 	.word	0x00001970


	//----- nvinfo : EIATTR_MAX_THREADS
	.align		4
.L_325:
        /*0090*/ 	.byte	0x04, 0x05
        /*0092*/ 	.short	(.L_327 - .L_326)
.L_326:
        /*0094*/ 	.word	0x00000400
        /*0098*/ 	.word	0x00000001
        /*009c*/ 	.word	0x00000001


	//----- nvinfo : EIATTR_CBANK_PARAM_SIZE
	.align		4
.L_327:
        /*00a0*/ 	.byte	0x03, 0x19
        /*00a2*/ 	.short	0x00a0


	//----- nvinfo : EIATTR_PARAM_CBANK
	.align		4
        /*00a4*/ 	.byte	0x04, 0x0a
        /*00a6*/ 	.short	(.L_329 - .L_328)
	.align		4
.L_328:
        /*00a8*/ 	.word	index@(.nv.constant0._ZN2at6native53_GLOBAL__N__83c2e5dd_20_UpSampleBicubic2d_cu_80ee57ca37upsample_bicubic2d_out_frame_parallelIffEEviT0_S3_bNS_27GenericPackedTensorAccessorIKT_Lm4ENS_16DefaultPtrTraitsElEENS4_IS5_Lm4ES7_lEE)
        /*00ac*/ 	.short	0x0380
        /*00ae*/ 	.short	0x00a0


	//----- nvinfo : EIATTR_SW_WAR
	.align		4
.L_329:
        /*00b0*/ 	.byte	0x04, 0x36
        /*00b2*/ 	.short	(.L_331 - .L_330)
.L_330:
        /*00b4*/ 	.word	0x00000008
.L_331:


//--------------------- .nv.info._ZN2at6native53_GLOBAL__N__83c2e5dd_20_UpSampleBicubic2d_cu_80ee57ca28upsample_bicubic2d_out_frameIddEEviT0_S3_bNS_27GenericPackedTensorAccessorIKT_Lm4ENS_16DefaultPtrTraitsElEENS4_IS5_Lm4ES7_lEE --------------------------
	.section	.nv.info._ZN2at6native53_GLOBAL__N__83c2e5dd_20_UpSampleBicubic2d_cu_80ee57ca28upsample_bicubic2d_out_frameIddEEviT0_S3_bNS_27GenericPackedTensorAccessorIKT_Lm4ENS_16DefaultPtrTraitsElEENS4_IS5_Lm4ES7_lEE,"",@"SHT_CUDA_INFO"
	.sectionflags	@""
	.align	4


	//----- nvinfo : EIATTR_CUDA_API_VERSION
	.align		4
        /*0000*/ 	.byte	0x04, 0x37
        /*0002*/ 	.short	(.L_333 - .L_332)
.L_332:
        /*0004*/ 	.word	0x00000082


	//----- nvinfo : EIATTR_KPARAM_INFO
	.align		4
.L_333:
        /*0008*/ 	.byte	0x04, 0x17
        /*000a*/ 	.short	(.L_335 - .L_334)
.L_334:
        /*000c*/ 	.word	0x00000000
        /*0010*/ 	.short	0x0005
        /*0012*/ 	.short	0x0068
        /*0014*/ 	.byte	0x00, 0xf0, 0x21, 0x01


	//----- nvinfo : EIATTR_KPARAM_INFO
	.align		4
.L_335:
        /*0018*/ 	.byte	0x04, 0x17
        /*001a*/ 	.short	(.L_337 - .L_336)
.L_336:
        /*001c*/ 	.word	0x00000000
        /*0020*/ 	.short	0x0004
        /*0022*/ 	.short	0x0020
        /*0024*/ 	.byte	0x00, 0xf0, 0x21, 0x01


	//----- nvinfo : EIATTR_KPARAM_INFO
	.align		4
.L_337:
        /*0028*/ 	.byte	0x04, 0x17
        /*002a*/ 	.short	(.L_339 - .L_338)
.L_338:
        /*002c*/ 	.word	0x00000000
        /*0030*/ 	.short	0x0003
        /*0032*/ 	.short	0x0018
        /*0034*/ 	.byte	0x00, 0xf0, 0x05, 0x00


	//----- nvinfo : EIATTR_KPARAM_INFO
	.align		4
.L_339:
        /*0038*/ 	.byte	0x04, 0x17
        /*003a*/ 	.short	(.L_341 - .L_340)
.L_340:
        /*003c*/ 	.word	0x00000000
        /*0040*/ 	.short	0x0002
        /*0042*/ 	.short	0x0010
        /*0044*/ 	.byte	0x00, 0xf0, 0x21, 0x00


	//----- nvinfo : EIATTR_KPARAM_INFO
	.align		4
.L_341:
        /*0048*/ 	.byte	0x04, 0x17
        /*004a*/ 	.short	(.L_343 - .L_342)
.L_342:
        /*004c*/ 	.word	0x00000000
        /*0050*/ 	.short	0x0001
        /*0052*/ 	.short	0x0008
        /*0054*/ 	.byte	0x00, 0xf0, 0x21, 0x00


	//----- nvinfo : EIATTR_KPARAM_INFO
	.align		4
.L_343:
        /*0058*/ 	.byte	0x04, 0x17
        /*005a*/ 	.short	(.L_345 - .L_344)
.L_344:
        /*005c*/ 	.word	0x00000000
        /*0060*/ 	.short	0x0000
        /*0062*/ 	.short	0x0000
        /*0064*/ 	.byte	0x00, 0xf0, 0x11, 0x00


	//----- nvinfo : EIATTR_SPARSE_MMA_MASK
	.align		4
.L_345:
        /*0068*/ 	.byte	0x03, 0x50
        /*006a*/ 	.short	0x0000


	//----- nvinfo : EIATTR_MAXREG_COUNT
	.align		4
        /*006c*/ 	.byte	0x03, 0x1b
        /*006e*/ 	.short	0x0040


	//----- nvinfo : EIATTR_ANNOTATIONS
	.align		4
        /*0070*/ 	.byte	0x04, 0x55
        /*0072*/ 	.short	(.L_347 - .L_346)


	//   ....[0]....
.L_346:
        /*0074*/ 	.word	0x00000001
        /*0078*/ 	.byte	0x60, 0x20, 0x00, 0x00, 0x01, 0x00, 0x00, 0x00, 0xd0, 0x20, 0x00, 0x00, 0x01, 0x00, 0x00, 0x00
        /*0088*/ 	.byte	0xe0, 0x20, 0x00, 0x00, 0x01, 0x00, 0x00, 0x00, 0xf0, 0x20, 0x00, 0x00, 0x01, 0x00, 0x00, 0x00
        /*0098*/ 	.byte	0x00, 0x21, 0x00, 0x00, 0x01, 0x00, 0x00, 0x00, 0x30, 0x21, 0x00, 0x00, 0x01, 0x00, 0x00, 0x00
        /*00a8*/ 	.byte	0x40, 0x21, 0x00, 0x00, 0x01, 0x00, 0x00, 0x00, 0x60, 0x21, 0x00, 0x00, 0x01, 0x00, 0x00, 0x00
        /*00b8*/ 	.byte	0x90, 0x21, 0x00, 0x00, 0x01, 0x00, 0x00, 0x00, 0xb0, 0x21, 0x00, 0x00, 0x01, 0x00, 0x00, 0x00
        /*00c8*/ 	.byte	0xe0, 0x21, 0x00, 0x00, 0x01, 0x00, 0x00, 0x00, 0x00, 0x22, 0x00, 0x00, 0x01, 0x00, 0x00, 0x00
        /*00d8*/ 	.byte	0x20, 0x22, 0x00, 0x00, 0x01, 0x00, 0x00, 0x00, 0x30, 0x22, 0x00, 0x00, 0x01, 0x00, 0x00, 0x00
        /*00e8*/ 	.byte	0xc0, 0x22, 0x00, 0x00, 0x01, 0x00, 0x00, 0x00, 0x90, 0x23, 0x00, 0x00


	//----- nvinfo : EIATTR_MERCURY_ISA_VERSION
	.align		4
.L_347:
        /*00f4*/ 	.byte	0x03, 0x5f
        /*00f6*/ 	.short	0x0101


	//----- nvinfo : EIATTR_VRC_CTA_INIT_COUNT
	.align		4
        /*00f8*/ 	.byte	0x02, 0x4a
	.zero		1
	.zero		1


	//----- nvinfo : EIATTR_EXIT_INSTR_OFFSETS
	.align		4
        /*00fc*/ 	.byte	0x04, 0x1c
        /*00fe*/ 	.short	(.L_349 - .L_348)


	//   ....[0]....
.L_348:
        /*0100*/ 	.word	0x00000080


	//   ....[1]....
        /*0104*/ 	.word	0x000002d0


	//   ....[2]....
        /*0108*/ 	.word	0x00000390


	//   ....[3]....
        /*010c*/ 	.word	0x00001090


	//   ....[4]....
        /*0110*/ 	.word	0x000014b0


	//   ....[5]....
        /*0114*/ 	.word	0x00001f90


	//   ....[6]....
        /*0118*/ 	.word	0x00003030


	//----- nvinfo : EIATTR_MAX_THREADS
	.align		4
.L_349:
        /*011c*/ 	.byte	0x04, 0x05
        /*011e*/ 	.short	(.L_351 - .L_350)
.L_350:
        /*0120*/ 	.word	0x00000400
        /*0124*/ 	.word	0x00000001
        /*0128*/ 	.word	0x00000001


	//----- nvinfo : EIATTR_CBANK_PARAM_SIZE
	.align		4
.L_351:
        /*012c*/ 	.byte	0x03, 0x19
        /*012e*/ 	.short	0x00b0


	//----- nvinfo : EIATTR_PARAM_CBANK
	.align		4
        /*0130*/ 	.byte	0x04, 0x0a
        /*0132*/ 	.short	(.L_353 - .L_352)
	.align		4
.L_352:
        /*0134*/ 	.word	index@(.nv.constant0._ZN2at6native53_GLOBAL__N__83c2e5dd_20_UpSampleBicubic2d_cu_80ee57ca28upsample_bicubic2d_out_frameIddEEviT0_S3_bNS_27GenericPackedTensorAccessorIKT_Lm4ENS_16DefaultPtrTraitsElEENS4_IS5_Lm4ES7_lEE)
        /*0138*/ 	.short	0x0380
        /*013a*/ 	.short	0x00b0


	//----- nvinfo : EIATTR_SW_WAR
	.align		4
.L_353:
        /*013c*/ 	.byte	0x04, 0x36
        /*013e*/ 	.short	(.L_355 - .L_354)
.L_354:
        /*0140*/ 	.word	0x00000008
.L_355:


//--------------------- .nv.info._ZN2at6native53_GLOBAL__N__83c2e5dd_20_UpSampleBicubic2d_cu_80ee57ca37upsample_bicubic2d_out_frame_parallelIddEEviT0_S3_bNS_27GenericPackedTensorAccessorIKT_Lm4ENS_16DefaultPtrTraitsElEENS4_IS5_Lm4ES7_lEE --------------------------
	.section	.nv.info._ZN2at6native53_GLOBAL__N__83c2e5dd_20_UpSampleBicubic2d_cu_80ee57ca37upsample_bicubic2d_out_frame_parallelIddEEviT0_S3_bNS_27GenericPackedTensorAccessorIKT_Lm4ENS_16DefaultPtrTraitsElEENS4_IS5_Lm4ES7_lEE,"",@"SHT_CUDA_INFO"
	.sectionflags	@""
	.align	4


	//----- nvinfo : EIATTR_CUDA_API_VERSION
	.align		4
        /*0000*/ 	.byte	0x04, 0x37
        /*0002*/ 	.short	(.L_357 - .L_356)
.L_356:
        /*0004*/ 	.word	0x00000082


	//----- nvinfo : EIATTR_KPARAM_INFO
	.align		4
.L_357:
        /*0008*/ 	.byte	0x04, 0x17
        /*000a*/ 	.short	(.L_359 - .L_358)
.L_358:
        /*000c*/ 	.word	0x00000000
        /*0010*/ 	.short	0x0005
        /*0012*/ 	.short	0x0068
        /*0014*/ 	.byte	0x00, 0xf0, 0x21, 0x01


	//----- nvinfo : EIATTR_KPARAM_INFO
	.align		4
.L_359:
        /*0018*/ 	.byte	0x04, 0x17
        /*001a*/ 	.short	(.L_361 - .L_360)
.L_360:
        /*001c*/ 	.word	0x00000000
        /*0020*/ 	.short	0x0004
        /*0022*/ 	.short	0x0020
        /*0024*/ 	.byte	0x00, 0xf0, 0x21, 0x01


	//----- nvinfo : EIATTR_KPARAM_INFO
	.align		4
.L_361:
        /*0028*/ 	.byte	0x04, 0x17
        /*002a*/ 	.short	(.L_363 - .L_362)
.L_362:
        /*002c*/ 	.word	0x00000000
        /*0030*/ 	.short	0x0003
        /*0032*/ 	.short	0x0018
        /*0034*/ 	.byte	0x00, 0xf0, 0x05, 0x00


	//----- nvinfo : EIATTR_KPARAM_INFO
	.align		4
.L_363:
        /*0038*/ 	.byte	0x04, 0x17
        /*003a*/ 	.short	(.L_365 - .L_364)
.L_364:
        /*003c*/ 	.word	0x00000000
        /*0040*/ 	.short	0x0002
        /*0042*/ 	.short	0x0010
        /*0044*/ 	.byte	0x00, 0xf0, 0x21, 0x00


	//----- nvinfo : EIATTR_KPARAM_INFO
	.align		4
.L_365:
        /*0048*/ 	.byte	0x04, 0x17
        /*004a*/ 	.short	(.L_367 - .L_366)
.L_366:
        /*004c*/ 	.word	0x00000000
        /*0050*/ 	.short	0x0001
        /*0052*/ 	.short	0x0008
        /*0054*/ 	.byte	0x00, 0xf0, 0x21, 0x00


	//----- nvinfo : EIATTR_KPARAM_INFO
	.align		4
.L_367:
        /*0058*/ 	.byte	0x04, 0x17
        /*005a*/ 	.short	(.L_369 - .L_368)
.L_368:
        /*005c*/ 	.word	0x00000000
        /*0060*/ 	.short	0x0000
        /*0062*/ 	.short	0x0000
        /*0064*/ 	.byte	0x00, 0xf0, 0x11, 0x00


	//----- nvinfo : EIATTR_SPARSE_MMA_MASK
	.align		4
.L_369:
        /*0068*/ 	.byte	0x03, 0x50
        /*006a*/ 	.short	0x0000


	//----- nvinfo : EIATTR_MAXREG_COUNT
	.align		4
        /*006c*/ 	.byte	0x03, 0x1b
        /*006e*/ 	.short	0x0040


	//----- nvinfo : EIATTR_MERCURY_ISA_VERSION
	.align		4
        /*0070*/ 	.byte	0x03, 0x5f
        /*0072*/ 	.short	0x0101


	//----- nvinfo : EIATTR_VRC_CTA_INIT_COUNT
	.align		4
        /*0074*/ 	.byte	0x02, 0x4a
	.zero		1
	.zero		1


	//----- nvinfo : EIATTR_EXIT_INSTR_OFFSETS
	.align		4
        /*0078*/ 	.byte	0x04, 0x1c
        /*007a*/ 	.short	(.L_371 - .L_370)


	//   ....[0]....
.L_370:
        /*007c*/ 	.word	0x00000070


	//   ....[1]....
        /*0080*/ 	.word	0x000002e0


	//   ....[2]....
        /*0084*/ 	.word	0x00000870


	//   ....[3]....
        /*0088*/ 	.word	0x00000cb0


	//   ....[4]....
        /*008c*/ 	.word	0x000027f0


	//----- nvinfo : EIATTR_MAX_THREADS
	.align		4
.L_371:
        /*0090*/ 	.byte	0x04, 0x05
        /*0092*/ 	.short	(.L_373 - .L_372)
.L_372:
        /*0094*/ 	.word	0x00000400
        /*0098*/ 	.word	0x00000001
        /*009c*/ 	.word	0x00000001


	//----- nvinfo : EIATTR_CBANK_PARAM_SIZE
	.align		4
.L_373:
        /*00a0*/ 	.byte	0x03, 0x19
        /*00a2*/ 	.short	0x00b0


	//----- nvinfo : EIATTR_PARAM_CBANK
	.align		4
        /*00a4*/ 	.byte	0x04, 0x0a
        /*00a6*/ 	.short	(.L_375 - .L_374)
	.align		4
.L_374:
        /*00a8*/ 	.word	index@(.nv.constant0._ZN2at6native53_GLOBAL__N__83c2e5dd_20_UpSampleBicubic2d_cu_80ee57ca37upsample_bicubic2d_out_frame_parallelIddEEviT0_S3_bNS_27GenericPackedTensorAccessorIKT_Lm4ENS_16DefaultPtrTraitsElEENS4_IS5_Lm4ES7_lEE)
        /*00ac*/ 	.short	0x0380
        /*00ae*/ 	.short	0x00b0


	//----- nvinfo : EIATTR_SW_WAR
	.align		4
.L_375:
        /*00b0*/ 	.byte	0x04, 0x36
        /*00b2*/ 	.short	(.L_377 - .L_376)
.L_376:
        /*00b4*/ 	.word	0x00000008
.L_377:


//--------------------- .nv.callgraph             --------------------------
	.section	.nv.callgraph,"",@"SHT_CUDA_CALLGRAPH"
	.align	4
	.sectionentsize	8
	.align		4
        /*0000*/ 	.word	0x00000000
	.align		4
        /*0004*/ 	.word	0xffffffff
	.align		4
        /*0008*/ 	.word	0x00000000
	.align		4
        /*000c*/ 	.word	0xfffffffe
	.align		4
        /*0010*/ 	.word	0x00000000
	.align		4
        /*0014*/ 	.word	0xfffffffd
	.align		4
        /*0018*/ 	.word	0x00000000
	.align		4
        /*001c*/ 	.word	0xfffffffc


//--------------------- .nv.constant4             --------------------------
	.section	.nv.constant4,"a",@progbits
	.align	8
	.align		8
.nv.constant4:
        /*0000*/ 	.dword	_ZN51_INTERNAL_83c2e5dd_20_UpSampleBicubic2d_cu_80ee57ca4cuda3std3__45__cpo5beginE
	.align		8
        /*0008*/ 	.dword	_ZN51_INTERNAL_83c2e5dd_20_UpSampleBicubic2d_cu_80ee57ca4cuda3std3__45__cpo3endE
	.align		8
        /*0010*/ 	.dword	_ZN51_INTERNAL_83c2e5dd_20_UpSampleBicubic2d_cu_80ee57ca4cuda3std3__45__cpo6cbeginE
	.align		8
        /*0018*/ 	.dword	_ZN51_INTERNAL_83c2e5dd_20_UpSampleBicubic2d_cu_80ee57ca4cuda3std3__45__cpo4cendE
	.align		8
        /*0020*/ 	.dword	_ZN51_INTERNAL_83c2e5dd_20_UpSampleBicubic2d_cu_80ee57ca4cuda3std3__45__cpo6rbeginE
	.align		8
        /*0028*/ 	.dword	_ZN51_INTERNAL_83c2e5dd_20_UpSampleBicubic2d_cu_80ee57ca4cuda3std3__45__cpo4rendE
	.align		8
        /*0030*/ 	.dword	_ZN51_INTERNAL_83c2e5dd_20_UpSampleBicubic2d_cu_80ee57ca4cuda3std3__45__cpo7crbeginE
	.align		8
        /*0038*/ 	.dword	_ZN51_INTERNAL_83c2e5dd_20_UpSampleBicubic2d_cu_80ee57ca4cuda3std3__45__cpo5crendE
	.align		8
        /*0040*/ 	.dword	_ZN51_INTERNAL_83c2e5dd_20_UpSampleBicubic2d_cu_80ee57ca4cuda3std3__453_GLOBAL__N__83c2e5dd_20_UpSampleBicubic2d_cu_80ee57ca6ignoreE
	.align		8
        /*0048*/ 	.dword	_ZN51_INTERNAL_83c2e5dd_20_UpSampleBicubic2d_cu_80ee57ca4cuda3std3__419piecewise_constructE
	.align		8
        /*0050*/ 	.dword	_ZN51_INTERNAL_83c2e5dd_20_UpSampleBicubic2d_cu_80ee57ca4cuda3std3__48in_placeE
	.align		8
        /*0058*/ 	.dword	_ZN51_INTERNAL_83c2e5dd_20_UpSampleBicubic2d_cu_80ee57ca4cuda3std3__420unreachable_sentinelE
	.align		8
        /*0060*/ 	.dword	_ZN51_INTERNAL_83c2e5dd_20_UpSampleBicubic2d_cu_80ee57ca4cuda3std6ranges3__45__cpo4swapE
	.align		8
        /*0068*/ 	.dword	_ZN51_INTERNAL_83c2e5dd_20_UpSampleBicubic2d_cu_80ee57ca4cuda3std6ranges3__45__cpo9iter_moveE
	.align		8
        /*0070*/ 	.dword	_ZN51_INTERNAL_83c2e5dd_20_UpSampleBicubic2d_cu_80ee57ca4cuda3std6ranges3__45__cpo5beginE
	.align		8
        /*0078*/ 	.dword	_ZN51_INTERNAL_83c2e5dd_20_UpSampleBicubic2d_cu_80ee57ca4cuda3std6ranges3__45__cpo3endE
	.align		8
        /*0080*/ 	.dword	_ZN51_INTERNAL_83c2e5dd_20_UpSampleBicubic2d_cu_80ee57ca4cuda3std6ranges3__45__cpo6cbeginE
	.align		8
        /*0088*/ 	.dword	_ZN51_INTERNAL_83c2e5dd_20_UpSampleBicubic2d_cu_80ee57ca4cuda3std6ranges3__45__cpo4cendE
	.align		8
        /*0090*/ 	.dword	_ZN51_INTERNAL_83c2e5dd_20_UpSampleBicubic2d_cu_80ee57ca4cuda3std6ranges3__45__cpo7advanceE
	.align		8
        /*0098*/ 	.dword	_ZN51_INTERNAL_83c2e5dd_20_UpSampleBicubic2d_cu_80ee57ca4cuda3std6ranges3__45__cpo9iter_swapE
	.align		8
        /*00a0*/ 	.dword	_ZN51_INTERNAL_83c2e5dd_20_UpSampleBicubic2d_cu_80ee57ca4cuda3std6ranges3__45__cpo4nextE
	.align		8
        /*00a8*/ 	.dword	_ZN51_INTERNAL_83c2e5dd_20_UpSampleBicubic2d_cu_80ee57ca4cuda3std6ranges3__45__cpo4prevE
	.align		8
        /*00b0*/ 	.dword	_ZN51_INTERNAL_83c2e5dd_20_UpSampleBicubic2d_cu_80ee57ca4cuda3std6ranges3__45__cpo4dataE
	.align		8
        /*00b8*/ 	.dword	_ZN51_INTERNAL_83c2e5dd_20_UpSampleBicubic2d_cu_80ee57ca4cuda3std6ranges3__45__cpo5cdataE
	.align		8
        /*00c0*/ 	.dword	_ZN51_INTERNAL_83c2e5dd_20_UpSampleBicubic2d_cu_80ee57ca4cuda3std6ranges3__45__cpo4sizeE
	.align		8
        /*00c8*/ 	.dword	_ZN51_INTERNAL_83c2e5dd_20_UpSampleBicubic2d_cu_80ee57ca4cuda3std6ranges3__45__cpo5ssizeE
	.align		8
        /*00d0*/ 	.dword	_ZN51_INTERNAL_83c2e5dd_20_UpSampleBicubic2d_cu_80ee57ca4cuda3std6ranges3__45__cpo8distanceE
	.align		8
        /*00d8*/ 	.dword	_ZN51_INTERNAL_83c2e5dd_20_UpSampleBicubic2d_cu_80ee57ca6thrust24THRUST_300001_SM_1030_NS6system6detail10sequential3seqE


//--------------------- .text._ZN2at6native53_GLOBAL__N__83c2e5dd_20_UpSampleBicubic2d_cu_80ee57ca37upsample_bicubic2d_backward_out_frameIN3c108BFloat16EfEEviT0_S5_bNS_27GenericPackedTensorAccessorIT_Lm4ENS_16DefaultPtrTraitsElEENS6_IKS7_Lm4ES8_lEE --------------------------
	.section	.text._ZN2at6native53_GLOBAL__N__83c2e5dd_20_UpSampleBicubic2d_cu_80ee57ca37upsample_bicubic2d_backward_out_frameIN3c108BFloat16EfEEviT0_S5_bNS_27GenericPackedTensorAccessorIT_Lm4ENS_16DefaultPtrTraitsElEENS6_IKS7_Lm4ES8_lEE,"ax",@progbits
	.align	128
.text._ZN2at6native53_GLOBAL__N__83c2e5dd_20_UpSampleBicubic2d_cu_80ee57ca37upsample_bicubic2d_backward_out_frameIN3c108BFloat16EfEEviT0_S5_bNS_27GenericPackedTensorAccessorIT_Lm4ENS_16DefaultPtrTraitsElEENS6_IKS7_Lm4ES8_lEE:
        .type           _ZN2at6native53_GLOBAL__N__83c2e5dd_20_UpSampleBicubic2d_cu_80ee57ca37upsample_bicubic2d_backward_out_frameIN3c108BFloat16EfEEviT0_S5_bNS_27GenericPackedTensorAccessorIT_Lm4ENS_16DefaultPtrTraitsElEENS6_IKS7_Lm4ES8_lEE,@function
        .size           _ZN2at6native53_GLOBAL__N__83c2e5dd_20_UpSampleBicubic2d_cu_80ee57ca37upsample_bicubic2d_backward_out_frameIN3c108BFloat16EfEEviT0_S5_bNS_27GenericPackedTensorAccessorIT_Lm4ENS_16DefaultPtrTraitsElEENS6_IKS7_Lm4ES8_lEE,(.L_x_162 - _ZN2at6native53_GLOBAL__N__83c2e5dd_20_UpSampleBicubic2d_cu_80ee57ca37upsample_bicubic2d_backward_out_frameIN3c108BFloat16EfEEviT0_S5_bNS_27GenericPackedTensorAccessorIT_Lm4ENS_16DefaultPtrTraitsElEENS6_IKS7_Lm4ES8_lEE)
        .other          _ZN2at6native53_GLOBAL__N__83c2e5dd_20_UpSampleBicubic2d_cu_80ee57ca37upsample_bicubic2d_backward_out_frameIN3c108BFloat16EfEEviT0_S5_bNS_27GenericPackedTensorAccessorIT_Lm4ENS_16DefaultPtrTraitsElEENS6_IKS7_Lm4ES8_lEE,@"STO_CUDA_ENTRY STV_DEFAULT"
_ZN2at6native53_GLOBAL__N__83c2e5dd_20_UpSampleBicubic2d_cu_80ee57ca37upsample_bicubic2d_backward_out_frameIN3c108BFloat16EfEEviT0_S5_bNS_27GenericPackedTensorAccessorIT_Lm4ENS_16DefaultPtrTraitsElEENS6_IKS7_Lm4ES8_lEE:
[----:B------:R-:W0:Y:S01]  /*0000*/  LDC R1, c[0x0][0x37c] ;  /* 0x0000df00ff017b82 */ /* 0x000e220000000800 */
[----:B------:R-:W1:Y:S07]  /*0010*/  S2R R4, SR_TID.X ;  /* 0x0000000000047919 */ /* 0x000e6e0000002100 */
[----:B------:R-:W1:Y:S01]  /*0020*/  S2UR UR4, SR_CTAID.X ;  /* 0x00000000000479c3 */ /* 0x000e620000002500 */
[----:B------:R-:W2:Y:S01]  /*0030*/  LDCU UR5, c[0x0][0x380] ;  /* 0x00007000ff0577ac */ /* 0x000ea20008000800 */
[----:B0-----:R-:W-:-:S06]  /*0040*/  VIADD R1, R1, 0xffffffe0 ;  /* 0xffffffe001017836 */ /* 0x001fcc0000000000 */
[----:B------:R-:W1:Y:S02]  /*0050*/  LDC R3, c[0x0][0x360] ;  /* 0x0000d800ff037b82 */ /* 0x000e640000000800 */
[----:B-1----:R-:W-:-:S05]  /*0060*/  IMAD R4, R3, UR4, R4 ;  /* 0x0000000403047c24 */ /* 0x002fca000f8e0204 */
[----:B--2---:R-:W-:-:S13]  /*0070*/  ISETP.GE.AND P0, PT, R4, UR5, PT ;  /* 0x0000000504007c0c */ /* 0x004fda000bf06270 */
[----:B------:R-:W-:Y:S05]  /*0080*/  @P0 EXIT ;  /* 0x000000000000094d */ /* 0x000fea0003800000 */
[----:B------:R-:W0:Y:S01]  /*0090*/  LDC R7, c[0x0][0x3f8] ;  /* 0x0000fe00ff077b82 */ /* 0x000e220000000800 */
[----:B------:R-:W1:Y:S07]  /*00a0*/  LDCU.64 UR16, c[0x0][0x358] ;  /* 0x00006b00ff1077ac */ /* 0x000e6e0008000a00 */
[----:B------:R-:W2:Y:S01]  /*00b0*/  LDC R11, c[0x0][0x3a8] ;  /* 0x0000ea00ff0b7b82 */ /* 0x000ea20000000800 */
[----:B0-----:R-:W-:-:S04]  /*00c0*/  IABS R5, R7 ;  /* 0x0000000700057213 */ /* 0x001fc80000000000 */
[----:B------:R-:W0:Y:S08]  /*00d0*/  I2F.RP R0, R5 ;  /* 0x0000000500007306 */ /* 0x000e300000209400 */
[----:B0-----:R-:W0:Y:S02]  /*00e0*/  MUFU.RCP R0, R0 ;  /* 0x0000000000007308 */ /* 0x001e240000001000 */
[----:B0-----:R-:W-:-:S06]  /*00f0*/  VIADD R2, R0, 0xffffffe ;  /* 0x0ffffffe00027836 */ /* 0x001fcc0000000000 */
[----:B------:R0:W3:Y:S02]  /*0100*/  F2I.FTZ.U32.TRUNC.NTZ R3, R2 ;  /* 0x0000000200037305 */ /* 0x0000e4000021f000 */
[----:B0-----:R-:W-:Y:S02]  /*0110*/  HFMA2 R2, -RZ, RZ, 0, 0 ;  /* 0x00000000ff027431 */ /* 0x001fe400000001ff */
[----:B---3--:R-:W-:-:S04]  /*0120*/  IMAD.MOV R6, RZ, RZ, -R3 ;  /* 0x000000ffff067224 */ /* 0x008fc800078e0a03 */
[----:B------:R-:W-:Y:S01]  /*0130*/  IMAD R9, R6, R5, RZ ;  /* 0x0000000506097224 */ /* 0x000fe200078e02ff */
[----:B------:R-:W-:-:S03]  /*0140*/  IABS R6, R4 ;  /* 0x0000000400067213 */ /* 0x000fc60000000000 */
[----:B------:R-:W-:Y:S02]  /*0150*/  IMAD.HI.U32 R3, R3, R9, R2 ;  /* 0x0000000903037227 */ /* 0x000fe400078e0002 */
[----:B------:R-:W0:Y:S04]  /*0160*/  LDC R2, c[0x0][0x3b0] ;  /* 0x0000ec00ff027b82 */ /* 0x000e280000000800 */
[----:B------:R-:W-:Y:S01]  /*0170*/  IMAD.HI.U32 R27, R3, R6, RZ ;  /* 0x00000006031b7227 */ /* 0x000fe200078e00ff */
[----:B------:R-:W-:-:S03]  /*0180*/  LOP3.LUT R3, R4, R7, RZ, 0x3c, !PT ;  /* 0x0000000704037212 */ /* 0x000fc600078e3cff */
[----:B------:R-:W-:Y:S01]  /*0190*/  IMAD.MOV R0, RZ, RZ, -R27 ;  /* 0x000000ffff007224 */ /* 0x000fe200078e0a1b */
[----:B------:R-:W-:-:S03]  /*01a0*/  ISETP.GE.AND P2, PT, R3, RZ, PT ;  /* 0x000000ff0300720c */ /* 0x000fc60003f46270 */
[----:B------:R-:W-:-:S05]  /*01b0*/  IMAD R0, R5, R0, R6 ;  /* 0x0000000005007224 */ /* 0x000fca00078e0206 */
[----:B------:R-:W-:-:S13]  /*01c0*/  ISETP.GT.U32.AND P1, PT, R5, R0, PT ;  /* 0x000000000500720c */ /* 0x000fda0003f24070 */
[----:B------:R-:W-:Y:S02]  /*01d0*/  @!P1 IMAD.IADD R0, R0, 0x1, -R5 ;  /* 0x0000000100009824 */ /* 0x000fe400078e0a05 */
[----:B------:R-:W-:Y:S01]  /*01e0*/  @!P1 VIADD R27, R27, 0x1 ;  /* 0x000000011b1b9836 */ /* 0x000fe20000000000 */
[----:B------:R-:W-:Y:S02]  /*01f0*/  ISETP.NE.AND P1, PT, R7, RZ, PT ;  /* 0x000000ff0700720c */ /* 0x000fe40003f25270 */
[----:B------:R-:W-:Y:S02]  /*0200*/  ISETP.GE.U32.AND P0, PT, R0, R5, PT ;  /* 0x000000050000720c */ /* 0x000fe40003f06070 */
[----:B------:R-:W2:Y:S11]  /*0210*/  LDC R0, c[0x0][0x3f0] ;  /* 0x0000fc00ff007b82 */ /* 0x000eb60000000800 */
[----:B------:R-:W-:-:S02]  /*0220*/  @P0 IADD3 R27, PT, PT, R27, 0x1, RZ ;  /* 0x000000011b1b0810 */ /* 0x000fc40007ffe0ff */
[----:B0-----:R-:W-:-:S03]  /*0230*/  ISETP.NE.AND P0, PT, R2, R7, PT ;  /* 0x000000070200720c */ /* 0x001fc60003f05270 */
[----:B------:R-:W-:Y:S01]  /*0240*/  @!P2 IMAD.MOV R27, RZ, RZ, -R27 ;  /* 0x000000ffff1ba224 */ /* 0x000fe200078e0a1b */
[----:B------:R-:W-:Y:S02]  /*0250*/  @!P1 LOP3.LUT R27, RZ, R7, RZ, 0x33, !PT ;  /* 0x00000007ff1b9212 */ /* 0x000fe400078e33ff */
[----:B--2---:R-:W-:-:S03]  /*0260*/  ISETP.NE.OR P0, PT, R11, R0, P0 ;  /* 0x000000000b00720c */ /* 0x004fc60000705670 */
[----:B------:R-:W-:-:S04]  /*0270*/  IMAD.MOV R0, RZ, RZ, -R27 ;  /* 0x000000ffff007224 */ /* 0x000fc800078e0a1b */
[----:B------:R-:W-:-:S06]  /*0280*/  IMAD R4, R7, R0, R4 ;  /* 0x0000000007047224 */ /* 0x000fcc00078e0204 */
[----:B-1----:R-:W-:Y:S05]  /*0290*/  @P0 BRA `(.L_x_0) ;  /* 0x0000000c00d40947 */ /* 0x002fea0003800000 */
[----:B------:R-:W0:Y:S02]  /*02a0*/  LDC R0, c[0x0][0x398] ;  /* 0x0000e600ff007b82 */ /* 0x000e240000000800 */
[----:B0-----:R-:W-:-:S13]  /*02b0*/  ISETP.GE.AND P0, PT, R0, 0x1, PT ;  /* 0x000000010000780c */ /* 0x001fda0003f06270 */
[----:B------:R-:W-:Y:S05]  /*02c0*/  @!P0 EXIT ;  /* 0x000000000000894d */ /* 0x000fea0003800000 */
[----:B------:R-:W0:Y:S01]  /*02d0*/  LDC R0, c[0x0][0x3a0] ;  /* 0x0000e800ff007b82 */ /* 0x000e220000000800 */
[----:B------:R-:W1:Y:S01]  /*02e0*/  LDCU.128 UR4, c[0x0][0x410] ;  /* 0x00008200ff0477ac */ /* 0x000e620008000c00 */
[----:B------:R-:W-:Y:S01]  /*02f0*/  SHF.R.S32.HI R2, RZ, 0x1f, R4 ;  /* 0x0000001fff027819 */ /* 0x000fe20000011404 */
[----:B------:R-:W2:Y:S01]  /*0300*/  LDCU.64 UR8, c[0x0][0x3d0] ;  /* 0x00007a00ff0877ac */ /* 0x000ea20008000a00 */
[----:B------:R-:W3:Y:S03]  /*0310*/  LDCU.64 UR10, c[0x0][0x3c8] ;  /* 0x00007900ff0a77ac */ /* 0x000ee60008000a00 */
[----:B-1----:R-:W-:Y:S02]  /*0320*/  IMAD R3, R2, UR6, RZ ;  /* 0x0000000602037c24 */ /* 0x002fe4000f8e02ff */
[----:B------:R-:W-:Y:S01]  /*0330*/  IMAD.WIDE.U32 R8, R4, UR6, RZ ;  /* 0x0000000604087c25 */ /* 0x000fe2000f8e00ff */
[----:B0-----:R-:W-:-:S03]  /*0340*/  ISETP.GE.AND P0, PT, R0, 0x1, PT ;  /* 0x000000010000780c */ /* 0x001fc60003f06270 */
[----:B--2---:R-:W-:Y:S02]  /*0350*/  IMAD R5, R2, UR8, RZ ;  /* 0x0000000802057c24 */ /* 0x004fe4000f8e02ff */
[C---:B------:R-:W-:Y:S02]  /*0360*/  IMAD R7, R4.reuse, UR7, R3 ;  /* 0x0000000704077c24 */ /* 0x040fe4000f8e0203 */
[----:B------:R-:W-:-:S06]  /*0370*/  IMAD R11, R4, UR9, R5 ;  /* 0x00000009040b7c24 */ /* 0x000fcc000f8e0205 */
[----:B---3--:R-:W-:Y:S05]  /*0380*/  @!P0 EXIT ;  /* 0x000000000000894d */ /* 0x008fea0003800000 */
[----:B------:R-:W-:Y:S01]  /*0390*/  IMAD.IADD R9, R9, 0x1, R7 ;  /* 0x0000000109097824 */ /* 0x000fe200078e0207 */
[----:B------:R-:W0:Y:S01]  /*03a0*/  LDC.64 R2, c[0x0][0x3c0] ;  /* 0x0000f000ff027b82 */ /* 0x000e220000000a00 */
[----:B------:R-:W-:Y:S01]  /*03b0*/  SHF.R.S32.HI R10, RZ, 0x1f, R27 ;  /* 0x0000001fff0a7819 */ /* 0x000fe2000001141b */
[----:B------:R-:W-:Y:S01]  /*03c0*/  IMAD.WIDE.U32 R4, R4, UR8, RZ ;  /* 0x0000000804047c25 */ /* 0x000fe2000f8e00ff */
[----:B------:R-:W-:-:S03]  /*03d0*/  LOP3.LUT R0, R0, 0x7, RZ, 0xc0, !PT ;  /* 0x0000000700007812 */ /* 0x000fc600078ec0ff */
[C---:B------:R-:W-:Y:S01]  /*03e0*/  IMAD R12, R10.reuse, UR4, RZ ;  /* 0x000000040a0c7c24 */ /* 0x040fe2000f8e02ff */
[----:B------:R-:W-:Y:S01]  /*03f0*/  IADD3 R5, PT, PT, R5, R11, RZ ;  /* 0x0000000b05057210 */ /* 0x000fe20007ffe0ff */
[----:B------:R-:W1:Y:S01]  /*0400*/  LDC.64 R6, c[0x0][0x408] ;  /* 0x00010200ff067b82 */ /* 0x000e620000000a00 */
[----:B------:R-:W-:Y:S02]  /*0410*/  IMAD R10, R10, UR10, RZ ;  /* 0x0000000a0a0a7c24 */ /* 0x000fe4000f8e02ff */
[----:B------:R-:W-:Y:S01]  /*0420*/  IMAD.WIDE.U32 R28, R27, UR4, R8 ;  /* 0x000000041b1c7c25 */ /* 0x000fe2000f8e0008 */
[----:B------:R-:W-:-:S03]  /*0430*/  UMOV UR4, URZ ;  /* 0x000000ff00047c82 */ /* 0x000fc60008000000 */
[C---:B------:R-:W-:Y:S02]  /*0440*/  IMAD R11, R27.reuse, UR5, R12 ;  /* 0x000000051b0b7c24 */ /* 0x040fe4000f8e020c */
[C---:B------:R-:W-:Y:S02]  /*0450*/  IMAD R9, R27.reuse, UR11, R10 ;  /* 0x0000000b1b097c24 */ /* 0x040fe4000f8e020a */
[----:B------:R-:W-:-:S04]  /*0460*/  IMAD.WIDE.U32 R26, R27, UR10, R4 ;  /* 0x0000000a1b1a7c25 */ /* 0x000fc8000f8e0004 */
[----:B------:R-:W-:Y:S01]  /*0470*/  IMAD.IADD R5, R29, 0x1, R11 ;  /* 0x000000011d057824 */ /* 0x000fe200078e020b */
[----:B0-----:R-:W-:Y:S01]  /*0480*/  SHF.L.U32 R23, R2, 0x1, RZ ;  /* 0x0000000102177819 */ /* 0x001fe200000006ff */
[----:B------:R-:W-:Y:S02]  /*0490*/  IMAD.IADD R4, R27, 0x1, R9 ;  /* 0x000000011b047824 */ /* 0x000fe400078e0209 */
[----:B------:R-:W-:Y:S01]  /*04a0*/  VIADD R12, R0, 0xffffffff ;  /* 0xffffffff000c7836 */ /* 0x000fe20000000000 */
[----:B------:R-:W-:Y:S01]  /*04b0*/  STL [R1+0x4], R5 ;  /* 0x0000040501007387 */ /* 0x000fe20000100800 */
[C-C-:B------:R-:W-:Y:S02]  /*04c0*/  SHF.L.U64.HI R0, R2.reuse, 0x4, R3.reuse ;  /* 0x0000000402007819 */ /* 0x140fe40000010203 */
[----:B------:R-:W-:Y:S01]  /*04d0*/  SHF.L.U64.HI R3, R2, 0x1, R3 ;  /* 0x0000000102037819 */ /* 0x000fe20000010203 */
[----:B------:R0:W-:Y:S01]  /*04e0*/  STL [R1], R4 ;  /* 0x0000000401007387 */ /* 0x0001e20000100800 */
[----:B------:R-:W-:Y:S01]  /*04f0*/  ISETP.GE.U32.AND P0, PT, R12, 0x3, PT ;  /* 0x000000030c00780c */ /* 0x000fe20003f06070 */
[C---:B-1----:R-:W-:Y:S01]  /*0500*/  IMAD.SHL.U32 R22, R6.reuse, 0x2, RZ ;  /* 0x0000000206167824 */ /* 0x042fe200078e00ff */
[----:B0-----:R-:W-:-:S02]  /*0510*/  SHF.L.U64.HI R4, R6, 0x4, R7 ;  /* 0x0000000406047819 */ /* 0x001fc40000010207 */
[----:B------:R-:W-:-:S09]  /*0520*/  SHF.L.U64.HI R7, R6, 0x1, R7 ;  /* 0x0000000106077819 */ /* 0x000fd20000010207 */
.L_x_6:
[----:B-123--:R-:W2:Y:S01]  /*0530*/  LDL R10, [R1+0x4] ;  /* 0x00000400010a7983 */ /* 0x00eea20000100800 */
[----:B0-----:R-:W0:Y:S01]  /*0540*/  LDC.64 R20, c[0x0][0x400] ;  /* 0x00010000ff147b82 */ /* 0x001e220000000a00 */
[----:B------:R-:W1:Y:S02]  /*0550*/  LDCU UR5, c[0x0][0x3a0] ;  /* 0x00007400ff0577ac */ /* 0x000e640008000800 */
[----:B------:R-:W3:Y:S05]  /*0560*/  LDL R5, [R1] ;  /* 0x0000000001057983 */ /* 0x000eea0000100800 */
[----:B------:R-:W4:Y:S01]  /*0570*/  LDC.64 R8, c[0x0][0x3b8] ;  /* 0x0000ee00ff087b82 */ /* 0x000f220000000a00 */
[----:B-1----:R-:W-:Y:S01]  /*0580*/  UISETP.GE.U32.AND UP0, UPT, UR5, 0x8, UPT ;  /* 0x000000080500788c */ /* 0x002fe2000bf06070 */
[----:B--2---:R-:W-:-:S02]  /*0590*/  IMAD.MOV.U32 R11, RZ, RZ, R10 ;  /* 0x000000ffff0b7224 */ /* 0x004fc400078e000a */
[----:B------:R-:W-:-:S04]  /*05a0*/  IMAD.MOV.U32 R10, RZ, RZ, R28 ;  /* 0x000000ffff0a7224 */ /* 0x000fc800078e001c */
[----:B0-----:R-:W-:Y:S01]  /*05b0*/  IMAD.WIDE.U32 R18, R20, UR4, R10 ;  /* 0x0000000414127c25 */ /* 0x001fe2000f8e000a */
[----:B------:R-:W-:-:S03]  /*05c0*/  MOV R10, R26 ;  /* 0x0000001a000a7202 */ /* 0x000fc60000000f00 */
[----:B---3--:R-:W-:Y:S02]  /*05d0*/  IMAD.MOV.U32 R11, RZ, RZ, R5 ;  /* 0x000000ffff0b7224 */ /* 0x008fe400078e0005 */
[----:B------:R-:W-:Y:S02]  /*05e0*/  IMAD R21, R21, UR4, R19 ;  /* 0x0000000415157c24 */ /* 0x000fe4000f8e0213 */
[----:B----4-:R-:W-:-:S04]  /*05f0*/  IMAD.WIDE.U32 R12, R8, UR4, R10 ;  /* 0x00000004080c7c25 */ /* 0x010fc8000f8e000a */
[----:B------:R-:W-:Y:S02]  /*0600*/  IMAD R20, R9, UR4, R13 ;  /* 0x0000000409147c24 */ /* 0x000fe4000f8e020d */
[----:B------:R-:W-:Y:S01]  /*0610*/  IMAD.MOV.U32 R5, RZ, RZ, RZ ;  /* 0x000000ffff057224 */ /* 0x000fe200078e00ff */
[----:B------:R-:W-:Y:S06]  /*0620*/  BRA.U !UP0, `(.L_x_1) ;  /* 0x0000000508107547 */ /* 0x000fec000b800000 */
[----:B------:R-:W0:Y:S01]  /*0630*/  LDC R14, c[0x0][0x3a0] ;  /* 0x0000e800ff0e7b82 */ /* 0x000e220000000800 */
[----:B------:R-:W1:Y:S01]  /*0640*/  LDCU.64 UR6, c[0x0][0x390] ;  /* 0x00007200ff0677ac */ /* 0x000e620008000a00 */
[----:B------:R-:W2:Y:S01]  /*0650*/  LDCU.64 UR8, c[0x0][0x3d8] ;  /* 0x00007b00ff0877ac */ /* 0x000ea20008000a00 */
[----:B-1----:R-:W-:Y:S02]  /*0660*/  LEA R9, P1, R12, UR6, 0x1 ;  /* 0x000000060c097c11 */ /* 0x002fe4000f8208ff */
[----:B--2---:R-:W-:Y:S02]  /*0670*/  LEA R5, P2, R18, UR8, 0x1 ;  /* 0x0000000812057c11 */ /* 0x004fe4000f8408ff */
[----:B0-----:R-:W-:Y:S02]  /*0680*/  LOP3.LUT R14, R14, 0x7ffffff8, RZ, 0xc0, !PT ;  /* 0x7ffffff80e0e7812 */ /* 0x001fe400078ec0ff */
[----:B------:R-:W-:Y:S02]  /*0690*/  LEA.HI.X R8, R12, UR7, R20, 0x1, P1 ;  /* 0x000000070c087c11 */ /* 0x000fe400088f0c14 */
[----:B------:R-:W-:Y:S01]  /*06a0*/  LEA.HI.X R10, R18, UR9, R21, 0x1, P2 ;  /* 0x00000009120a7c11 */ /* 0x000fe200090f0c15 */
[----:B------:R-:W-:-:S05]  /*06b0*/  IMAD.MOV R14, RZ, RZ, -R14 ;  /* 0x000000ffff0e7224 */ /* 0x000fca00078e0a0e */
[----:B------:R-:W-:-:S07]  /*06c0*/  MOV R11, R14 ;  /* 0x0000000e000b7202 */ /* 0x000fce0000000f00 */
.L_x_2:
[----:B0-----:R-:W-:Y:S02]  /*06d0*/  IMAD.MOV.U32 R14, RZ, RZ, R5 ;  /* 0x000000ffff0e7224 */ /* 0x001fe400078e0005 */
[----:B------:R-:W-:-:S05]  /*06e0*/  IMAD.MOV.U32 R15, RZ, RZ, R10 ;  /* 0x000000ffff0f7224 */ /* 0x000fca00078e000a */
[----:B------:R0:W2:Y:S02]  /*06f0*/  LDG.E.U16 R16, desc[UR16][R14.64] ;  /* 0x000000100e107981 */ /* 0x0000a4000c1e1500 */
[----:B0-----:R-:W-:Y:S01]  /*0700*/  IMAD.MOV.U32 R14, RZ, RZ, R9 ;  /* 0x000000ffff0e7224 */ /* 0x001fe200078e0009 */
[----:B------:R-:W-:-:S05]  /*0710*/  MOV R15, R8 ;  /* 0x00000008000f7202 */ /* 0x000fca0000000f00 */
[----:B--2---:R0:W-:Y:S02]  /*0720*/  STG.E.U16 desc[UR16][R14.64], R16 ;  /* 0x000000100e007986 */ /* 0x0041e4000c101510 */
[----:B0-----:R-:W-:-:S05]  /*0730*/  IADD3 R14, P1, PT, R5, R22, RZ ;  /* 0x00000016050e7210 */ /* 0x001fca0007f3e0ff */
[----:B------:R-:W-:-:S05]  /*0740*/  IMAD.X R15, R10, 0x1, R7, P1 ;  /* 0x000000010a0f7824 */ /* 0x000fca00008e0607 */
[----:B------:R0:W2:Y:S01]  /*0750*/  LDG.E.U16 R24, desc[UR16][R14.64] ;  /* 0x000000100e187981 */ /* 0x0000a2000c1e1500 */
[----:B------:R-:W-:-:S05]  /*0760*/  IADD3 R16, P1, PT, R9, R23, RZ ;  /* 0x0000001709107210 */ /* 0x000fca0007f3e0ff */
[----:B------:R-:W-:Y:S01]  /*0770*/  IMAD.X R17, R8, 0x1, R3, P1 ;  /* 0x0000000108117824 */ /* 0x000fe200008e0603 */
[----:B0-----:R-:W-:-:S05]  /*0780*/  IADD3 R14, P1, PT, R14, R22, RZ ;  /* 0x000000160e0e7210 */ /* 0x001fca0007f3e0ff */
[----:B------:R-:W-:Y:S01]  /*0790*/  IMAD.X R15, R15, 0x1, R7, P1 ;  /* 0x000000010f0f7824 */ /* 0x000fe200008e0607 */
[----:B--2---:R0:W-:Y:S04]  /*07a0*/  STG.E.U16 desc[UR16][R16.64], R24 ;  /* 0x0000001810007986 */ /* 0x0041e8000c101510 */
[----:B0-----:R0:W2:Y:S01]  /*07b0*/  LDG.E.U16 R24, desc[UR16][R14.64] ;  /* 0x000000100e187981 */ /* 0x0010a2000c1e1500 */
[----:B------:R-:W-:-:S04]  /*07c0*/  IADD3 R16, P1, PT, R16, R23, RZ ;  /* 0x0000001710107210 */ /* 0x000fc80007f3e0ff */
[----:B------:R-:W-:Y:S02]  /*07d0*/  IADD3.X R17, PT, PT, R17, R3, RZ, P1, !PT ;  /* 0x0000000311117210 */ /* 0x000fe40000ffe4ff */
[----:B0-----:R-:W-:-:S05]  /*07e0*/  IADD3 R14, P1, PT, R14, R22, RZ ;  /* 0x000000160e0e7210 */ /* 0x001fca0007f3e0ff */
[----:B------:R-:W-:Y:S01]  /*07f0*/  IMAD.X R15, R15, 0x1, R7, P1 ;  /* 0x000000010f0f7824 */ /* 0x000fe200008e0607 */
[----:B--2---:R0:W-:Y:S04]  /*0800*/  STG.E.U16 desc[UR16][R16.64], R24 ;  /* 0x0000001810007986 */ /* 0x0041e8000c101510 */
[----:B0-----:R0:W2:Y:S01]  /*0810*/  LDG.E.U16 R24, desc[UR16][R14.64] ;  /* 0x000000100e187981 */ /* 0x0010a2000c1e1500 */
        /* <DEDUP_REMOVED lines=24> */
[----:B------:R-:W-:Y:S01]  /*09a0*/  VIADD R11, R11, 0x8 ;  /* 0x000000080b0b7836 */ /* 0x000fe20000000000 */
[----:B------:R-:W-:Y:S02]  /*09b0*/  LEA R5, P3, R6, R5, 0x4 ;  /* 0x0000000506057211 */ /* 0x000fe400078620ff */
[----:B------:R-:W-:-:S03]  /*09c0*/  LEA R9, P2, R2, R9, 0x4 ;  /* 0x0000000902097211 */ /* 0x000fc600078420ff */
[----:B------:R-:W-:Y:S01]  /*09d0*/  IMAD.X R10, R10, 0x1, R4, P3 ;  /* 0x000000010a0a7824 */ /* 0x000fe200018e0604 */
[----:B------:R-:W-:Y:S02]  /*09e0*/  IADD3.X R8, PT, PT, R8, R0, RZ, P2, !PT ;  /* 0x0000000008087210 */ /* 0x000fe400017fe4ff */
[----:B0-----:R-:W-:-:S05]  /*09f0*/  IADD3 R14, P1, PT, R16, R23, RZ ;  /* 0x00000017100e7210 */ /* 0x001fca0007f3e0ff */
[----:B------:R-:W-:Y:S01]  /*0a00*/  IMAD.X R15, R17, 0x1, R3, P1 ;  /* 0x00000001110f7824 */ /* 0x000fe200008e0603 */
[----:B------:R-:W-:-:S04]  /*0a10*/  ISETP.NE.AND P1, PT, R11, RZ, PT ;  /* 0x000000ff0b00720c */ /* 0x000fc80003f25270 */
[----:B--2---:R0:W-:Y:S09]  /*0a20*/  STG.E.U16 desc[UR16][R14.64], R24 ;  /* 0x000000180e007986 */ /* 0x0041f2000c101510 */
[----:B------:R-:W-:Y:S05]  /*0a30*/  @P1 BRA `(.L_x_2) ;  /* 0xfffffffc00241947 */ /* 0x000fea000383ffff */
[----:B------:R-:W1:Y:S02]  /*0a40*/  LDC R25, c[0x0][0x3a0] ;  /* 0x0000e800ff197b82 */ /* 0x000e640000000800 */
[----:B-1----:R-:W-:-:S05]  /*0a50*/  LOP3.LUT R25, R25, 0x7ffffff8, RZ, 0xc0, !PT ;  /* 0x7ffffff819197812 */ /* 0x002fca00078ec0ff */
[----:B------:R-:W-:-:S07]  /*0a60*/  IMAD.MOV.U32 R5, RZ, RZ, R25 ;  /* 0x000000ffff057224 */ /* 0x000fce00078e0019 */
.L_x_1:
[----:B------:R-:W1:Y:S02]  /*0a70*/  LDC R8, c[0x0][0x3a0] ;  /* 0x0000e800ff087b82 */ /* 0x000e640000000800 */
[----:B-1----:R-:W-:-:S04]  /*0a80*/  LOP3.LUT R8, R8, 0x7, RZ, 0xc0, !PT ;  /* 0x0000000708087812 */ /* 0x002fc800078ec0ff */
[----:B------:R-:W-:-:S13]  /*0a90*/  ISETP.NE.AND P1, PT, R8, RZ, PT ;  /* 0x000000ff0800720c */ /* 0x000fda0003f25270 */
[----:B------:R-:W-:Y:S05]  /*0aa0*/  @!P1 BRA `(.L_x_3) ;  /* 0x0000000400bc9947 */ /* 0x000fea0003800000 */
[----:B------:R-:W1:Y:S02]  /*0ab0*/  LDC R8, c[0x0][0x3a0] ;  /* 0x0000e800ff087b82 */ /* 0x000e640000000800 */
[----:B-1----:R-:W-:-:S04]  /*0ac0*/  LOP3.LUT R8, R8, 0x3, RZ, 0xc0, !PT ;  /* 0x0000000308087812 */ /* 0x002fc800078ec0ff */
[----:B------:R-:W-:Y:S01]  /*0ad0*/  ISETP.NE.AND P1, PT, R8, RZ, PT ;  /* 0x000000ff0800720c */ /* 0x000fe20003f25270 */
[----:B------:R-:W-:-:S12]  /*0ae0*/  @!P0 BRA `(.L_x_4) ;  /* 0x0000000000d08947 */ /* 0x000fd80003800000 */
[----:B------:R-:W1:Y:S01]  /*0af0*/  LDCU.64 UR6, c[0x0][0x408] ;  /* 0x00008100ff0677ac */ /* 0x000e620008000a00 */
[----:B------:R-:W-:Y:S01]  /*0b00*/  MOV R11, R21 ;  /* 0x00000015000b7202 */ /* 0x000fe20000000f00 */
[----:B------:R-:W-:Y:S01]  /*0b10*/  IMAD.MOV.U32 R10, RZ, RZ, R18 ;  /* 0x000000ffff0a7224 */ /* 0x000fe200078e0012 */
[----:B------:R-:W0:Y:S01]  /*0b20*/  LDCU.64 UR8, c[0x0][0x3d8] ;  /* 0x00007b00ff0877ac */ /* 0x000e220008000a00 */
[----:B------:R-:W2:Y:S01]  /*0b30*/  LDCU.64 UR10, c[0x0][0x3c0] ;  /* 0x00007800ff0a77ac */ /* 0x000ea20008000a00 */
[----:B------:R-:W3:Y:S01]  /*0b40*/  LDCU.64 UR12, c[0x0][0x390] ;  /* 0x00007200ff0c77ac */ /* 0x000ee20008000a00 */
[----:B-1----:R-:W-:-:S04]  /*0b50*/  IMAD.WIDE.U32 R8, R5, UR6, R10 ;  /* 0x0000000605087c25 */ /* 0x002fc8000f8e000a */
[----:B------:R-:W-:Y:S01]  /*0b60*/  IMAD R9, R5, UR7, R9 ;  /* 0x0000000705097c24 */ /* 0x000fe2000f8e0209 */
[----:B0-----:R-:W-:-:S04]  /*0b70*/  LEA R14, P2, R8, UR8, 0x1 ;  /* 0x00000008080e7c11 */ /* 0x001fc8000f8408ff */
[----:B------:R-:W-:-:S05]  /*0b80*/  LEA.HI.X R15, R8, UR9, R9, 0x1, P2 ;  /* 0x00000009080f7c11 */ /* 0x000fca00090f0c09 */
[----:B------:R2:W4:Y:S01]  /*0b90*/  LDG.E.U16 R25, desc[UR16][R14.64] ;  /* 0x000000100e197981 */ /* 0x000522000c1e1500 */
[----:B------:R-:W-:Y:S02]  /*0ba0*/  IMAD.MOV.U32 R8, RZ, RZ, R12 ;  /* 0x000000ffff087224 */ /* 0x000fe400078e000c */
[----:B------:R-:W-:Y:S02]  /*0bb0*/  IMAD.MOV.U32 R9, RZ, RZ, R20 ;  /* 0x000000ffff097224 */ /* 0x000fe400078e0014 */
[C---:B------:R-:W-:Y:S02]  /*0bc0*/  VIADD R24, R5.reuse, 0x1 ;  /* 0x0000000105187836 */ /* 0x040fe40000000000 */
[----:B--2---:R-:W-:-:S04]  /*0bd0*/  IMAD.WIDE.U32 R14, R5, UR10, R8 ;  /* 0x0000000a050e7c25 */ /* 0x004fc8000f8e0008 */
[----:B------:R-:W-:Y:S01]  /*0be0*/  IMAD R15, R5, UR11, R15 ;  /* 0x0000000b050f7c24 */ /* 0x000fe2000f8e020f */
[----:B---3--:R-:W-:-:S04]  /*0bf0*/  LEA R16, P2, R14, UR12, 0x1 ;  /* 0x0000000c0e107c11 */ /* 0x008fc8000f8408ff */
[----:B------:R-:W-:Y:S01]  /*0c00*/  LEA.HI.X R17, R14, UR13, R15, 0x1, P2 ;  /* 0x0000000d0e117c11 */ /* 0x000fe200090f0c0f */
[----:B------:R-:W-:-:S04]  /*0c10*/  IMAD.WIDE.U32 R14, R24, UR6, R10 ;  /* 0x00000006180e7c25 */ /* 0x000fc8000f8e000a */
[----:B------:R-:W-:Y:S01]  /*0c20*/  IMAD R15, R24, UR7, R15 ;  /* 0x00000007180f7c24 */ /* 0x000fe2000f8e020f */
[----:B----4-:R0:W-:Y:S02]  /*0c30*/  STG.E.U16 desc[UR16][R16.64], R25 ;  /* 0x0000001910007986 */ /* 0x0101e4000c101510 */
[----:B0-----:R-:W-:-:S04]  /*0c40*/  LEA R16, P2, R14, UR8, 0x1 ;  /* 0x000000080e107c11 */ /* 0x001fc8000f8408ff */
[----:B------:R-:W-:-:S05]  /*0c50*/  LEA.HI.X R17, R14, UR9, R15, 0x1, P2 ;  /* 0x000000090e117c11 */ /* 0x000fca00090f0c0f */
[----:B------:R0:W2:Y:S01]  /*0c60*/  LDG.E.U16 R25, desc[UR16][R16.64] ;  /* 0x0000001010197981 */ /* 0x0000a2000c1e1500 */
[----:B------:R-:W-:-:S04]  /*0c70*/  IMAD.WIDE.U32 R14, R24, UR10, R8 ;  /* 0x0000000a180e7c25 */ /* 0x000fc8000f8e0008 */
[----:B------:R-:W-:Y:S01]  /*0c80*/  IMAD R24, R24, UR11, R15 ;  /* 0x0000000b18187c24 */ /* 0x000fe2000f8e020f */
[----:B0-----:R-:W-:-:S04]  /*0c90*/  LEA R16, P2, R14, UR12, 0x1 ;  /* 0x0000000c0e107c11 */ /* 0x001fc8000f8408ff */
[----:B------:R-:W-:Y:S02]  /*0ca0*/  LEA.HI.X R17, R14, UR13, R24, 0x1, P2 ;  /* 0x0000000d0e117c11 */ /* 0x000fe400090f0c18 */
[----:B------:R-:W-:-:S05]  /*0cb0*/  IADD3 R24, PT, PT, R5, 0x2, RZ ;  /* 0x0000000205187810 */ /* 0x000fca0007ffe0ff */
[----:B------:R-:W-:-:S04]  /*0cc0*/  IMAD.WIDE.U32 R14, R24, UR6, R10 ;  /* 0x00000006180e7c25 */ /* 0x000fc8000f8e000a */
[----:B------:R-:W-:Y:S01]  /*0cd0*/  IMAD R15, R24, UR7, R15 ;  /* 0x00000007180f7c24 */ /* 0x000fe2000f8e020f */
[----:B--2---:R0:W-:Y:S02]  /*0ce0*/  STG.E.U16 desc[UR16][R16.64], R25 ;  /* 0x0000001910007986 */ /* 0x0041e4000c101510 */
[----:B0-----:R-:W-:-:S04]  /*0cf0*/  LEA R16, P2, R14, UR8, 0x1 ;  /* 0x000000080e107c11 */ /* 0x001fc8000f8408ff */
[----:B------:R-:W-:-:S05]  /*0d00*/  LEA.HI.X R17, R14, UR9, R15, 0x1, P2 ;  /* 0x000000090e117c11 */ /* 0x000fca00090f0c0f */
[----:B------:R0:W2:Y:S01]  /*0d10*/  LDG.E.U16 R25, desc[UR16][R16.64] ;  /* 0x0000001010197981 */ /* 0x0000a2000c1e1500 */
[----:B------:R-:W-:-:S04]  /*0d20*/  IMAD.WIDE.U32 R14, R24, UR10, R8 ;  /* 0x0000000a180e7c25 */ /* 0x000fc8000f8e0008 */
[----:B------:R-:W-:Y:S01]  /*0d30*/  IMAD R24, R24, UR11, R15 ;  /* 0x0000000b18187c24 */ /* 0x000fe2000f8e020f */
[----:B0-----:R-:W-:-:S04]  /*0d40*/  LEA R16, P2, R14, UR12, 0x1 ;  /* 0x0000000c0e107c11 */ /* 0x001fc8000f8408ff */
[----:B------:R-:W-:Y:S01]  /*0d50*/  LEA.HI.X R17, R14, UR13, R24, 0x1, P2 ;  /* 0x0000000d0e117c11 */ /* 0x000fe200090f0c18 */
[----:B------:R-:W-:-:S04]  /*0d60*/  VIADD R24, R5, 0x3 ;  /* 0x0000000305187836 */ /* 0x000fc80000000000 */
[----:B------:R-:W-:-:S04]  /*0d70*/  IMAD.WIDE.U32 R10, R24, UR6, R10 ;  /* 0x00000006180a7c25 */ /* 0x000fc8000f8e000a */
[----:B------:R-:W-:Y:S01]  /*0d80*/  IMAD R11, R24, UR7, R11 ;  /* 0x00000007180b7c24 */ /* 0x000fe2000f8e020b */
[----:B------:R-:W-:-:S04]  /*0d90*/  LEA R14, P2, R10, UR8, 0x1 ;  /* 0x000000080a0e7c11 */ /* 0x000fc8000f8408ff */
[----:B------:R-:W-:Y:S01]  /*0da0*/  LEA.HI.X R15, R10, UR9, R11, 0x1, P2 ;  /* 0x000000090a0f7c11 */ /* 0x000fe200090f0c0b */
[----:B--2---:R1:W-:Y:S04]  /*0db0*/  STG.E.U16 desc[UR16][R16.64], R25 ;  /* 0x0000001910007986 */ /* 0x0043e8000c101510 */
[----:B------:R-:W2:Y:S01]  /*0dc0*/  LDG.E.U16 R14, desc[UR16][R14.64] ;  /* 0x000000100e0e7981 */ /* 0x000ea2000c1e1500 */
[----:B------:R-:W-:-:S04]  /*0dd0*/  IMAD.WIDE.U32 R8, R24, UR10, R8 ;  /* 0x0000000a18087c25 */ /* 0x000fc8000f8e0008 */
[----:B------:R-:W-:Y:S01]  /*0de0*/  IMAD R24, R24, UR11, R9 ;  /* 0x0000000b18187c24 */ /* 0x000fe2000f8e0209 */
[----:B------:R-:W-:Y:S01]  /*0df0*/  LEA R10, P2, R8, UR12, 0x1 ;  /* 0x0000000c080a7c11 */ /* 0x000fe2000f8408ff */
[----:B------:R-:W-:-:S03]  /*0e00*/  VIADD R5, R5, 0x4 ;  /* 0x0000000405057836 */ /* 0x000fc60000000000 */
[----:B------:R-:W-:-:S05]  /*0e10*/  LEA.HI.X R11, R8, UR13, R24, 0x1, P2 ;  /* 0x0000000d080b7c11 */ /* 0x000fca00090f0c18 */
[----:B--2---:R1:W-:Y:S04]  /*0e20*/  STG.E.U16 desc[UR16][R10.64], R14 ;  /* 0x0000000e0a007986 */ /* 0x0043e8000c101510 */
.L_x_4:
[----:B------:R-:W-:Y:S05]  /*0e30*/  @!P1 BRA `(.L_x_3) ;  /* 0x0000000000d89947 */ /* 0x000fea0003800000 */
[----:B------:R-:W2:Y:S01]  /*0e40*/  LDC R8, c[0x0][0x3a0] ;  /* 0x0000e800ff087b82 */ /* 0x000ea20000000800 */
[----:B------:R-:W-:Y:S01]  /*0e50*/  ULOP3.LUT UP0, URZ, UR5, 0x1, URZ, 0xc0, !UPT ;  /* 0x0000000105ff7892 */ /* 0x000fe2000f80c0ff */
[----:B--2---:R-:W-:-:S04]  /*0e60*/  LOP3.LUT R8, R8, 0x3, RZ, 0xc0, !PT ;  /* 0x0000000308087812 */ /* 0x004fc800078ec0ff */
[----:B------:R-:W-:-:S13]  /*0e70*/  ISETP.NE.AND P1, PT, R8, 0x1, PT ;  /* 0x000000010800780c */ /* 0x000fda0003f25270 */
[----:B------:R-:W-:Y:S05]  /*0e80*/  @!P1 BRA `(.L_x_5) ;  /* 0x0000000000789947 */ /* 0x000fea0003800000 */
        /* <DEDUP_REMOVED lines=13> */
[----:B------:R-:W-:-:S04]  /*0f60*/  VIADD R24, R5, 0x1 ;  /* 0x0000000105187836 */ /* 0x000fc80000000000 */
[----:B------:R-:W-:-:S04]  /*0f70*/  IMAD.WIDE.U32 R8, R24, UR6, R8 ;  /* 0x0000000618087c25 */ /* 0x000fc8000f8e0008 */
[----:B--2---:R-:W-:-:S04]  /*0f80*/  IMAD.WIDE.U32 R14, R5, UR10, R10 ;  /* 0x0000000a050e7c25 */ /* 0x004fc8000f8e000a */
[----:B------:R-:W-:Y:S01]  /*0f90*/  IMAD R15, R5, UR11, R15 ;  /* 0x0000000b050f7c24 */ /* 0x000fe2000f8e020f */
[----:B---3--:R-:W-:Y:S01]  /*0fa0*/  LEA R16, P1, R14, UR12, 0x1 ;  /* 0x0000000c0e107c11 */ /* 0x008fe2000f8208ff */
[----:B------:R-:W-:-:S03]  /*0fb0*/  IMAD R9, R24, UR7, R9 ;  /* 0x0000000718097c24 */ /* 0x000fc6000f8e0209 */
[----:B------:R-:W-:Y:S02]  /*0fc0*/  LEA.HI.X R17, R14, UR13, R15, 0x1, P1 ;  /* 0x0000000d0e117c11 */ /* 0x000fe400088f0c0f */
[----:B------:R-:W-:-:S04]  /*0fd0*/  LEA R14, P1, R8, UR8, 0x1 ;  /* 0x00000008080e7c11 */ /* 0x000fc8000f8208ff */
[----:B------:R-:W-:Y:S01]  /*0fe0*/  LEA.HI.X R15, R8, UR9, R9, 0x1, P1 ;  /* 0x00000009080f7c11 */ /* 0x000fe200088f0c09 */
[----:B----4-:R2:W-:Y:S04]  /*0ff0*/  STG.E.U16 desc[UR16][R16.64], R25 ;  /* 0x0000001910007986 */ /* 0x0105e8000c101510 */
[----:B------:R-:W3:Y:S01]  /*1000*/  LDG.E.U16 R14, desc[UR16][R14.64] ;  /* 0x000000100e0e7981 */ /* 0x000ee2000c1e1500 */
[----:B------:R-:W-:Y:S01]  /*1010*/  IMAD.WIDE.U32 R8, R24, UR10, R10 ;  /* 0x0000000a18087c25 */ /* 0x000fe2000f8e000a */
[----:B------:R-:W-:-:S03]  /*1020*/  IADD3 R5, PT, PT, R5, 0x2, RZ ;  /* 0x0000000205057810 */ /* 0x000fc60007ffe0ff */
[----:B------:R-:W-:Y:S01]  /*1030*/  IMAD R24, R24, UR11, R9 ;  /* 0x0000000b18187c24 */ /* 0x000fe2000f8e0209 */
[----:B------:R-:W-:-:S04]  /*1040*/  LEA R10, P1, R8, UR12, 0x1 ;  /* 0x0000000c080a7c11 */ /* 0x000fc8000f8208ff */
[----:B------:R-:W-:-:S05]  /*1050*/  LEA.HI.X R11, R8, UR13, R24, 0x1, P1 ;  /* 0x0000000d080b7c11 */ /* 0x000fca00088f0c18 */
[----:B---3--:R2:W-:Y:S04]  /*1060*/  STG.E.U16 desc[UR16][R10.64], R14 ;  /* 0x0000000e0a007986 */ /* 0x0085e8000c101510 */
.L_x_5:
[----:B------:R-:W-:Y:S05]  /*1070*/  BRA.U !UP0, `(.L_x_3) ;  /* 0x0000000108487547 */ /* 0x000fea000b800000 */
[----:B------:R-:W3:Y:S01]  /*1080*/  LDCU.64 UR6, c[0x0][0x408] ;  /* 0x00008100ff0677ac */ /* 0x000ee20008000a00 */
[----:B------:R-:W-:Y:S02]  /*1090*/  IMAD.MOV.U32 R8, RZ, RZ, R18 ;  /* 0x000000ffff087224 */ /* 0x000fe400078e0012 */
[----:B------:R-:W-:Y:S01]  /*10a0*/  IMAD.MOV.U32 R9, RZ, RZ, R21 ;  /* 0x000000ffff097224 */ /* 0x000fe200078e0015 */
[----:B------:R-:W1:Y:S01]  /*10b0*/  LDCU.64 UR8, c[0x0][0x3d8] ;  /* 0x00007b00ff0877ac */ /* 0x000e620008000a00 */
[----:B---3--:R-:W-:-:S04]  /*10c0*/  IMAD.WIDE.U32 R8, R5, UR6, R8 ;  /* 0x0000000605087c25 */ /* 0x008fc8000f8e0008 */
[----:B------:R-:W-:Y:S01]  /*10d0*/  IMAD R9, R5, UR7, R9 ;  /* 0x0000000705097c24 */ /* 0x000fe2000f8e0209 */
[C---:B-12---:R-:W-:Y:S01]  /*10e0*/  LEA R10, P1, R8.reuse, UR8, 0x1 ;  /* 0x00000008080a7c11 */ /* 0x046fe2000f8208ff */
[----:B------:R-:W1:Y:S03]  /*10f0*/  LDCU.64 UR6, c[0x0][0x3c0] ;  /* 0x00007800ff0677ac */ /* 0x000e660008000a00 */
[----:B------:R-:W-:Y:S01]  /*1100*/  LEA.HI.X R11, R8, UR9, R9, 0x1, P1 ;  /* 0x00000009080b7c11 */ /* 0x000fe200088f0c09 */
[----:B------:R-:W2:Y:S04]  /*1110*/  LDCU.64 UR8, c[0x0][0x390] ;  /* 0x00007200ff0877ac */ /* 0x000ea80008000a00 */
[----:B------:R2:W3:Y:S01]  /*1120*/  LDG.E.U16 R13, desc[UR16][R10.64] ;  /* 0x000000100a0d7981 */ /* 0x0004e2000c1e1500 */
[----:B------:R-:W-:Y:S01]  /*1130*/  MOV R9, R20 ;  /* 0x0000001400097202 */ /* 0x000fe20000000f00 */
[----:B------:R-:W-:-:S04]  /*1140*/  IMAD.MOV.U32 R8, RZ, RZ, R12 ;  /* 0x000000ffff087224 */ /* 0x000fc800078e000c */
[----:B-1----:R-:W-:-:S04]  /*1150*/  IMAD.WIDE.U32 R8, R5, UR6, R8 ;  /* 0x0000000605087c25 */ /* 0x002fc8000f8e0008 */
[----:B------:R-:W-:Y:S01]  /*1160*/  IMAD R5, R5, UR7, R9 ;  /* 0x0000000705057c24 */ /* 0x000fe2000f8e0209 */
[----:B--2---:R-:W-:-:S04]  /*1170*/  LEA R10, P1, R8, UR8, 0x1 ;  /* 0x00000008080a7c11 */ /* 0x004fc8000f8208ff */
[----:B------:R-:W-:-:S05]  /*1180*/  LEA.HI.X R11, R8, UR9, R5, 0x1, P1 ;  /* 0x00000009080b7c11 */ /* 0x000fca00088f0c05 */
[----:B---3--:R3:W-:Y:S04]  /*1190*/  STG.E.U16 desc[UR16][R10.64], R13 ;  /* 0x0000000d0a007986 */ /* 0x0087e8000c101510 */
.L_x_3:
[----:B------:R-:W4:Y:S01]  /*11a0*/  LDC R5, c[0x0][0x398] ;  /* 0x0000e600ff057b82 */ /* 0x000f220000000800 */
[----:B------:R-:W-:-:S06]  /*11b0*/  UIADD3 UR4, UPT, UPT, UR4, 0x1, URZ ;  /* 0x0000000104047890 */ /* 0x000fcc000fffe0ff */
[----:B----4-:R-:W-:-:S13]  /*11c0*/  ISETP.NE.AND P1, PT, R5, UR4, PT ;  /* 0x0000000405007c0c */ /* 0x010fda000bf25270 */
[----:B------:R-:W-:Y:S05]  /*11d0*/  @!P1 EXIT ;  /* 0x000000000000994d */ /* 0x000fea0003800000 */
[----:B------:R-:W-:Y:S05]  /*11e0*/  BRA `(.L_x_6) ;  /* 0xfffffff000d07947 */ /* 0x000fea000383ffff */
.L_x_0:
[----:B------:R-:W0:Y:S01]  /*11f0*/  LDCU.U8 UR4, c[0x0][0x38c] ;  /* 0x00007180ff0477ac */ /* 0x000e220008000000 */
[----:B------:R-:W1:Y:S01]  /*1200*/  LDC R5, c[0x0][0x388] ;  /* 0x0000e200ff057b82 */ /* 0x000e620000000800 */
[----:B------:R-:W-:-:S07]  /*1210*/  I2FP.F32.S32 R0, R4 ;  /* 0x0000000400007245 */ /* 0x000fce0000201400 */
[----:B------:R-:W2:Y:S08]  /*1220*/  LDC R8, c[0x0][0x384] ;  /* 0x0000e100ff087b82 */ /* 0x000eb00000000800 */
[----:B------:R-:W3:Y:S01]  /*1230*/  LDC R14, c[0x0][0x398] ;  /* 0x0000e600ff0e7b82 */ /* 0x000ee20000000800 */
[----:B0-----:R-:W-:-:S06]  /*1240*/  UPRMT UR4, UR4, 0x8880, URZ ;  /* 0x0000888004047896 */ /* 0x001fcc00080000ff */
[----:B------:R-:W-:-:S13]  /*1250*/  ISETP.NE.AND P0, PT, RZ, UR4, PT ;  /* 0x00000004ff007c0c */ /* 0x000fda000bf05270 */
[C---:B------:R-:W-:Y:S01]  /*1260*/  @!P0 FADD.FTZ R3, R0.reuse, 0.5 ;  /* 0x3f00000000038421 */ /* 0x040fe20000010000 */
[----:B-1----:R-:W-:Y:S01]  /*1270*/  @P0 FMUL.FTZ R6, R0, R5 ;  /* 0x0000000500060220 */ /* 0x002fe20000410000 */
[----:B------:R-:W-:Y:S02]  /*1280*/  I2FP.F32.S32 R0, R27 ;  /* 0x0000001b00007245 */ /* 0x000fe40000201400 */
[----:B------:R-:W-:Y:S01]  /*1290*/  @!P0 FFMA.FTZ R6, R3, R5, -0.5 ;  /* 0xbf00000003068423 */ /* 0x000fe20000010005 */
[----:B------:R-:W-:Y:S02]  /*12a0*/  IMAD.MOV.U32 R5, RZ, RZ, 0x3fa00000 ;  /* 0x3fa00000ff057424 */ /* 0x000fe400078e00ff */
[C---:B------:R-:W-:Y:S01]  /*12b0*/  @!P0 FADD.FTZ R3, R0.reuse, 0.5 ;  /* 0x3f00000000038421 */ /* 0x040fe20000010000 */
[----:B------:R-:W0:Y:S01]  /*12c0*/  F2I.FTZ.FLOOR.NTZ R12, R6 ;  /* 0x00000006000c7305 */ /* 0x000e220000217100 */
[-C--:B--2---:R-:W-:Y:S02]  /*12d0*/  @P0 FMUL.FTZ R7, R0, R8.reuse ;  /* 0x0000000800070220 */ /* 0x084fe40000410000 */
[----:B------:R-:W-:Y:S01]  /*12e0*/  @!P0 FFMA.FTZ R7, R3, R8, -0.5 ;  /* 0xbf00000003078423 */ /* 0x000fe20000010008 */
[----:B---3--:R-:W-:-:S04]  /*12f0*/  ISETP.GE.AND P0, PT, R14, 0x1, PT ;  /* 0x000000010e00780c */ /* 0x008fc80003f06270 */
[----:B------:R-:W1:Y:S01]  /*1300*/  F2I.FTZ.FLOOR.NTZ R0, R7 ;  /* 0x0000000700007305 */ /* 0x000e620000217100 */
[----:B0-----:R-:W-:-:S05]  /*1310*/  I2FP.F32.S32 R3, R12 ;  /* 0x0000000c00037245 */ /* 0x001fca0000201400 */
[----:B------:R-:W-:Y:S01]  /*1320*/  FADD.FTZ R10, -R3, R6 ;  /* 0x00000006030a7221 */ /* 0x000fe20000010100 */
[----:B------:R-:W-:Y:S01]  /*1330*/  IMAD.MOV.U32 R3, RZ, RZ, 0x3f400000 ;  /* 0x3f400000ff037424 */ /* 0x000fe200078e00ff */
[----:B-1----:R-:W-:Y:S02]  /*1340*/  I2FP.F32.S32 R6, R0 ;  /* 0x0000000000067245 */ /* 0x002fe40000201400 */
[C---:B------:R-:W-:Y:S01]  /*1350*/  FADD.FTZ R8, R10.reuse, 1 ;  /* 0x3f8000000a087421 */ /* 0x040fe20000010000 */
[C---:B------:R-:W-:Y:S01]  /*1360*/  FFMA.FTZ R13, R10.reuse, R5, -2.25 ;  /* 0xc01000000a0d7423 */ /* 0x040fe20000010005 */
[----:B------:R-:W-:Y:S02]  /*1370*/  FADD.FTZ R16, -R10, 1 ;  /* 0x3f8000000a107421 */ /* 0x000fe40000010100 */
[----:B------:R-:W-:Y:S01]  /*1380*/  FFMA.FTZ R9, R8, -R3, 3.75 ;  /* 0x4070000008097423 */ /* 0x000fe20000010803 */
[----:B------:R-:W-:Y:S01]  /*1390*/  FMUL.FTZ R13, R10, R13 ;  /* 0x0000000d0a0d7220 */ /* 0x000fe20000410000 */
[----:B------:R-:W-:Y:S01]  /*13a0*/  FADD.FTZ R14, -R6, R7 ;  /* 0x00000007060e7221 */ /* 0x000fe20000010100 */
[----:B------:R-:W-:Y:S01]  /*13b0*/  FFMA.FTZ R7, R16, R5, -2.25 ;  /* 0xc010000010077423 */ /* 0x000fe20000010005 */
[----:B------:R-:W-:Y:S01]  /*13c0*/  FFMA.FTZ R9, R8, R9, -6 ;  /* 0xc0c0000008097423 */ /* 0x000fe20000010009 */
[----:B------:R-:W-:Y:S01]  /*13d0*/  FFMA.FTZ R10, R10, R13, 1 ;  /* 0x3f8000000a0a7423 */ /* 0x000fe2000001000d */
[----:B------:R-:W-:-:S02]  /*13e0*/  FADD.FTZ R6, R16, 1 ;  /* 0x3f80000010067421 */ /* 0x000fc40000010000 */
[----:B------:R-:W-:Y:S01]  /*13f0*/  FFMA.FTZ R9, R8, R9, 3 ;  /* 0x4040000008097423 */ /* 0x000fe20000010009 */
[----:B------:R-:W-:Y:S06]  /*1400*/  @!P0 EXIT ;  /* 0x000000000000894d */ /* 0x000fec0003800000 */
[----:B------:R-:W0:Y:S01]  /*1410*/  LDCU.128 UR4, c[0x0][0x410] ;  /* 0x00008200ff0477ac */ /* 0x000e220008000c00 */
[----:B------:R-:W-:Y:S01]  /*1420*/  FFMA.FTZ R13, R6, -R3, 3.75 ;  /* 0x40700000060d7423 */ /* 0x000fe20000010803 */
[----:B------:R-:W-:Y:S01]  /*1430*/  FMUL.FTZ R7, R16, R7 ;  /* 0x0000000710077220 */ /* 0x000fe20000410000 */
[C---:B------:R-:W-:Y:S01]  /*1440*/  FFMA.FTZ R17, R14.reuse, R5, -2.25 ;  /* 0xc01000000e117423 */ /* 0x040fe20000010005 */
[----:B------:R-:W-:Y:S01]  /*1450*/  FADD.FTZ R18, R14, 1 ;  /* 0x3f8000000e127421 */ /* 0x000fe20000010000 */
[----:B------:R-:W-:Y:S01]  /*1460*/  FFMA.FTZ R13, R6, R13, -6 ;  /* 0xc0c00000060d7423 */ /* 0x000fe2000001000d */
[----:B------:R-:W-:Y:S01]  /*1470*/  FFMA.FTZ R8, R16, R7, 1 ;  /* 0x3f80000010087423 */ /* 0x000fe20000010007 */
[----:B------:R-:W-:Y:S01]  /*1480*/  FMUL.FTZ R17, R14, R17 ;  /* 0x000000110e117220 */ /* 0x000fe20000410000 */
[----:B------:R-:W-:Y:S01]  /*1490*/  FFMA.FTZ R15, R18, -R3, 3.75 ;  /* 0x40700000120f7423 */ /* 0x000fe20000010803 */
[----:B------:R-:W-:Y:S01]  /*14a0*/  FFMA.FTZ R7, R6, R13, 3 ;  /* 0x4040000006077423 */ /* 0x000fe2000001000d */
[C---:B------:R-:W-:Y:S01]  /*14b0*/  FADD.FTZ R6, -R14.reuse, 1 ;  /* 0x3f8000000e067421 */ /* 0x040fe20000010100 */
[----:B------:R-:W-:Y:S01]  /*14c0*/  FFMA.FTZ R14, R14, R17, 1 ;  /* 0x3f8000000e0e7423 */ /* 0x000fe20000010011 */
[----:B------:R-:W-:Y:S01]  /*14d0*/  SHF.R.S32.HI R13, RZ, 0x1f, R4 ;  /* 0x0000001fff0d7819 */ /* 0x000fe20000011404 */
[----:B------:R-:W-:Y:S01]  /*14e0*/  FFMA.FTZ R15, R18, R15, -6 ;  /* 0xc0c00000120f7423 */ /* 0x000fe2000001000f */
[C---:B------:R-:W-:Y:S01]  /*14f0*/  FADD.FTZ R24, R6.reuse, 1 ;  /* 0x3f80000006187421 */ /* 0x040fe20000010000 */
[----:B------:R-:W-:Y:S01]  /*1500*/  FFMA.FTZ R5, R6, R5, -2.25 ;  /* 0xc010000006057423 */ /* 0x000fe20000010005 */
[----:B------:R1:W-:Y:S01]  /*1510*/  STL [R1+0x4], R14 ;  /* 0x0000040e01007387 */ /* 0x0003e20000100800 */
[----:B------:R-:W-:-:S02]  /*1520*/  VIADD R11, R11, 0xffffffff ;  /* 0xffffffff0b0b7836 */ /* 0x000fc40000000000 */
[----:B------:R-:W-:Y:S01]  /*1530*/  FFMA.FTZ R3, R24, -R3, 3.75 ;  /* 0x4070000018037423 */ /* 0x000fe20000010803 */
[----:B0-----:R-:W-:Y:S02]  /*1540*/  IMAD R17, R13, UR6, RZ ;  /* 0x000000060d117c24 */ /* 0x001fe4000f8e02ff */
[----:B------:R-:W-:Y:S01]  /*1550*/  FMUL.FTZ R5, R6, R5 ;  /* 0x0000000506057220 */ /* 0x000fe20000410000 */
[----:B------:R-:W-:Y:S01]  /*1560*/  FFMA.FTZ R13, R24, R3, -6 ;  /* 0xc0c00000180d7423 */ /* 0x000fe20000010003 */
[----:B------:R-:W-:Y:S01]  /*1570*/  IMAD R17, R4, UR7, R17 ;  /* 0x0000000704117c24 */ /* 0x000fe2000f8e0211 */
[----:B------:R-:W-:Y:S01]  /*1580*/  VIADDMNMX.RELU R22, R0, 0xffffffff, R11, PT ;  /* 0xffffffff00167846 */ /* 0x000fe2000380110b */
[----:B-1----:R-:W-:Y:S01]  /*1590*/  FFMA.FTZ R14, R18, R15, 3 ;  /* 0x40400000120e7423 */ /* 0x002fe2000001000f */
[----:B------:R-:W-:Y:S02]  /*15a0*/  VIADD R15, R2, 0xffffffff ;  /* 0xffffffff020f7836 */ /* 0x000fe40000000000 */
[----:B------:R-:W-:Y:S01]  /*15b0*/  FFMA.FTZ R24, R24, R13, 3 ;  /* 0x4040000018187423 */ /* 0x000fe2000001000d */
[----:B------:R-:W-:-:S04]  /*15c0*/  IMAD.WIDE.U32 R2, R4, UR6, RZ ;  /* 0x0000000604027c25 */ /* 0x000fc8000f8e00ff */
[----:B------:R-:W-:Y:S01]  /*15d0*/  FFMA.FTZ R4, R6, R5, 1 ;  /* 0x3f80000006047423 */ /* 0x000fe20000010005 */
[----:B------:R0:W-:Y:S01]  /*15e0*/  STL [R1+0x8], R14 ;  /* 0x0000080e01007387 */ /* 0x0001e20000100800 */
[C-C-:B------:R-:W-:Y:S02]  /*15f0*/  VIADDMNMX.RELU R6, R12.reuse, 0xffffffff, R15.reuse, PT ;  /* 0xffffffff0c067846 */ /* 0x140fe4000380110f */
[----:B------:R-:W-:Y:S01]  /*1600*/  IADD3 R13, PT, PT, R3, R17, RZ ;  /* 0x00000011030d7210 */ /* 0x000fe20007ffe0ff */
[----:B------:R1:W-:Y:S01]  /*1610*/  STL [R1], R4 ;  /* 0x0000000401007387 */ /* 0x0003e20000100800 */
[C---:B------:R-:W-:Y:S02]  /*1620*/  VIMNMX.RELU R5, PT, PT, R12.reuse, R15, PT ;  /* 0x0000000f0c057248 */ /* 0x040fe40003fe1100 */
[----:B------:R-:W-:Y:S02]  /*1630*/  VIADDMNMX.RELU R3, R12, 0x2, R15, PT ;  /* 0x000000020c037846 */ /* 0x000fe4000380110f */
[----:B------:R-:W-:-:S02]  /*1640*/  VIMNMX.RELU R19, PT, PT, R0, R11, PT ;  /* 0x0000000b00137248 */ /* 0x000fc40003fe1100 */
[----:B0-----:R-:W-:Y:S02]  /*1650*/  SHF.R.S32.HI R14, RZ, 0x1f, R27 ;  /* 0x0000001fff0e7819 */ /* 0x001fe4000001141b */
[----:B------:R-:W-:Y:S02]  /*1660*/  VIADDMNMX.RELU R18, R0, 0x1, R11, PT ;  /* 0x0000000100127846 */ /* 0x000fe4000380110b */
[----:B-1----:R-:W-:Y:S01]  /*1670*/  VIADDMNMX.RELU R4, R12, 0x1, R15, PT ;  /* 0x000000010c047846 */ /* 0x002fe2000380110f */
[----:B------:R-:W-:Y:S02]  /*1680*/  IMAD R14, R14, UR4, RZ ;  /* 0x000000040e0e7c24 */ /* 0x000fe4000f8e02ff */
[----:B------:R-:W-:Y:S01]  /*1690*/  IMAD.MOV.U32 R12, RZ, RZ, R2 ;  /* 0x000000ffff0c7224 */ /* 0x000fe200078e0002 */
[----:B------:R-:W-:Y:S01]  /*16a0*/  VIADDMNMX.RELU R2, R0, 0x2, R11, PT ;  /* 0x0000000200027846 */ /* 0x000fe2000380110b */
[C---:B------:R-:W-:Y:S02]  /*16b0*/  IMAD R14, R27.reuse, UR5, R14 ;  /* 0x000000051b0e7c24 */ /* 0x040fe4000f8e020e */
[----:B------:R-:W-:Y:S01]  /*16c0*/  IMAD.WIDE.U32 R20, R27, UR4, R12 ;  /* 0x000000041b147c25 */ /* 0x000fe2000f8e000c */
[----:B------:R-:W-:-:S03]  /*16d0*/  UMOV UR4, URZ ;  /* 0x000000ff00047c82 */ /* 0x000fc60008000000 */
[----:B------:R-:W-:Y:S01]  /*16e0*/  IMAD.IADD R0, R14, 0x1, R21 ;  /* 0x000000010e007824 */ /* 0x000fe200078e0215 */
[----:B------:R0:W-:Y:S04]  /*16f0*/  STL.64 [R1+0x10], R20 ;  /* 0x0000101401007387 */ /* 0x0001e80000100a00 */
[----:B------:R0:W-:Y:S02]  /*1700*/  STL [R1+0x18], R0 ;  /* 0x0000180001007387 */ /* 0x0001e40000100800 */
.L_x_41:
[----:B------:R-:W1:Y:S02]  /*1710*/  LDCU UR5, c[0x0][0x3a0] ;  /* 0x00007400ff0577ac */ /* 0x000e640008000800 */
[----:B-1----:R-:W-:-:S09]  /*1720*/  UISETP.GE.AND UP0, UPT, UR5, 0x1, UPT ;  /* 0x000000010500788c */ /* 0x002fd2000bf06270 */
[----:B0-----:R-:W-:Y:S05]  /*1730*/  BRA.U !UP0, `(.L_x_7) ;  /* 0x0000001908547547 */ /* 0x001fea000b800000 */
[----:B0-----:R-:W2:Y:S01]  /*1740*/  LDL R0, [R1+0x18] ;  /* 0x0000180001007983 */ /* 0x001ea20000100800 */
[----:B------:R-:W0:Y:S01]  /*1750*/  LDC.64 R12, c[0x0][0x400] ;  /* 0x00010000ff0c7b82 */ /* 0x000e220000000a00 */
[----:B------:R-:W1:Y:S02]  /*1760*/  LDCU.64 UR6, c[0x0][0x3b8] ;  /* 0x00007700ff0677ac */ /* 0x000e640008000a00 */
[----:B------:R-:W2:Y:S01]  /*1770*/  LDL.64 R14, [R1+0x10] ;  /* 0x00001000010e7983 */ /* 0x000ea20000100a00 */
[----:B------:R-:W-:Y:S01]  /*1780*/  UMOV UR5, URZ ;  /* 0x000000ff00057c82 */ /* 0x000fe20008000000 */
[----:B-1----:R-:W-:-:S04]  /*1790*/  UIMAD.WIDE.U32 UR8, UR4, UR6, URZ ;  /* 0x00000006040872a5 */ /* 0x002fc8000f8e00ff */
[----:B------:R-:W-:Y:S01]  /*17a0*/  UIMAD UR10, UR4, UR7, UR9 ;  /* 0x00000007040a72a4 */ /* 0x000fe2000f8e0209 */
[----:B--2---:R-:W-:-:S03]  /*17b0*/  MOV R15, R0 ;  /* 0x00000000000f7202 */ /* 0x004fc60000000f00 */
[----:B0-----:R-:W-:-:S04]  /*17c0*/  IMAD.WIDE.U32 R20, R12, UR4, R14 ;  /* 0x000000040c147c25 */ /* 0x001fc8000f8e000e */
[----:B------:R-:W-:-:S07]  /*17d0*/  IMAD R23, R13, UR4, R21 ;  /* 0x000000040d177c24 */ /* 0x000fce000f8e0215 */
.L_x_40:
[----:B0-----:R-:W0:Y:S01]  /*17e0*/  LDC.64 R12, c[0x0][0x408] ;  /* 0x00010200ff0c7b82 */ /* 0x001e220000000a00 */
[----:B------:R-:W1:Y:S01]  /*17f0*/  LDCU.128 UR20, c[0x0][0x3d0] ;  /* 0x00007a00ff1477ac */ /* 0x000e620008000c00 */
[----:B------:R-:W-:Y:S01]  /*1800*/  IMAD.MOV.U32 R14, RZ, RZ, R20 ;  /* 0x000000ffff0e7224 */ /* 0x000fe200078e0014 */
[----:B------:R-:W2:Y:S01]  /*1810*/  LDL R11, [R1+0x8] ;  /* 0x00000800010b7983 */ /* 0x000ea20000100800 */
[----:B------:R-:W-:Y:S01]  /*1820*/  IMAD.MOV.U32 R15, RZ, RZ, R23 ;  /* 0x000000ffff0f7224 */ /* 0x000fe200078e0017 */
[----:B------:R-:W3:Y:S01]  /*1830*/  LDCU.128 UR12, c[0x0][0x3c0] ;  /* 0x00007800ff0c77ac */ /* 0x000ee20008000c00 */
[----:B------:R-:W-:Y:S01]  /*1840*/  UMOV UR6, UR8 ;  /* 0x0000000800067c82 */ /* 0x000fe20008000000 */
[----:B------:R-:W-:Y:S02]  /*1850*/  UMOV UR7, UR10 ;  /* 0x0000000a00077c82 */ /* 0x000fe40008000000 */
[----:B---3--:R-:W-:Y:S02]  /*1860*/  UIMAD.WIDE.U32 UR6, UR5, UR12, UR6 ;  /* 0x0000000c050672a5 */ /* 0x008fe4000f8e0006 */
[----:B0-----:R-:W-:-:S02]  /*1870*/  IMAD.WIDE.U32 R14, R12, UR5, R14 ;  /* 0x000000050c0e7c25 */ /* 0x001fc4000f8e000e */
[----:B------:R-:W-:Y:S02]  /*1880*/  UIMAD UR11, UR5, UR13, UR7 ;  /* 0x0000000d050b72a4 */ /* 0x000fe4000f8e0207 */
[----:B------:R-:W-:Y:S01]  /*1890*/  IMAD R13, R13, UR5, R15 ;  /* 0x000000050d0d7c24 */ /* 0x000fe2000f8e020f */
[C---:B-1----:R-:W-:Y:S01]  /*18a0*/  LEA R12, P0, R14.reuse, UR22, 0x1 ;  /* 0x000000160e0c7c11 */ /* 0x042fe2000f8008ff */
[----:B------:R-:W-:Y:S01]  /*18b0*/  IMAD.U32 R16, RZ, RZ, UR6 ;  /* 0x00000006ff107e24 */ /* 0x000fe2000f8e00ff */
[----:B------:R-:W0:Y:S01]  /*18c0*/  LDCU.64 UR12, c[0x0][0x390] ;  /* 0x00007200ff0c77ac */ /* 0x000e220008000a00 */
[----:B------:R-:W-:Y:S01]  /*18d0*/  MOV R17, UR7 ;  /* 0x0000000700117c02 */ /* 0x000fe20008000f00 */
[----:B------:R-:W-:Y:S01]  /*18e0*/  IMAD.U32 R15, RZ, RZ, UR11 ;  /* 0x0000000bff0f7e24 */ /* 0x000fe2000f8e00ff */
[----:B------:R-:W-:Y:S01]  /*18f0*/  LEA.HI.X R13, R14, UR23, R13, 0x1, P0 ;  /* 0x000000170e0d7c11 */ /* 0x000fe200080f0c0d */
[----:B------:R-:W-:-:S04]  /*1900*/  IMAD.MOV.U32 R14, RZ, RZ, R16 ;  /* 0x000000ffff0e7224 */ /* 0x000fc800078e0010 */
[----:B------:R1:W3:Y:S01]  /*1910*/  LDG.E.U16 R0, desc[UR16][R12.64] ;  /* 0x000000100c007981 */ /* 0x0002e2000c1e1500 */
[----:B------:R-:W-:-:S04]  /*1920*/  IMAD.WIDE.U32 R14, R22, UR14, R14 ;  /* 0x0000000e160e7c25 */ /* 0x000fc8000f8e000e */
[----:B-1----:R-:W-:Y:S02]  /*1930*/  IMAD R13, R22, UR15, R15 ;  /* 0x0000000f160d7c24 */ /* 0x002fe4000f8e020f */
[----:B------:R-:W-:-:S04]  /*1940*/  IMAD.MOV.U32 R12, RZ, RZ, R14 ;  /* 0x000000ffff0c7224 */ /* 0x000fc800078e000e */
[----:B------:R-:W-:-:S04]  /*1950*/  IMAD.WIDE.U32 R16, R6, UR20, R12 ;  /* 0x0000001406107c25 */ /* 0x000fc8000f8e000c */
[----:B------:R-:W-:Y:S01]  /*1960*/  IMAD R17, R6, UR21, R17 ;  /* 0x0000001506117c24 */ /* 0x000fe2000f8e0211 */
[----:B0-----:R-:W-:-:S04]  /*1970*/  LEA R25, P0, R16, UR12, 0x1 ;  /* 0x0000000c10197c11 */ /* 0x001fc8000f8008ff */
[----:B------:R-:W-:Y:S02]  /*1980*/  LEA.HI.X R17, R16, UR13, R17, 0x1, P0 ;  /* 0x0000000d10117c11 */ /* 0x000fe400080f0c11 */
[----:B------:R-:W-:-:S05]  /*1990*/  LOP3.LUT R16, R25, 0xfffffffd, RZ, 0xc0, !PT ;  /* 0xfffffffd19107812 */ /* 0x000fca00078ec0ff */
[----:B------:R0:W5:Y:S01]  /*19a0*/  LD.E R28, desc[UR16][R16.64] ;  /* 0x00000010101c7980 */ /* 0x000162000c101900 */
[----:B------:R-:W-:Y:S01]  /*19b0*/  LOP3.LUT R26, R25, 0x2, RZ, 0xc0, !PT ;  /* 0x00000002191a7812 */ /* 0x000fe200078ec0ff */
[----:B------:R-:W-:Y:S01]  /*19c0*/  IMAD.MOV.U32 R29, RZ, RZ, 0x3254 ;  /* 0x00003254ff1d7424 */ /* 0x000fe200078e00ff */
[----:B------:R-:W-:Y:S02]  /*19d0*/  BSSY.RECONVERGENT B0, `(.L_x_8) ;  /* 0x000000d000007945 */ /* 0x000fe40003800200 */
[----:B------:R-:W-:-:S04]  /*19e0*/  ISETP.EQ.U32.AND P0, PT, R26, RZ, PT ;  /* 0x000000ff1a00720c */ /* 0x000fc80003f02070 */
[----:B------:R-:W-:Y:S02]  /*19f0*/  SEL R26, R29, 0x7610, P0 ;  /* 0x000076101d1a7807 */ /* 0x000fe40000000000 */
[----:B---3--:R-:W-:-:S05]  /*1a00*/  SHF.L.U32 R0, R0, 0x10, RZ ;  /* 0x0000001000007819 */ /* 0x008fca00000006ff */
[----:B--2---:R-:W-:-:S04]  /*1a10*/  FMUL.FTZ R11, R11, R0 ;  /* 0x000000000b0b7220 */ /* 0x004fc80000410000 */
[----:B------:R-:W-:-:S05]  /*1a20*/  FMUL.FTZ R27, R9, R11 ;  /* 0x0000000b091b7220 */ /* 0x000fca0000410000 */
[----:B0-----:R-:W-:-:S07]  /*1a30*/  F2FP.BF16.F32.PACK_AB R27, RZ, R27 ;  /* 0x0000001bff1b723e */ /* 0x001fce00000010ff */
.L_x_9:
[----:B-----5:R-:W-:-:S05]  /*1a40*/  HADD2.BF16_V2 R29, R28, R27.H0_H0 ;  /* 0x2000001b1c1d7230 */ /* 0x020fca0000200000 */
[----:B------:R-:W-:-:S06]  /*1a50*/  PRMT R29, R28, R26, R29 ;  /* 0x0000001a1c1d7216 */ /* 0x000fcc000000001d */
[----:B------:R-:W2:Y:S02]  /*1a60*/  ATOM.E.CAS.STRONG.GPU PT, R29, [R16], R28, R29 ;  /* 0x0000001c101d738b */ /* 0x000ea400001ee11d */
[----:B--2---:R-:W-:Y:S01]  /*1a70*/  ISETP.NE.U32.AND P0, PT, R29, R28, PT ;  /* 0x0000001c1d00720c */ /* 0x004fe20003f05070 */
[----:B------:R-:W-:-:S12]  /*1a80*/  IMAD.MOV.U32 R28, RZ, RZ, R29 ;  /* 0x000000ffff1c7224 */ /* 0x000fd800078e001d */
[----:B------:R-:W-:Y:S05]  /*1a90*/  @P0 BRA `(.L_x_9) ;  /* 0xfffffffc00e80947 */ /* 0x000fea000383ffff */
[----:B------:R-:W-:Y:S05]  /*1aa0*/  BSYNC.RECONVERGENT B0 ;  /* 0x0000000000007941 */ /* 0x000fea0003800200 */
.L_x_8:
[----:B------:R-:W-:Y:S01]  /*1ab0*/  MOV R17, R13 ;  /* 0x0000000d00117202 */ /* 0x000fe20000000f00 */
[----:B------:R-:W-:Y:S02]  /*1ac0*/  IMAD.MOV.U32 R16, RZ, RZ, R14 ;  /* 0x000000ffff107224 */ /* 0x000fe400078e000e */
[----:B------:R-:W-:Y:S01]  /*1ad0*/  FMUL.FTZ R27, R10, R11 ;  /* 0x0000000b0a1b7220 */ /* 0x000fe20000410000 */
[----:B------:R-:W-:Y:S01]  /*1ae0*/  IMAD.MOV.U32 R29, RZ, RZ, 0x3254 ;  /* 0x00003254ff1d7424 */ /* 0x000fe200078e00ff */
[----:B------:R-:W-:Y:S01]  /*1af0*/  BSSY.RECONVERGENT B0, `(.L_x_10) ;  /* 0x0000011000007945 */ /* 0x000fe20003800200 */
[C---:B------:R-:W-:Y:S02]  /*1b00*/  IMAD.WIDE.U32 R16, R5.reuse, UR20, R16 ;  /* 0x0000001405107c25 */ /* 0x040fe4000f8e0010 */
[----:B------:R-:W-:Y:S02]  /*1b10*/  F2FP.BF16.F32.PACK_AB R27, RZ, R27 ;  /* 0x0000001bff1b723e */ /* 0x000fe400000010ff */
[----:B------:R-:W-:Y:S01]  /*1b20*/  IMAD R17, R5, UR21, R17 ;  /* 0x0000001505117c24 */ /* 0x000fe2000f8e0211 */
[----:B------:R-:W-:-:S04]  /*1b30*/  LEA R25, P0, R16, UR12, 0x1 ;  /* 0x0000000c10197c11 */ /* 0x000fc8000f8008ff */
[----:B------:R-:W-:Y:S02]  /*1b40*/  LEA.HI.X R17, R16, UR13, R17, 0x1, P0 ;  /* 0x0000000d10117c11 */ /* 0x000fe400080f0c11 */
[C---:B------:R-:W-:Y:S02]  /*1b50*/  LOP3.LUT R16, R25.reuse, 0xfffffffd, RZ, 0xc0, !PT ;  /* 0xfffffffd19107812 */ /* 0x040fe400078ec0ff */
[----:B------:R-:W-:-:S03]  /*1b60*/  LOP3.LUT R26, R25, 0x2, RZ, 0xc0, !PT ;  /* 0x00000002191a7812 */ /* 0x000fc600078ec0ff */
[----:B------:R0:W5:Y:S01]  /*1b70*/  LD.E R28, desc[UR16][R16.64] ;  /* 0x00000010101c7980 */ /* 0x000162000c101900 */
[----:B------:R-:W-:-:S04]  /*1b80*/  ISETP.EQ.U32.AND P0, PT, R26, RZ, PT ;  /* 0x000000ff1a00720c */ /* 0x000fc80003f02070 */
[----:B------:R-:W-:-:S09]  /*1b90*/  SEL R26, R29, 0x7610, P0 ;  /* 0x000076101d1a7807 */ /* 0x000fd20000000000 */
.L_x_11:
[----:B-----5:R-:W-:-:S05]  /*1ba0*/  HADD2.BF16_V2 R29, R28, R27.H0_H0 ;  /* 0x2000001b1c1d7230 */ /* 0x020fca0000200000 */
[----:B------:R-:W-:-:S06]  /*1bb0*/  PRMT R29, R28, R26, R29 ;  /* 0x0000001a1c1d7216 */ /* 0x000fcc000000001d */
[----:B------:R-:W2:Y:S02]  /*1bc0*/  ATOM.E.CAS.STRONG.GPU PT, R29, [R16], R28, R29 ;  /* 0x0000001c101d738b */ /* 0x000ea400001ee11d */
[----:B--2---:R-:W-:Y:S01]  /*1bd0*/  ISETP.NE.U32.AND P0, PT, R29, R28, PT ;  /* 0x0000001c1d00720c */ /* 0x004fe20003f05070 */
[----:B------:R-:W-:-:S12]  /*1be0*/  IMAD.MOV.U32 R28, RZ, RZ, R29 ;  /* 0x000000ffff1c7224 */ /* 0x000fd800078e001d */
[----:B------:R-:W-:Y:S05]  /*1bf0*/  @P0 BRA `(.L_x_11) ;  /* 0xfffffffc00e80947 */ /* 0x000fea000383ffff */
[----:B------:R-:W-:Y:S05]  /*1c00*/  BSYNC.RECONVERGENT B0 ;  /* 0x0000000000007941 */ /* 0x000fea0003800200 */
.L_x_10:
[----:B0-----:R-:W-:Y:S01]  /*1c10*/  MOV R17, R13 ;  /* 0x0000000d00117202 */ /* 0x001fe20000000f00 */
        /* <DEDUP_REMOVED lines=14> */
.L_x_13:
[----:B-----5:R-:W-:-:S05]  /*1d00*/  HADD2.BF16_V2 R29, R28, R27.H0_H0 ;  /* 0x2000001b1c1d7230 */ /* 0x020fca0000200000 */
[----:B------:R-:W-:-:S06]  /*1d10*/  PRMT R29, R28, R26, R29 ;  /* 0x0000001a1c1d7216 */ /* 0x000fcc000000001d */
[----:B------:R-:W2:Y:S02]  /*1d20*/  ATOM.E.CAS.STRONG.GPU PT, R29, [R16], R28, R29 ;  /* 0x0000001c101d738b */ /* 0x000ea400001ee11d */
[----:B--2---:R-:W-:Y:S01]  /*1d30*/  ISETP.NE.U32.AND P0, PT, R29, R28, PT ;  /* 0x0000001c1d00720c */ /* 0x004fe20003f05070 */
[----:B------:R-:W-:-:S12]  /*1d40*/  IMAD.MOV.U32 R28, RZ, RZ, R29 ;  /* 0x000000ffff1c7224 */ /* 0x000fd800078e001d */
[----:B------:R-:W-:Y:S05]  /*1d50*/  @P0 BRA `(.L_x_13) ;  /* 0xfffffffc00e80947 */ /* 0x000fea000383ffff */
[----:B------:R-:W-:Y:S05]  /*1d60*/  BSYNC.RECONVERGENT B0 ;  /* 0x0000000000007941 */ /* 0x000fea0003800200 */
.L_x_12:
[----:B------:R-:W-:Y:S02]  /*1d70*/  IMAD.MOV.U32 R12, RZ, RZ, R14 ;  /* 0x000000ffff0c7224 */ /* 0x000fe400078e000e */
[----:B------:R-:W-:Y:S01]  /*1d80*/  FMUL.FTZ R11, R7, R11 ;  /* 0x0000000b070b7220 */ /* 0x000fe20000410000 */
[----:B------:R-:W-:Y:S01]  /*1d90*/  HFMA2 R29, -RZ, RZ, 0, 0.19775390625 ;  /* 0x00003254ff1d7431 */ /* 0x000fe200000001ff */
[----:B------:R-:W-:Y:S01]  /*1da0*/  BSSY.RECONVERGENT B0, `(.L_x_14) ;  /* 0x0000011000007945 */ /* 0x000fe20003800200 */
[----:B------:R-:W-:-:S04]  /*1db0*/  IMAD.WIDE.U32 R12, R3, UR20, R12 ;  /* 0x00000014030c7c25 */ /* 0x000fc8000f8e000c */
[----:B------:R-:W-:Y:S01]  /*1dc0*/  IMAD R13, R3, UR21, R13 ;  /* 0x00000015030d7c24 */ /* 0x000fe2000f8e020d */
[----:B------:R-:W-:-:S04]  /*1dd0*/  LEA R14, P0, R12, UR12, 0x1 ;  /* 0x0000000c0c0e7c11 */ /* 0x000fc8000f8008ff */
[----:B------:R-:W-:Y:S02]  /*1de0*/  LEA.HI.X R13, R12, UR13, R13, 0x1, P0 ;  /* 0x0000000d0c0d7c11 */ /* 0x000fe400080f0c0d */
[C---:B------:R-:W-:Y:S02]  /*1df0*/  LOP3.LUT R12, R14.reuse, 0xfffffffd, RZ, 0xc0, !PT ;  /* 0xfffffffd0e0c7812 */ /* 0x040fe400078ec0ff */
[----:B0-----:R-:W-:-:S03]  /*1e00*/  LOP3.LUT R16, R14, 0x2, RZ, 0xc0, !PT ;  /* 0x000000020e107812 */ /* 0x001fc600078ec0ff */
[----:B------:R0:W5:Y:S01]  /*1e10*/  LD.E R15, desc[UR16][R12.64] ;  /* 0x000000100c0f7980 */ /* 0x000162000c101900 */
[----:B------:R-:W-:Y:S02]  /*1e20*/  ISETP.EQ.U32.AND P0, PT, R16, RZ, PT ;  /* 0x000000ff1000720c */ /* 0x000fe40003f02070 */
[----:B------:R-:W-:Y:S02]  /*1e30*/  F2FP.BF16.F32.PACK_AB R16, RZ, R11 ;  /* 0x0000000bff10723e */ /* 0x000fe400000010ff */
[----:B------:R-:W-:-:S09]  /*1e40*/  SEL R11, R29, 0x7610, P0 ;  /* 0x000076101d0b7807 */ /* 0x000fd20000000000 */
.L_x_15:
[----:B-----5:R-:W-:-:S05]  /*1e50*/  HADD2.BF16_V2 R17, R15, R16.H0_H0 ;  /* 0x200000100f117230 */ /* 0x020fca0000200000 */
[----:B------:R-:W-:-:S06]  /*1e60*/  PRMT R17, R15, R11, R17 ;  /* 0x0000000b0f117216 */ /* 0x000fcc0000000011 */
[----:B------:R-:W2:Y:S02]  /*1e70*/  ATOM.E.CAS.STRONG.GPU PT, R17, [R12], R15, R17 ;  /* 0x0000000f0c11738b */ /* 0x000ea400001ee111 */
[----:B--2---:R-:W-:Y:S01]  /*1e80*/  ISETP.NE.U32.AND P0, PT, R17, R15, PT ;  /* 0x0000000f1100720c */ /* 0x004fe20003f05070 */
[----:B------:R-:W-:-:S12]  /*1e90*/  IMAD.MOV.U32 R15, RZ, RZ, R17 ;  /* 0x000000ffff0f7224 */ /* 0x000fd800078e0011 */
[----:B------:R-:W-:Y:S05]  /*1ea0*/  @P0 BRA `(.L_x_15) ;  /* 0xfffffffc00e80947 */ /* 0x000fea000383ffff */
[----:B------:R-:W-:Y:S05]  /*1eb0*/  BSYNC.RECONVERGENT B0 ;  /* 0x0000000000007941 */ /* 0x000fea0003800200 */
.L_x_14:
[----:B------:R-:W2:Y:S01]  /*1ec0*/  LDL R27, [R1+0x4] ;  /* 0x00000400011b7983 */ /* 0x000ea20000100800 */
[----:B0-----:R-:W-:Y:S01]  /*1ed0*/  MOV R12, UR6 ;  /* 0x00000006000c7c02 */ /* 0x001fe20008000f00 */
[----:B------:R-:W-:Y:S01]  /*1ee0*/  IMAD.U32 R15, RZ, RZ, UR11 ;  /* 0x0000000bff0f7e24 */ /* 0x000fe2000f8e00ff */
[----:B------:R-:W-:Y:S01]  /*1ef0*/  BSSY.RECONVERGENT B0, `(.L_x_16) ;  /* 0x0000019000007945 */ /* 0x000fe20003800200 */
[----:B------:R-:W-:Y:S02]  /*1f00*/  IMAD.U32 R13, RZ, RZ, UR7 ;  /* 0x00000007ff0d7e24 */ /* 0x000fe4000f8e00ff */
[----:B------:R-:W-:Y:S02]  /*1f10*/  IMAD.MOV.U32 R14, RZ, RZ, R12 ;  /* 0x000000ffff0e7224 */ /* 0x000fe400078e000c */
[----:B------:R-:W-:Y:S02]  /*1f20*/  IMAD.MOV.U32 R29, RZ, RZ, 0x3254 ;  /* 0x00003254ff1d7424 */ /* 0x000fe400078e00ff */
[----:B------:R-:W-:-:S04]  /*1f30*/  IMAD.WIDE.U32 R14, R19, UR14, R14 ;  /* 0x0000000e130e7c25 */ /* 0x000fc8000f8e000e */
[----:B------:R-:W-:Y:S01]  /*1f40*/  IMAD R13, R19, UR15, R15 ;  /* 0x0000000f130d7c24 */ /* 0x000fe2000f8e020f */
[----:B------:R-:W-:-:S05]  /*1f50*/  MOV R12, R14 ;  /* 0x0000000e000c7202 */ /* 0x000fca0000000f00 */
[----:B------:R-:W-:-:S04]  /*1f60*/  IMAD.WIDE.U32 R16, R6, UR20, R12 ;  /* 0x0000001406107c25 */ /* 0x000fc8000f8e000c */
[----:B------:R-:W-:Y:S01]  /*1f70*/  IMAD R17, R6, UR21, R17 ;  /* 0x0000001506117c24 */ /* 0x000fe2000f8e0211 */
[----:B------:R-:W-:-:S04]  /*1f80*/  LEA R25, P0, R16, UR12, 0x1 ;  /* 0x0000000c10197c11 */ /* 0x000fc8000f8008ff */
[----:B------:R-:W-:Y:S02]  /*1f90*/  LEA.HI.X R17, R16, UR13, R17, 0x1, P0 ;  /* 0x0000000d10117c11 */ /* 0x000fe400080f0c11 */
[C---:B------:R-:W-:Y:S02]  /*1fa0*/  LOP3.LUT R16, R25.reuse, 0xfffffffd, RZ, 0xc0, !PT ;  /* 0xfffffffd19107812 */ /* 0x040fe400078ec0ff */
[----:B------:R-:W-:-:S03]  /*1fb0*/  LOP3.LUT R26, R25, 0x2, RZ, 0xc0, !PT ;  /* 0x00000002191a7812 */ /* 0x000fc600078ec0ff */
[----:B------:R0:W5:Y:S01]  /*1fc0*/  LD.E R28, desc[UR16][R16.64] ;  /* 0x00000010101c7980 */ /* 0x000162000c101900 */
[----:B------:R-:W-:-:S04]  /*1fd0*/  ISETP.EQ.U32.AND P0, PT, R26, RZ, PT ;  /* 0x000000ff1a00720c */ /* 0x000fc80003f02070 */
[----:B------:R-:W-:Y:S01]  /*1fe0*/  SEL R26, R29, 0x7610, P0 ;  /* 0x000076101d1a7807 */ /* 0x000fe20000000000 */
[----:B--2---:R-:W-:-:S04]  /*1ff0*/  FMUL.FTZ R11, R27, R0 ;  /* 0x000000001b0b7220 */ /* 0x004fc80000410000 */
[----:B------:R-:W-:-:S05]  /*2000*/  FMUL.FTZ R27, R9, R11 ;  /* 0x0000000b091b7220 */ /* 0x000fca0000410000 */
[----:B0-----:R-:W-:-:S07]  /*2010*/  F2FP.BF16.F32.PACK_AB R27, RZ, R27 ;  /* 0x0000001bff1b723e */ /* 0x001fce00000010ff */
.L_x_17:
[----:B-----5:R-:W-:-:S05]  /*2020*/  HADD2.BF16_V2 R29, R28, R27.H0_H0 ;  /* 0x2000001b1c1d7230 */ /* 0x020fca0000200000 */
[----:B------:R-:W-:-:S06]  /*2030*/  PRMT R29, R28, R26, R29 ;  /* 0x0000001a1c1d7216 */ /* 0x000fcc000000001d */
[----:B------:R-:W2:Y:S02]  /*2040*/  ATOM.E.CAS.STRONG.GPU PT, R29, [R16], R28, R29 ;  /* 0x0000001c101d738b */ /* 0x000ea400001ee11d */
[----:B--2---:R-:W-:Y:S01]  /*2050*/  ISETP.NE.U32.AND P0, PT, R29, R28, PT ;  /* 0x0000001c1d00720c */ /* 0x004fe20003f05070 */
[----:B------:R-:W-:-:S12]  /*2060*/  IMAD.MOV.U32 R28, RZ, RZ, R29 ;  /* 0x000000ffff1c7224 */ /* 0x000fd800078e001d */
[----:B------:R-:W-:Y:S05]  /*2070*/  @P0 BRA `(.L_x_17) ;  /* 0xfffffffc00e80947 */ /* 0x000fea000383ffff */
[----:B------:R-:W-:Y:S05]  /*2080*/  BSYNC.RECONVERGENT B0 ;  /* 0x0000000000007941 */ /* 0x000fea0003800200 */
.L_x_16:
        /* <DEDUP_REMOVED lines=15> */
.L_x_19:
[----:B-----5:R-:W-:-:S05]  /*2180*/  HADD2.BF16_V2 R29, R28, R27.H0_H0 ;  /* 0x2000001b1c1d7230 */ /* 0x020fca0000200000 */
[----:B------:R-:W-:-:S06]  /*2190*/  PRMT R29, R28, R26, R29 ;  /* 0x0000001a1c1d7216 */ /* 0x000fcc000000001d */
[----:B------:R-:W2:Y:S02]  /*21a0*/  ATOM.E.CAS.STRONG.GPU PT, R29, [R16], R28, R29 ;  /* 0x0000001c101d738b */ /* 0x000ea400001ee11d */
[----:B--2---:R-:W-:Y:S02]  /*21b0*/  ISETP.NE.U32.AND P0, PT, R29, R28, PT ;  /* 0x0000001c1d00720c */ /* 0x004fe40003f05070 */
[----:B------:R-:W-:-:S11]  /*21c0*/  MOV R28, R29 ;  /* 0x0000001d001c7202 */ /* 0x000fd60000000f00 */
[----:B------:R-:W-:Y:S05]  /*21d0*/  @P0 BRA `(.L_x_19) ;  /* 0xfffffffc00e80947 */ /* 0x000fea000383ffff */
[----:B------:R-:W-:Y:S05]  /*21e0*/  BSYNC.RECONVERGENT B0 ;  /* 0x0000000000007941 */ /* 0x000fea0003800200 */
.L_x_18:
[----:B0-----:R-:W-:Y:S02]  /*21f0*/  IMAD.MOV.U32 R16, RZ, RZ, R14 ;  /* 0x000000ffff107224 */ /* 0x001fe400078e000e */
[----:B------:R-:W-:Y:S02]  /*2200*/  HFMA2 R29, -RZ, RZ, 0, 0.19775390625 ;  /* 0x00003254ff1d7431 */ /* 0x000fe400000001ff */
[----:B------:R-:W-:Y:S02]  /*2210*/  IMAD.MOV.U32 R17, RZ, RZ, R13 ;  /* 0x000000ffff117224 */ /* 0x000fe400078e000d */
[----:B------:R-:W-:Y:S01]  /*2220*/  FMUL.FTZ R27, R8, R11 ;  /* 0x0000000b081b7220 */ /* 0x000fe20000410000 */
[----:B------:R-:W-:Y:S01]  /*2230*/  BSSY.RECONVERGENT B0, `(.L_x_20) ;  /* 0x0000011000007945 */ /* 0x000fe20003800200 */
[----:B------:R-:W-:-:S03]  /*2240*/  IMAD.WIDE.U32 R16, R4, UR20, R16 ;  /* 0x0000001404107c25 */ /* 0x000fc6000f8e0010 */
[----:B------:R-:W-:Y:S01]  /*2250*/  F2FP.BF16.F32.PACK_AB R27, RZ, R27 ;  /* 0x0000001bff1b723e */ /* 0x000fe200000010ff */
        /* <DEDUP_REMOVED lines=8> */
.L_x_21:
[----:B-----5:R-:W-:-:S05]  /*22e0*/  HADD2.BF16_V2 R29, R28, R27.H0_H0 ;  /* 0x2000001b1c1d7230 */ /* 0x020fca0000200000 */
[----:B------:R-:W-:-:S06]  /*22f0*/  PRMT R29, R28, R26, R29 ;  /* 0x0000001a1c1d7216 */ /* 0x000fcc000000001d */
[----:B------:R-:W2:Y:S02]  /*2300*/  ATOM.E.CAS.STRONG.GPU PT, R29, [R16], R28, R29 ;  /* 0x0000001c101d738b */ /* 0x000ea400001ee11d */
[----:B--2---:R-:W-:Y:S01]  /*2310*/  ISETP.NE.U32.AND P0, PT, R29, R28, PT ;  /* 0x0000001c1d00720c */ /* 0x004fe20003f05070 */
[----:B------:R-:W-:-:S12]  /*2320*/  IMAD.MOV.U32 R28, RZ, RZ, R29 ;  /* 0x000000ffff1c7224 */ /* 0x000fd800078e001d */
[----:B------:R-:W-:Y:S05]  /*2330*/  @P0 BRA `(.L_x_21) ;  /* 0xfffffffc00e80947 */ /* 0x000fea000383ffff */
[----:B------:R-:W-:Y:S05]  /*2340*/  BSYNC.RECONVERGENT B0 ;  /* 0x0000000000007941 */ /* 0x000fea0003800200 */
.L_x_20:
[----:B------:R-:W-:Y:S02]  /*2350*/  IMAD.MOV.U32 R12, RZ, RZ, R14 ;  /* 0x000000ffff0c7224 */ /* 0x000fe400078e000e */
[----:B------:R-:W-:Y:S01]  /*2360*/  FMUL.FTZ R11, R7, R11 ;  /* 0x0000000b070b7220 */ /* 0x000fe20000410000 */
[----:B------:R-:W-:Y:S01]  /*2370*/  MOV R29, 0x3254 ;  /* 0x00003254001d7802 */ /* 0x000fe20000000f00 */
        /* <DEDUP_REMOVED lines=11> */
.L_x_23:
[----:B-----5:R-:W-:-:S05]  /*2430*/  HADD2.BF16_V2 R17, R15, R16.H0_H0 ;  /* 0x200000100f117230 */ /* 0x020fca0000200000 */
[----:B------:R-:W-:-:S06]  /*2440*/  PRMT R17, R15, R11, R17 ;  /* 0x0000000b0f117216 */ /* 0x000fcc0000000011 */
[----:B------:R-:W2:Y:S02]  /*2450*/  ATOM.E.CAS.STRONG.GPU PT, R17, [R12], R15, R17 ;  /* 0x0000000f0c11738b */ /* 0x000ea400001ee111 */
[----:B--2---:R-:W-:Y:S01]  /*2460*/  ISETP.NE.U32.AND P0, PT, R17, R15, PT ;  /* 0x0000000f1100720c */ /* 0x004fe20003f05070 */
[----:B------:R-:W-:-:S12]  /*2470*/  IMAD.MOV.U32 R15, RZ, RZ, R17 ;  /* 0x000000ffff0f7224 */ /* 0x000fd800078e0011 */
[----:B------:R-:W-:Y:S05]  /*2480*/  @P0 BRA `(.L_x_23) ;  /* 0xfffffffc00e80947 */ /* 0x000fea000383ffff */
[----:B------:R-:W-:Y:S05]  /*2490*/  BSYNC.RECONVERGENT B0 ;  /* 0x0000000000007941 */ /* 0x000fea0003800200 */
.L_x_22:
[----:B------:R-:W2:Y:S01]  /*24a0*/  LDL R27, [R1] ;  /* 0x00000000011b7983 */ /* 0x000ea20000100800 */
        /* <DEDUP_REMOVED lines=21> */
.L_x_25:
[----:B-----5:R-:W-:-:S05]  /*2600*/  HADD2.BF16_V2 R29, R28, R27.H0_H0 ;  /* 0x2000001b1c1d7230 */ /* 0x020fca0000200000 */
[----:B------:R-:W-:-:S06]  /*2610*/  PRMT R29, R28, R26, R29 ;  /* 0x0000001a1c1d7216 */ /* 0x000fcc000000001d */
[----:B------:R-:W2:Y:S02]  /*2620*/  ATOM.E.CAS.STRONG.GPU PT, R29, [R16], R28, R29 ;  /* 0x0000001c101d738b */ /* 0x000ea400001ee11d */
[----:B--2---:R-:W-:Y:S01]  /*2630*/  ISETP.NE.U32.AND P0, PT, R29, R28, PT ;  /* 0x0000001c1d00720c */ /* 0x004fe20003f05070 */
[----:B------:R-:W-:-:S12]  /*2640*/  IMAD.MOV.U32 R28, RZ, RZ, R29 ;  /* 0x000000ffff1c7224 */ /* 0x000fd800078e001d */
[----:B------:R-:W-:Y:S05]  /*2650*/  @P0 BRA `(.L_x_25) ;  /* 0xfffffffc00e80947 */ /* 0x000fea000383ffff */
[----:B------:R-:W-:Y:S05]  /*2660*/  BSYNC.RECONVERGENT B0 ;  /* 0x0000000000007941 */ /* 0x000fea0003800200 */
.L_x_24:
        /* <DEDUP_REMOVED lines=15> */
.L_x_27:
[----:B-----5:R-:W-:-:S05]  /*2760*/  HADD2.BF16_V2 R29, R28, R27.H0_H0 ;  /* 0x2000001b1c1d7230 */ /* 0x020fca0000200000 */
[----:B------:R-:W-:-:S06]  /*2770*/  PRMT R29, R28, R26, R29 ;  /* 0x0000001a1c1d7216 */ /* 0x000fcc000000001d */
[----:B------:R-:W2:Y:S02]  /*2780*/  ATOM.E.CAS.STRONG.GPU PT, R29, [R16], R28, R29 ;  /* 0x0000001c101d738b */ /* 0x000ea400001ee11d */
[----:B--2---:R-:W-:Y:S02]  /*2790*/  ISETP.NE.U32.AND P0, PT, R29, R28, PT ;  /* 0x0000001c1d00720c */ /* 0x004fe40003f05070 */
[----:B------:R-:W-:-:S11]  /*27a0*/  MOV R28, R29 ;  /* 0x0000001d001c7202 */ /* 0x000fd60000000f00 */
[----:B------:R-:W-:Y:S05]  /*27b0*/  @P0 BRA `(.L_x_27) ;  /* 0xfffffffc00e80947 */ /* 0x000fea000383ffff */
[----:B------:R-:W-:Y:S05]  /*27c0*/  BSYNC.RECONVERGENT B0 ;  /* 0x0000000000007941 */ /* 0x000fea0003800200 */
.L_x_26:
        /* <DEDUP_REMOVED lines=15> */
.L_x_29:
[----:B-----5:R-:W-:-:S05]  /*28c0*/  HADD2.BF16_V2 R29, R28, R27.H0_H0 ;  /* 0x2000001b1c1d7230 */ /* 0x020fca0000200000 */
[----:B------:R-:W-:-:S06]  /*28d0*/  PRMT R29, R28, R26, R29 ;  /* 0x0000001a1c1d7216 */ /* 0x000fcc000000001d */
[----:B------:R-:W2:Y:S02]  /*28e0*/  ATOM.E.CAS.STRONG.GPU PT, R29, [R16], R28, R29 ;  /* 0x0000001c101d738b */ /* 0x000ea400001ee11d */
[----:B--2---:R-:W-:Y:S01]  /*28f0*/  ISETP.NE.U32.AND P0, PT, R29, R28, PT ;  /* 0x0000001c1d00720c */ /* 0x004fe20003f05070 */
[----:B------:R-:W-:-:S12]  /*2900*/  IMAD.MOV.U32 R28, RZ, RZ, R29 ;  /* 0x000000ffff1c7224 */ /* 0x000fd800078e001d */
[----:B------:R-:W-:Y:S05]  /*2910*/  @P0 BRA `(.L_x_29) ;  /* 0xfffffffc00e80947 */ /* 0x000fea000383ffff */
[----:B------:R-:W-:Y:S05]  /*2920*/  BSYNC.RECONVERGENT B0 ;  /* 0x0000000000007941 */ /* 0x000fea0003800200 */
.L_x_28:
        /* <DEDUP_REMOVED lines=14> */
.L_x_31:
[----:B-----5:R-:W-:-:S05]  /*2a10*/  HADD2.BF16_V2 R17, R15, R16.H0_H0 ;  /* 0x200000100f117230 */ /* 0x020fca0000200000 */
[----:B------:R-:W-:-:S06]  /*2a20*/  PRMT R17, R15, R11, R17 ;  /* 0x0000000b0f117216 */ /* 0x000fcc0000000011 */
[----:B------:R-:W2:Y:S02]  /*2a30*/  ATOM.E.CAS.STRONG.GPU PT, R17, [R12], R15, R17 ;  /* 0x0000000f0c11738b */ /* 0x000ea400001ee111 */
[----:B--2---:R-:W-:Y:S01]  /*2a40*/  ISETP.NE.U32.AND P0, PT, R17, R15, PT ;  /* 0x0000000f1100720c */ /* 0x004fe20003f05070 */
[----:B------:R-:W-:-:S12]  /*2a50*/  IMAD.MOV.U32 R15, RZ, RZ, R17 ;  /* 0x000000ffff0f7224 */ /* 0x000fd800078e0011 */
[----:B------:R-:W-:Y:S05]  /*2a60*/  @P0 BRA `(.L_x_31) ;  /* 0xfffffffc00e80947 */ /* 0x000fea000383ffff */
[----:B------:R-:W-:Y:S05]  /*2a70*/  BSYNC.RECONVERGENT B0 ;  /* 0x0000000000007941 */ /* 0x000fea0003800200 */
.L_x_30:
[----:B0-----:R-:W-:Y:S01]  /*2a80*/  MOV R12, UR6 ;  /* 0x00000006000c7c02 */ /* 0x001fe20008000f00 */
[----:B------:R-:W-:Y:S02]  /*2a90*/  IMAD.U32 R17, RZ, RZ, UR11 ;  /* 0x0000000bff117e24 */ /* 0x000fe4000f8e00ff */
[----:B------:R-:W-:Y:S01]  /*2aa0*/  FMUL.FTZ R0, R24, R0 ;  /* 0x0000000018007220 */ /* 0x000fe20000410000 */
[----:B------:R-:W-:Y:S01]  /*2ab0*/  IMAD.U32 R13, RZ, RZ, UR7 ;  /* 0x00000007ff0d7e24 */ /* 0x000fe2000f8e00ff */
[----:B------:R-:W-:Y:S01]  /*2ac0*/  BSSY.RECONVERGENT B0, `(.L_x_32) ;  /* 0x0000017000007945 */ /* 0x000fe20003800200 */
[----:B------:R-:W-:Y:S02]  /*2ad0*/  IMAD.MOV.U32 R16, RZ, RZ, R12 ;  /* 0x000000ffff107224 */ /* 0x000fe400078e000c */
[----:B------:R-:W-:Y:S01]  /*2ae0*/  FMUL.FTZ R27, R9, R0 ;  /* 0x00000000091b7220 */ /* 0x000fe20000410000 */
[----:B------:R-:W-:Y:S02]  /*2af0*/  IMAD.MOV.U32 R28, RZ, RZ, 0x3254 ;  /* 0x00003254ff1c7424 */ /* 0x000fe400078e00ff */
[----:B------:R-:W-:-:S02]  /*2b00*/  IMAD.WIDE.U32 R16, R2, UR14, R16 ;  /* 0x0000000e02107c25 */ /* 0x000fc4000f8e0010 */
[----:B------:R-:W-:Y:S02]  /*2b10*/  F2FP.BF16.F32.PACK_AB R27, RZ, R27 ;  /* 0x0000001bff1b723e */ /* 0x000fe400000010ff */
        /* <DEDUP_REMOVED lines=11> */
.L_x_33:
[----:B-----5:R-:W-:-:S05]  /*2bd0*/  HADD2.BF16_V2 R28, R25, R27.H0_H0 ;  /* 0x2000001b191c7230 */ /* 0x020fca0000200000 */
[----:B------:R-:W-:-:S06]  /*2be0*/  PRMT R28, R25, R26, R28 ;  /* 0x0000001a191c7216 */ /* 0x000fcc000000001c */
[----:B------:R-:W2:Y:S02]  /*2bf0*/  ATOM.E.CAS.STRONG.GPU PT, R28, [R12], R25, R28 ;  /* 0x000000190c1c738b */ /* 0x000ea400001ee11c */
[----:B--2---:R-:W-:Y:S01]  /*2c00*/  ISETP.NE.U32.AND P0, PT, R28, R25, PT ;  /* 0x000000191c00720c */ /* 0x004fe20003f05070 */
[----:B------:R-:W-:-:S12]  /*2c10*/  IMAD.MOV.U32 R25, RZ, RZ, R28 ;  /* 0x000000ffff197224 */ /* 0x000fd800078e001c */
[----:B------:R-:W-:Y:S05]  /*2c20*/  @P0 BRA `(.L_x_33) ;  /* 0xfffffffc00e80947 */ /* 0x000fea000383ffff */
[----:B------:R-:W-:Y:S05]  /*2c30*/  BSYNC.RECONVERGENT B0 ;  /* 0x0000000000007941 */ /* 0x000fea0003800200 */
.L_x_32:
        /* <DEDUP_REMOVED lines=15> */
.L_x_35:
[----:B-----5:R-:W-:-:S05]  /*2d30*/  HADD2.BF16_V2 R28, R27, R26.H0_H0 ;  /* 0x2000001a1b1c7230 */ /* 0x020fca0000200000 */
[----:B------:R-:W-:-:S06]  /*2d40*/  PRMT R28, R27, R25, R28 ;  /* 0x000000191b1c7216 */ /* 0x000fcc000000001c */
[----:B------:R-:W2:Y:S02]  /*2d50*/  ATOM.E.CAS.STRONG.GPU PT, R28, [R12], R27, R28 ;  /* 0x0000001b0c1c738b */ /* 0x000ea400001ee11c */
[----:B--2---:R-:W-:Y:S02]  /*2d60*/  ISETP.NE.U32.AND P0, PT, R28, R27, PT ;  /* 0x0000001b1c00720c */ /* 0x004fe40003f05070 */
[----:B------:R-:W-:-:S11]  /*2d70*/  MOV R27, R28 ;  /* 0x0000001c001b7202 */ /* 0x000fd60000000f00 */
[----:B------:R-:W-:Y:S05]  /*2d80*/  @P0 BRA `(.L_x_35) ;  /* 0xfffffffc00e80947 */ /* 0x000fea000383ffff */
[----:B------:R-:W-:Y:S05]  /*2d90*/  BSYNC.RECONVERGENT B0 ;  /* 0x0000000000007941 */ /* 0x000fea0003800200 */
.L_x_34:
        /* <DEDUP_REMOVED lines=15> */
.L_x_37:
[----:B-----5:R-:W-:-:S05]  /*2e90*/  HADD2.BF16_V2 R28, R27, R26.H0_H0 ;  /* 0x2000001a1b1c7230 */ /* 0x020fca0000200000 */
[----:B------:R-:W-:-:S06]  /*2ea0*/  PRMT R28, R27, R25, R28 ;  /* 0x000000191b1c7216 */ /* 0x000fcc000000001c */
[----:B------:R-:W2:Y:S02]  /*2eb0*/  ATOM.E.CAS.STRONG.GPU PT, R28, [R12], R27, R28 ;  /* 0x0000001b0c1c738b */ /* 0x000ea400001ee11c */
[----:B--2---:R-:W-:Y:S01]  /*2ec0*/  ISETP.NE.U32.AND P0, PT, R28, R27, PT ;  /* 0x0000001b1c00720c */ /* 0x004fe20003f05070 */
[----:B------:R-:W-:-:S12]  /*2ed0*/  IMAD.MOV.U32 R27, RZ, RZ, R28 ;  /* 0x000000ffff1b7224 */ /* 0x000fd800078e001c */
[----:B------:R-:W-:Y:S05]  /*2ee0*/  @P0 BRA `(.L_x_37) ;  /* 0xfffffffc00e80947 */ /* 0x000fea000383ffff */
[----:B------:R-:W-:Y:S05]  /*2ef0*/  BSYNC.RECONVERGENT B0 ;  /* 0x0000000000007941 */ /* 0x000fea0003800200 */
.L_x_36:
[----:B------:R-:W-:Y:S02]  /*2f00*/  IMAD.MOV.U32 R14, RZ, RZ, R16 ;  /* 0x000000ffff0e7224 */ /* 0x000fe400078e0010 */
[----:B------:R-:W-:Y:S01]  /*2f10*/  FMUL.FTZ R0, R7, R0 ;  /* 0x0000000007007220 */ /* 0x000fe20000410000 */
[----:B------:R-:W-:Y:S01]  /*2f20*/  MOV R29, 0x3254 ;  /* 0x00003254001d7802 */ /* 0x000fe20000000f00 */
[----:B------:R-:W-:Y:S01]  /*2f30*/  BSSY.RECONVERGENT B0, `(.L_x_38) ;  /* 0x0000011000007945 */ /* 0x000fe20003800200 */
[C---:B------:R-:W-:Y:S02]  /*2f40*/  IMAD.WIDE.U32 R14, R3.reuse, UR20, R14 ;  /* 0x00000014030e7c25 */ /* 0x040fe4000f8e000e */
[----:B------:R-:W-:Y:S02]  /*2f50*/  F2FP.BF16.F32.PACK_AB R0, RZ, R0 ;  /* 0x00000000ff00723e */ /* 0x000fe400000010ff */
[----:B0-----:R-:W-:Y:S01]  /*2f60*/  IMAD R13, R3, UR21, R15 ;  /* 0x00000015030d7c24 */ /* 0x001fe2000f8e020f */
[----:B------:R-:W-:-:S04]  /*2f70*/  LEA R11, P0, R14, UR12, 0x1 ;  /* 0x0000000c0e0b7c11 */ /* 0x000fc8000f8008ff */
[----:B------:R-:W-:Y:S02]  /*2f80*/  LEA.HI.X R13, R14, UR13, R13, 0x1, P0 ;  /* 0x0000000d0e0d7c11 */ /* 0x000fe400080f0c0d */
[C---:B------:R-:W-:Y:S02]  /*2f90*/  LOP3.LUT R12, R11.reuse, 0xfffffffd, RZ, 0xc0, !PT ;  /* 0xfffffffd0b0c7812 */ /* 0x040fe400078ec0ff */
[----:B------:R-:W-:-:S03]  /*2fa0*/  LOP3.LUT R14, R11, 0x2, RZ, 0xc0, !PT ;  /* 0x000000020b0e7812 */ /* 0x000fc600078ec0ff */
[----:B------:R0:W5:Y:S01]  /*2fb0*/  LD.E R15, desc[UR16][R12.64] ;  /* 0x000000100c0f7980 */ /* 0x000162000c101900 */
[----:B------:R-:W-:-:S04]  /*2fc0*/  ISETP.EQ.U32.AND P0, PT, R14, RZ, PT ;  /* 0x000000ff0e00720c */ /* 0x000fc80003f02070 */
[----:B------:R-:W-:-:S09]  /*2fd0*/  SEL R14, R29, 0x7610, P0 ;  /* 0x000076101d0e7807 */ /* 0x000fd20000000000 */
.L_x_39:
[----:B-----5:R-:W-:-:S05]  /*2fe0*/  HADD2.BF16_V2 R16, R15, R0.H0_H0 ;  /* 0x200000000f107230 */ /* 0x020fca0000200000 */
[----:B------:R-:W-:-:S06]  /*2ff0*/  PRMT R16, R15, R14, R16 ;  /* 0x0000000e0f107216 */ /* 0x000fcc0000000010 */
[----:B------:R-:W2:Y:S02]  /*3000*/  ATOM.E.CAS.STRONG.GPU PT, R16, [R12], R15, R16 ;  /* 0x0000000f0c10738b */ /* 0x000ea400001ee110 */
[----:B--2---:R-:W-:Y:S01]  /*3010*/  ISETP.NE.U32.AND P0, PT, R16, R15, PT ;  /* 0x0000000f1000720c */ /* 0x004fe20003f05070 */
[----:B------:R-:W-:-:S12]  /*3020*/  IMAD.MOV.U32 R15, RZ, RZ, R16 ;  /* 0x000000ffff0f7224 */ /* 0x000fd800078e0010 */
[----:B------:R-:W-:Y:S05]  /*3030*/  @P0 BRA `(.L_x_39) ;  /* 0xfffffffc00e80947 */ /* 0x000fea000383ffff */
[----:B------:R-:W-:Y:S05]  /*3040*/  BSYNC.RECONVERGENT B0 ;  /* 0x0000000000007941 */ /* 0x000fea0003800200 */
.L_x_38:
[----:B------:R-:W1:Y:S01]  /*3050*/  LDCU UR6, c[0x0][0x3a0] ;  /* 0x00007400ff0677ac */ /* 0x000e620008000800 */
[----:B------:R-:W-:-:S04]  /*3060*/  UIADD3 UR5, UPT, UPT, UR5, 0x1, URZ ;  /* 0x0000000105057890 */ /* 0x000fc8000fffe0ff */
[----:B-1----:R-:W-:-:S09]  /*3070*/  UISETP.NE.AND UP0, UPT, UR5, UR6, UPT ;  /* 0x000000060500728c */ /* 0x002fd2000bf05270 */
[----:B------:R-:W-:Y:S05]  /*3080*/  BRA.U UP0, `(.L_x_40) ;  /* 0xffffffe500d47547 */ /* 0x000fea000b83ffff */
.L_x_7:
[----:B------:R-:W1:Y:S01]  /*3090*/  LDCU UR5, c[0x0][0x398] ;  /* 0x00007300ff0577ac */ /* 0x000e620008000800 */
[----:B------:R-:W-:-:S04]  /*30a0*/  UIADD3 UR4, UPT, UPT, UR4, 0x1, URZ ;  /* 0x0000000104047890 */ /* 0x000fc8000fffe0ff */
[----:B-1----:R-:W-:-:S09]  /*30b0*/  UISETP.NE.AND UP0, UPT, UR4, UR5, UPT ;  /* 0x000000050400728c */ /* 0x002fd2000bf05270 */
[----:B------:R-:W-:Y:S05]  /*30c0*/  BRA.U UP0, `(.L_x_41) ;  /* 0xffffffe500907547 */ /* 0x000fea000b83ffff */
[----:B------:R-:W-:Y:S05]  /*30d0*/  EXIT ;  /* 0x000000000000794d */ /* 0x000fea0003800000 */
.L_x_42:
[----:B------:R-:W-:-:S00]  /*30e0*/  BRA `(.L_x_42) ;  /* 0xfffffffc00fc7947 */ /* 0x000fc0000383ffff */
[----:B------:R-:W-:-:S00]  /*30f0*/  NOP ;  /* 0x0000000000007918 */ /* 0x000fc00000000000 */
        /* <DEDUP_REMOVED lines=8> */
.L_x_162:


//--------------------- .text._ZN2at6native53_GLOBAL__N__83c2e5dd_20_UpSampleBicubic2d_cu_80ee57ca37upsample_bicubic2d_backward_out_frameIN3c104HalfEfEEviT0_S5_bNS_27GenericPackedTensorAccessorIT_Lm4ENS_16DefaultPtrTraitsElEENS6_IKS7_Lm4ES8_lEE --------------------------
	.section	.text._ZN2at6native53_GLOBAL__N__83c2e5dd_20_UpSampleBicubic2d_cu_80ee57ca37upsample_bicubic2d_backward_out_frameIN3c104HalfEfEEviT0_S5_bNS_27GenericPackedTensorAccessorIT_Lm4ENS_16DefaultPtrTraitsElEENS6_IKS7_Lm4ES8_lEE,"ax",@progbits
	.align	128
.text._ZN2at6native53_GLOBAL__N__83c2e5dd_20_UpSampleBicubic2d_cu_80ee57ca37upsample_bicubic2d_backward_out_frameIN3c104HalfEfEEviT0_S5_bNS_27GenericPackedTensorAccessorIT_Lm4ENS_16DefaultPtrTraitsElEENS6_IKS7_Lm4ES8_lEE:
        .type           _ZN2at6native53_GLOBAL__N__83c2e5dd_20_UpSampleBicubic2d_cu_80ee57ca37upsample_bicubic2d_backward_out_frameIN3c104HalfEfEEviT0_S5_bNS_27GenericPackedTensorAccessorIT_Lm4ENS_16DefaultPtrTraitsElEENS6_IKS7_Lm4ES8_lEE,@function
        .size           _ZN2at6native53_GLOBAL__N__83c2e5dd_20_UpSampleBicubic2d_cu_80ee57ca37upsample_bicubic2d_backward_out_frameIN3c104HalfEfEEviT0_S5_bNS_27GenericPackedTensorAccessorIT_Lm4ENS_16DefaultPtrTraitsElEENS6_IKS7_Lm4ES8_lEE,(.L_x_163 - _ZN2at6native53_GLOBAL__N__83c2e5dd_20_UpSampleBicubic2d_cu_80ee57ca37upsample_bicubic2d_backward_out_frameIN3c104HalfEfEEviT0_S5_bNS_27GenericPackedTensorAccessorIT_Lm4ENS_16DefaultPtrTraitsElEENS6_IKS7_Lm4ES8_lEE)
        .other          _ZN2at6native53_GLOBAL__N__83c2e5dd_20_UpSampleBicubic2d_cu_80ee57ca37upsample_bicubic2d_backward_out_frameIN3c104HalfEfEEviT0_S5_bNS_27GenericPackedTensorAccessorIT_Lm4ENS_16DefaultPtrTraitsElEENS6_IKS7_Lm4ES8_lEE,@"STO_CUDA_ENTRY STV_DEFAULT"
_ZN2at6native53_GLOBAL__N__83c2e5dd_20_UpSampleBicubic2d_cu_80ee57ca37upsample_bicubic2d_backward_out_frameIN3c104HalfEfEEviT0_S5_bNS_27GenericPackedTensorAccessorIT_Lm4ENS_16DefaultPtrTraitsElEENS6_IKS7_Lm4ES8_lEE:
        /* <DEDUP_REMOVED lines=83> */
.L_x_49:
        /* <DEDUP_REMOVED lines=26> */
.L_x_45:
        /* <DEDUP_REMOVED lines=58> */
.L_x_44:
        /* <DEDUP_REMOVED lines=60> */
.L_x_47:
        /* <DEDUP_REMOVED lines=36> */
.L_x_48:
        /* <DEDUP_REMOVED lines=19> */
.L_x_46:
[----:B------:R-:W4:Y:S01]  /*11a0*/  LDC R5, c[0x0][0x398] ;  /* 0x0000e600ff057b82 */ /* 0x000f220000000800 */
[----:B------:R-:W-:-:S06]  /*11b0*/  UIADD3 UR4, UPT, UPT, UR4, 0x1, URZ ;  /* 0x0000000104047890 */ /* 0x000fcc000fffe0ff */
[----:B----4-:R-:W-:-:S13]  /*11c0*/  ISETP.NE.AND P1, PT, R5, UR4, PT ;  /* 0x0000000405007c0c */ /* 0x010fda000bf25270 */
[----:B------:R-:W-:Y:S05]  /*11d0*/  @!P1 EXIT ;  /* 0x000000000000994d */ /* 0x000fea0003800000 */
[----:B------:R-:W-:Y:S05]  /*11e0*/  BRA `(.L_x_49) ;  /* 0xfffffff000d07947 */ /* 0x000fea000383ffff */
.L_x_43:
        /* <DEDUP_REMOVED lines=82> */
.L_x_84:
        /* <DEDUP_REMOVED lines=13> */
.L_x_83:
        /* <DEDUP_REMOVED lines=30> */
[----:B------:R-:W-:Y:S01]  /*19c0*/  HFMA2 R29, -RZ, RZ, 0, 0.19775390625 ;  /* 0x00003254ff1d7431 */ /* 0x000fe200000001ff */
[----:B------:R-:W-:Y:S02]  /*19d0*/  BSSY.RECONVERGENT B0, `(.L_x_51) ;  /* 0x000000d000007945 */ /* 0x000fe40003800200 */
[----:B------:R-:W-:-:S04]  /*19e0*/  ISETP.EQ.U32.AND P0, PT, R26, RZ, PT ;  /* 0x000000ff1a00720c */ /* 0x000fc80003f02070 */
[----:B------:R-:W-:Y:S01]  /*19f0*/  SEL R26, R29, 0x7610, P0 ;  /* 0x000076101d1a7807 */ /* 0x000fe20000000000 */
[----:B---3--:R-:W-:-:S05]  /*1a00*/  HADD2.F32 R0, -RZ, R0.H0_H0 ;  /* 0x20000000ff007230 */ /* 0x008fca0000004100 */
[----:B--2---:R-:W-:-:S04]  /*1a10*/  FMUL.FTZ R11, R11, R0 ;  /* 0x000000000b0b7220 */ /* 0x004fc80000410000 */
[----:B------:R-:W-:-:S05]  /*1a20*/  FMUL.FTZ R27, R9, R11 ;  /* 0x0000000b091b7220 */ /* 0x000fca0000410000 */
[----:B0-----:R-:W-:-:S07]  /*1a30*/  F2FP.F16.F32.PACK_AB R27, RZ, R27 ;  /* 0x0000001bff1b723e */ /* 0x001fce00000000ff */
.L_x_52:
[----:B-----5:R-:W-:-:S05]  /*1a40*/  HADD2 R29, R28, R27.H0_H0 ;  /* 0x2000001b1c1d7230 */ /* 0x020fca0000000000 */
[----:B------:R-:W-:-:S06]  /*1a50*/  PRMT R29, R28, R26, R29 ;  /* 0x0000001a1c1d7216 */ /* 0x000fcc000000001d */
[----:B------:R-:W2:Y:S02]  /*1a60*/  ATOM.E.CAS.STRONG.GPU PT, R29, [R16], R28, R29 ;  /* 0x0000001c101d738b */ /* 0x000ea400001ee11d */
[----:B--2---:R-:W-:Y:S01]  /*1a70*/  ISETP.NE.U32.AND P0, PT, R29, R28, PT ;  /* 0x0000001c1d00720c */ /* 0x004fe20003f05070 */
[----:B------:R-:W-:-:S12]  /*1a80*/  IMAD.MOV.U32 R28, RZ, RZ, R29 ;  /* 0x000000ffff1c7224 */ /* 0x000fd800078e001d */
[----:B------:R-:W-:Y:S05]  /*1a90*/  @P0 BRA `(.L_x_52) ;  /* 0xfffffffc00e80947 */ /* 0x000fea000383ffff */
[----:B------:R-:W-:Y:S05]  /*1aa0*/  BSYNC.RECONVERGENT B0 ;  /* 0x0000000000007941 */ /* 0x000fea0003800200 */
.L_x_51:
[----:B------:R-:W-:Y:S02]  /*1ab0*/  IMAD.MOV.U32 R16, RZ, RZ, R14 ;  /* 0x000000ffff107224 */ /* 0x000fe400078e000e */
[----:B------:R-:W-:Y:S01]  /*1ac0*/  FMUL.FTZ R27, R10, R11 ;  /* 0x0000000b0a1b7220 */ /* 0x000fe20000410000 */
[----:B------:R-:W-:Y:S01]  /*1ad0*/  IMAD.MOV.U32 R17, RZ, RZ, R13 ;  /* 0x000000ffff117224 */ /* 0x000fe200078e000d */
[----:B------:R-:W-:Y:S01]  /*1ae0*/  MOV R29, 0x3254 ;  /* 0x00003254001d7802 */ /* 0x000fe20000000f00 */
[----:B------:R-:W-:Y:S01]  /*1af0*/  BSSY.RECONVERGENT B0, `(.L_x_53) ;  /* 0x0000011000007945 */ /* 0x000fe20003800200 */
[----:B------:R-:W-:Y:S01]  /*1b00*/  IMAD.WIDE.U32 R16, R5, UR20, R16 ;  /* 0x0000001405107c25 */ /* 0x000fe2000f8e0010 */
[----:B------:R-:W-:-:S03]  /*1b10*/  F2FP.F16.F32.PACK_AB R27, RZ, R27 ;  /* 0x0000001bff1b723e */ /* 0x000fc600000000ff */
        /* <DEDUP_REMOVED lines=8> */
.L_x_54:
[----:B-----5:R-:W-:-:S05]  /*1ba0*/  HADD2 R29, R28, R27.H0_H0 ;  /* 0x2000001b1c1d7230 */ /* 0x020fca0000000000 */
[----:B------:R-:W-:-:S06]  /*1bb0*/  PRMT R29, R28, R26, R29 ;  /* 0x0000001a1c1d7216 */ /* 0x000fcc000000001d */
[----:B------:R-:W2:Y:S02]  /*1bc0*/  ATOM.E.CAS.STRONG.GPU PT, R29, [R16], R28, R29 ;  /* 0x0000001c101d738b */ /* 0x000ea400001ee11d */
[----:B--2---:R-:W-:Y:S01]  /*1bd0*/  ISETP.NE.U32.AND P0, PT, R29, R28, PT ;  /* 0x0000001c1d00720c */ /* 0x004fe20003f05070 */
[----:B------:R-:W-:-:S12]  /*1be0*/  IMAD.MOV.U32 R28, RZ, RZ, R29 ;  /* 0x000000ffff1c7224 */ /* 0x000fd800078e001d */
[----:B------:R-:W-:Y:S05]  /*1bf0*/  @P0 BRA `(.L_x_54) ;  /* 0xfffffffc00e80947 */ /* 0x000fea000383ffff */
[----:B------:R-:W-:Y:S05]  /*1c00*/  BSYNC.RECONVERGENT B0 ;  /* 0x0000000000007941 */ /* 0x000fea0003800200 */
.L_x_53:
[----:B0-----:R-:W-:Y:S02]  /*1c10*/  IMAD.MOV.U32 R16, RZ, RZ, R14 ;  /* 0x000000ffff107224 */ /* 0x001fe400078e000e */
[----:B------:R-:W-:Y:S02]  /*1c20*/  HFMA2 R29, -RZ, RZ, 0, 0.19775390625 ;  /* 0x00003254ff1d7431 */ /* 0x000fe400000001ff */
[----:B------:R-:W-:Y:S02]  /*1c30*/  IMAD.MOV.U32 R17, RZ, RZ, R13 ;  /* 0x000000ffff117224 */ /* 0x000fe400078e000d */
[----:B------:R-:W-:Y:S01]  /*1c40*/  FMUL.FTZ R27, R8, R11 ;  /* 0x0000000b081b7220 */ /* 0x000fe20000410000 */
[----:B------:R-:W-:Y:S01]  /*1c50*/  BSSY.RECONVERGENT B0, `(.L_x_55) ;  /* 0x0000011000007945 */ /* 0x000fe20003800200 */
[----:B------:R-:W-:-:S03]  /*1c60*/  IMAD.WIDE.U32 R16, R4, UR20, R16 ;  /* 0x0000001404107c25 */ /* 0x000fc6000f8e0010 */
[----:B------:R-:W-:Y:S01]  /*1c70*/  F2FP.F16.F32.PACK_AB R27, RZ, R27 ;  /* 0x0000001bff1b723e */ /* 0x000fe200000000ff */
        /* <DEDUP_REMOVED lines=8> */
.L_x_56:
[----:B-----5:R-:W-:-:S05]  /*1d00*/  HADD2 R29, R28, R27.H0_H0 ;  /* 0x2000001b1c1d7230 */ /* 0x020fca0000000000 */
[----:B------:R-:W-:-:S06]  /*1d10*/  PRMT R29, R28, R26, R29 ;  /* 0x0000001a1c1d7216 */ /* 0x000fcc000000001d */
[----:B------:R-:W2:Y:S02]  /*1d20*/  ATOM.E.CAS.STRONG.GPU PT, R29, [R16], R28, R29 ;  /* 0x0000001c101d738b */ /* 0x000ea400001ee11d */
[----:B--2---:R-:W-:Y:S01]  /*1d30*/  ISETP.NE.U32.AND P0, PT, R29, R28, PT ;  /* 0x0000001c1d00720c */ /* 0x004fe20003f05070 */
[----:B------:R-:W-:-:S12]  /*1d40*/  IMAD.MOV.U32 R28, RZ, RZ, R29 ;  /* 0x000000ffff1c7224 */ /* 0x000fd800078e001d */
[----:B------:R-:W-:Y:S05]  /*1d50*/  @P0 BRA `(.L_x_56) ;  /* 0xfffffffc00e80947 */ /* 0x000fea000383ffff */
[----:B------:R-:W-:Y:S05]  /*1d60*/  BSYNC.RECONVERGENT B0 ;  /* 0x0000000000007941 */ /* 0x000fea0003800200 */
.L_x_55:
        /* <DEDUP_REMOVED lines=12> */
[----:B------:R-:W-:Y:S02]  /*1e30*/  F2FP.F16.F32.PACK_AB R16, RZ, R11 ;  /* 0x0000000bff10723e */ /* 0x000fe400000000ff */
[----:B------:R-:W-:-:S09]  /*1e40*/  SEL R11, R29, 0x7610, P0 ;  /* 0x000076101d0b7807 */ /* 0x000fd20000000000 */
.L_x_58:
[----:B-----5:R-:W-:-:S05]  /*1e50*/  HADD2 R17, R15, R16.H0_H0 ;  /* 0x200000100f117230 */ /* 0x020fca0000000000 */
[----:B------:R-:W-:-:S06]  /*1e60*/  PRMT R17, R15, R11, R17 ;  /* 0x0000000b0f117216 */ /* 0x000fcc0000000011 */
[----:B------:R-:W2:Y:S02]  /*1e70*/  ATOM.E.CAS.STRONG.GPU PT, R17, [R12], R15, R17 ;  /* 0x0000000f0c11738b */ /* 0x000ea400001ee111 */
[----:B--2---:R-:W-:Y:S01]  /*1e80*/  ISETP.NE.U32.AND P0, PT, R17, R15, PT ;  /* 0x0000000f1100720c */ /* 0x004fe20003f05070 */
[----:B------:R-:W-:-:S12]  /*1e90*/  IMAD.MOV.U32 R15, RZ, RZ, R17 ;  /* 0x000000ffff0f7224 */ /* 0x000fd800078e0011 */
[----:B------:R-:W-:Y:S05]  /*1ea0*/  @P0 BRA `(.L_x_58) ;  /* 0xfffffffc00e80947 */ /* 0x000fea000383ffff */
[----:B------:R-:W-:Y:S05]  /*1eb0*/  BSYNC.RECONVERGENT B0 ;  /* 0x0000000000007941 */ /* 0x000fea0003800200 */
.L_x_57:
        /* <DEDUP_REMOVED lines=21> */
[----:B0-----:R-:W-:-:S07]  /*2010*/  F2FP.F16.F32.PACK_AB R27, RZ, R27 ;  /* 0x0000001bff1b723e */ /* 0x001fce00000000ff */
.L_x_60:
[----:B-----5:R-:W-:-:S05]  /*2020*/  HADD2 R29, R28, R27.H0_H0 ;  /* 0x2000001b1c1d7230 */ /* 0x020fca0000000000 */
[----:B------:R-:W-:-:S06]  /*2030*/  PRMT R29, R28, R26, R29 ;  /* 0x0000001a1c1d7216 */ /* 0x000fcc000000001d */
[----:B------:R-:W2:Y:S02]  /*2040*/  ATOM.E.CAS.STRONG.GPU PT, R29, [R16], R28, R29 ;  /* 0x0000001c101d738b */ /* 0x000ea400001ee11d */
[----:B--2---:R-:W-:Y:S01]  /*2050*/  ISETP.NE.U32.AND P0, PT, R29, R28, PT ;  /* 0x0000001c1d00720c */ /* 0x004fe20003f05070 */
[----:B------:R-:W-:-:S12]  /*2060*/  IMAD.MOV.U32 R28, RZ, RZ, R29 ;  /* 0x000000ffff1c7224 */ /* 0x000fd800078e001d */
[----:B------:R-:W-:Y:S05]  /*2070*/  @P0 BRA `(.L_x_60) ;  /* 0xfffffffc00e80947 */ /* 0x000fea000383ffff */
[----:B------:R-:W-:Y:S05]  /*2080*/  BSYNC.RECONVERGENT B0 ;  /* 0x0000000000007941 */ /* 0x000fea0003800200 */
.L_x_59:
[----:B------:R-:W-:Y:S01]  /*2090*/  MOV R16, R14 ;  /* 0x0000000e00107202 */ /* 0x000fe20000000f00 */
[----:B------:R-:W-:Y:S02]  /*20a0*/  IMAD.MOV.U32 R17, RZ, RZ, R13 ;  /* 0x000000ffff117224 */ /* 0x000fe400078e000d */
[----:B------:R-:W-:Y:S01]  /*20b0*/  FMUL.FTZ R27, R10, R11 ;  /* 0x0000000b0a1b7220 */ /* 0x000fe20000410000 */
[----:B------:R-:W-:Y:S01]  /*20c0*/  IMAD.MOV.U32 R29, RZ, RZ, 0x3254 ;  /* 0x00003254ff1d7424 */ /* 0x000fe200078e00ff */
[----:B------:R-:W-:Y:S01]  /*20d0*/  BSSY.RECONVERGENT B0, `(.L_x_61) ;  /* 0x0000011000007945 */ /* 0x000fe20003800200 */
[C---:B------:R-:W-:Y:S02]  /*20e0*/  IMAD.WIDE.U32 R16, R5.reuse, UR20, R16 ;  /* 0x0000001405107c25 */ /* 0x040fe4000f8e0010 */
[----:B------:R-:W-:Y:S02]  /*20f0*/  F2FP.F16.F32.PACK_AB R27, RZ, R27 ;  /* 0x0000001bff1b723e */ /* 0x000fe400000000ff */
        /* <DEDUP_REMOVED lines=8> */
.L_x_62:
[----:B-----5:R-:W-:-:S05]  /*2180*/  HADD2 R29, R28, R27.H0_H0 ;  /* 0x2000001b1c1d7230 */ /* 0x020fca0000000000 */
[----:B------:R-:W-:-:S06]  /*2190*/  PRMT R29, R28, R26, R29 ;  /* 0x0000001a1c1d7216 */ /* 0x000fcc000000001d */
[----:B------:R-:W2:Y:S02]  /*21a0*/  ATOM.E.CAS.STRONG.GPU PT, R29, [R16], R28, R29 ;  /* 0x0000001c101d738b */ /* 0x000ea400001ee11d */
[----:B--2---:R-:W-:Y:S02]  /*21b0*/  ISETP.NE.U32.AND P0, PT, R29, R28, PT ;  /* 0x0000001c1d00720c */ /* 0x004fe40003f05070 */
[----:B------:R-:W-:-:S11]  /*21c0*/  MOV R28, R29 ;  /* 0x0000001d001c7202 */ /* 0x000fd60000000f00 */
[----:B------:R-:W-:Y:S05]  /*21d0*/  @P0 BRA `(.L_x_62) ;  /* 0xfffffffc00e80947 */ /* 0x000fea000383ffff */
[----:B------:R-:W-:Y:S05]  /*21e0*/  BSYNC.RECONVERGENT B0 ;  /* 0x0000000000007941 */ /* 0x000fea0003800200 */
.L_x_61:
        /* <DEDUP_REMOVED lines=15> */
.L_x_64:
[----:B-----5:R-:W-:-:S05]  /*22e0*/  HADD2 R29, R28, R27.H0_H0 ;  /* 0x2000001b1c1d7230 */ /* 0x020fca0000000000 */
[----:B------:R-:W-:-:S06]  /*22f0*/  PRMT R29, R28, R26, R29 ;  /* 0x0000001a1c1d7216 */ /* 0x000fcc000000001d */
[----:B------:R-:W2:Y:S02]  /*2300*/  ATOM.E.CAS.STRONG.GPU PT, R29, [R16], R28, R29 ;  /* 0x0000001c101d738b */ /* 0x000ea400001ee11d */
[----:B--2---:R-:W-:Y:S01]  /*2310*/  ISETP.NE.U32.AND P0, PT, R29, R28, PT ;  /* 0x0000001c1d00720c */ /* 0x004fe20003f05070 */
[----:B------:R-:W-:-:S12]  /*2320*/  IMAD.MOV.U32 R28, RZ, RZ, R29 ;  /* 0x000000ffff1c7224 */ /* 0x000fd800078e001d */
[----:B------:R-:W-:Y:S05]  /*2330*/  @P0 BRA `(.L_x_64) ;  /* 0xfffffffc00e80947 */ /* 0x000fea000383ffff */
[----:B------:R-:W-:Y:S05]  /*2340*/  BSYNC.RECONVERGENT B0 ;  /* 0x0000000000007941 */ /* 0x000fea0003800200 */
.L_x_63:
        /* <DEDUP_REMOVED lines=14> */
.L_x_66:
[----:B-----5:R-:W-:-:S05]  /*2430*/  HADD2 R17, R15, R16.H0_H0 ;  /* 0x200000100f117230 */ /* 0x020fca0000000000 */
[----:B------:R-:W-:-:S06]  /*2440*/  PRMT R17, R15, R11, R17 ;  /* 0x0000000b0f117216 */ /* 0x000fcc0000000011 */
[----:B------:R-:W2:Y:S02]  /*2450*/  ATOM.E.CAS.STRONG.GPU PT, R17, [R12], R15, R17 ;  /* 0x0000000f0c11738b */ /* 0x000ea400001ee111 */
[----:B--2---:R-:W-:Y:S01]  /*2460*/  ISETP.NE.U32.AND P0, PT, R17, R15, PT ;  /* 0x0000000f1100720c */ /* 0x004fe20003f05070 */
[----:B------:R-:W-:-:S12]  /*2470*/  IMAD.MOV.U32 R15, RZ, RZ, R17 ;  /* 0x000000ffff0f7224 */ /* 0x000fd800078e0011 */
[----:B------:R-:W-:Y:S05]  /*2480*/  @P0 BRA `(.L_x_66) ;  /* 0xfffffffc00e80947 */ /* 0x000fea000383ffff */
[----:B------:R-:W-:Y:S05]  /*2490*/  BSYNC.RECONVERGENT B0 ;  /* 0x0000000000007941 */ /* 0x000fea0003800200 */
.L_x_65:
        /* <DEDUP_REMOVED lines=22> */
.L_x_68:
[----:B-----5:R-:W-:-:S05]  /*2600*/  HADD2 R29, R28, R27.H0_H0 ;  /* 0x2000001b1c1d7230 */ /* 0x020fca0000000000 */
[----:B------:R-:W-:-:S06]  /*2610*/  PRMT R29, R28, R26, R29 ;  /* 0x0000001a1c1d7216 */ /* 0x000fcc000000001d */
[----:B------:R-:W2:Y:S02]  /*2620*/  ATOM.E.CAS.STRONG.GPU PT, R29, [R16], R28, R29 ;  /* 0x0000001c101d738b */ /* 0x000ea400001ee11d */
[----:B--2---:R-:W-:Y:S01]  /*2630*/  ISETP.NE.U32.AND P0, PT, R29, R28, PT ;  /* 0x0000001c1d00720c */ /* 0x004fe20003f05070 */
[----:B------:R-:W-:-:S12]  /*2640*/  IMAD.MOV.U32 R28, RZ, RZ, R29 ;  /* 0x000000ffff1c7224 */ /* 0x000fd800078e001d */
[----:B------:R-:W-:Y:S05]  /*2650*/  @P0 BRA `(.L_x_68) ;  /* 0xfffffffc00e80947 */ /* 0x000fea000383ffff */
[----:B------:R-:W-:Y:S05]  /*2660*/  BSYNC.RECONVERGENT B0 ;  /* 0x0000000000007941 */ /* 0x000fea0003800200 */
.L_x_67:
        /* <DEDUP_REMOVED lines=15> */
.L_x_70:
[----:B-----5:R-:W-:-:S05]  /*2760*/  HADD2 R29, R28, R27.H0_H0 ;  /* 0x2000001b1c1d7230 */ /* 0x020fca0000000000 */
[----:B------:R-:W-:-:S06]  /*2770*/  PRMT R29, R28, R26, R29 ;  /* 0x0000001a1c1d7216 */ /* 0x000fcc000000001d */
[----:B------:R-:W2:Y:S02]  /*2780*/  ATOM.E.CAS.STRONG.GPU PT, R29, [R16], R28, R29 ;  /* 0x0000001c101d738b */ /* 0x000ea400001ee11d */
[----:B--2---:R-:W-:Y:S02]  /*2790*/  ISETP.NE.U32.AND P0, PT, R29, R28, PT ;  /* 0x0000001c1d00720c */ /* 0x004fe40003f05070 */
[----:B------:R-:W-:-:S11]  /*27a0*/  MOV R28, R29 ;  /* 0x0000001d001c7202 */ /* 0x000fd60000000f00 */
[----:B------:R-:W-:Y:S05]  /*27b0*/  @P0 BRA `(.L_x_70) ;  /* 0xfffffffc00e80947 */ /* 0x000fea000383ffff */
[----:B------:R-:W-:Y:S05]  /*27c0*/  BSYNC.RECONVERGENT B0 ;  /* 0x0000000000007941 */ /* 0x000fea0003800200 */
.L_x_69:
        /* <DEDUP_REMOVED lines=15> */
.L_x_72:
[----:B-----5:R-:W-:-:S05]  /*28c0*/  HADD2 R29, R28, R27.H0_H0 ;  /* 0x2000001b1c1d7230 */ /* 0x020fca0000000000 */
[----:B------:R-:W-:-:S06]  /*28d0*/  PRMT R29, R28, R26, R29 ;  /* 0x0000001a1c1d7216 */ /* 0x000fcc000000001d */
[----:B------:R-:W2:Y:S02]  /*28e0*/  ATOM.E.CAS.STRONG.GPU PT, R29, [R16], R28, R29 ;  /* 0x0000001c101d738b */ /* 0x000ea400001ee11d */
[----:B--2---:R-:W-:Y:S01]  /*28f0*/  ISETP.NE.U32.AND P0, PT, R29, R28, PT ;  /* 0x0000001c1d00720c */ /* 0x004fe20003f05070 */
[----:B------:R-:W-:-:S12]  /*2900*/  IMAD.MOV.U32 R28, RZ, RZ, R29 ;  /* 0x000000ffff1c7224 */ /* 0x000fd800078e001d */
[----:B------:R-:W-:Y:S05]  /*2910*/  @P0 BRA `(.L_x_72) ;  /* 0xfffffffc00e80947 */ /* 0x000fea000383ffff */
[----:B------:R-:W-:Y:S05]  /*2920*/  BSYNC.RECONVERGENT B0 ;  /* 0x0000000000007941 */ /* 0x000fea0003800200 */
.L_x_71:
        /* <DEDUP_REMOVED lines=14> */
.L_x_74:
[----:B-----5:R-:W-:-:S05]  /*2a10*/  HADD2 R17, R15, R16.H0_H0 ;  /* 0x200000100f117230 */ /* 0x020fca0000000000 */
[----:B------:R-:W-:-:S06]  /*2a20*/  PRMT R17, R15, R11, R17 ;  /* 0x0000000b0f117216 */ /* 0x000fcc0000000011 */
[----:B------:R-:W2:Y:S02]  /*2a30*/  ATOM.E.CAS.STRONG.GPU PT, R17, [R12], R15, R17 ;  /* 0x0000000f0c11738b */ /* 0x000ea400001ee111 */
[----:B--2---:R-:W-:Y:S01]  /*2a40*/  ISETP.NE.U32.AND P0, PT, R17, R15, PT ;  /* 0x0000000f1100720c */ /* 0x004fe20003f05070 */
[----:B------:R-:W-:-:S12]  /*2a50*/  IMAD.MOV.U32 R15, RZ, RZ, R17 ;  /* 0x000000ffff0f7224 */ /* 0x000fd800078e0011 */
[----:B------:R-:W-:Y:S05]  /*2a60*/  @P0 BRA `(.L_x_74) ;  /* 0xfffffffc00e80947 */ /* 0x000fea000383ffff */
[----:B------:R-:W-:Y:S05]  /*2a70*/  BSYNC.RECONVERGENT B0 ;  /* 0x0000000000007941 */ /* 0x000fea0003800200 */
.L_x_73:
        /* <DEDUP_REMOVED lines=9> */
[----:B------:R-:W-:Y:S02]  /*2b10*/  F2FP.F16.F32.PACK_AB R27, RZ, R27 ;  /* 0x0000001bff1b723e */ /* 0x000fe400000000ff */
        /* <DEDUP_REMOVED lines=11> */
.L_x_76:
[----:B-----5:R-:W-:-:S05]  /*2bd0*/  HADD2 R28, R25, R27.H0_H0 ;  /* 0x2000001b191c7230 */ /* 0x020fca0000000000 */
[----:B------:R-:W-:-:S06]  /*2be0*/  PRMT R28, R25, R26, R28 ;  /* 0x0000001a191c7216 */ /* 0x000fcc000000001c */
[----:B------:R-:W2:Y:S02]  /*2bf0*/  ATOM.E.CAS.STRONG.GPU PT, R28, [R12], R25, R28 ;  /* 0x000000190c1c738b */ /* 0x000ea400001ee11c */
[----:B--2---:R-:W-:Y:S01]  /*2c00*/  ISETP.NE.U32.AND P0, PT, R28, R25, PT ;  /* 0x000000191c00720c */ /* 0x004fe20003f05070 */
[----:B------:R-:W-:-:S12]  /*2c10*/  IMAD.MOV.U32 R25, RZ, RZ, R28 ;  /* 0x000000ffff197224 */ /* 0x000fd800078e001c */
[----:B------:R-:W-:Y:S05]  /*2c20*/  @P0 BRA `(.L_x_76) ;  /* 0xfffffffc00e80947 */ /* 0x000fea000383ffff */
[----:B------:R-:W-:Y:S05]  /*2c30*/  BSYNC.RECONVERGENT B0 ;  /* 0x0000000000007941 */ /* 0x000fea0003800200 */
.L_x_75:
[----:B0-----:R-:W-:Y:S01]  /*2c40*/  MOV R12, R16 ;  /* 0x00000010000c7202 */ /* 0x001fe20000000f00 */
        /* <DEDUP_REMOVED lines=14> */
.L_x_78:
[----:B-----5:R-:W-:-:S05]  /*2d30*/  HADD2 R28, R27, R26.H0_H0 ;  /* 0x2000001a1b1c7230 */ /* 0x020fca0000000000 */
[----:B------:R-:W-:-:S06]  /*2d40*/  PRMT R28, R27, R25, R28 ;  /* 0x000000191b1c7216 */ /* 0x000fcc000000001c */
[----:B------:R-:W2:Y:S02]  /*2d50*/  ATOM.E.CAS.STRONG.GPU PT, R28, [R12], R27, R28 ;  /* 0x0000001b0c1c738b */ /* 0x000ea400001ee11c */
[----:B--2---:R-:W-:Y:S02]  /*2d60*/  ISETP.NE.U32.AND P0, PT, R28, R27, PT ;  /* 0x0000001b1c00720c */ /* 0x004fe40003f05070 */
[----:B------:R-:W-:-:S11]  /*2d70*/  MOV R27, R28 ;  /* 0x0000001c001b7202 */ /* 0x000fd60000000f00 */
[----:B------:R-:W-:Y:S05]  /*2d80*/  @P0 BRA `(.L_x_78) ;  /* 0xfffffffc00e80947 */ /* 0x000fea000383ffff */
[----:B------:R-:W-:Y:S05]  /*2d90*/  BSYNC.RECONVERGENT B0 ;  /* 0x0000000000007941 */ /* 0x000fea0003800200 */
.L_x_77:
        /* <DEDUP_REMOVED lines=15> */
.L_x_80:
[----:B-----5:R-:W-:-:S05]  /*2e90*/  HADD2 R28, R27, R26.H0_H0 ;  /* 0x2000001a1b1c7230 */ /* 0x020fca0000000000 */
[----:B------:R-:W-:-:S06]  /*2ea0*/  PRMT R28, R27, R25, R28 ;  /* 0x000000191b1c7216 */ /* 0x000fcc000000001c */
[----:B------:R-:W2:Y:S02]  /*2eb0*/  ATOM.E.CAS.STRONG.GPU PT, R28, [R12], R27, R28 ;  /* 0x0000001b0c1c738b */ /* 0x000ea400001ee11c */
[----:B--2---:R-:W-:Y:S01]  /*2ec0*/  ISETP.NE.U32.AND P0, PT, R28, R27, PT ;  /* 0x0000001b1c00720c */ /* 0x004fe20003f05070 */
[----:B------:R-:W-:-:S12]  /*2ed0*/  IMAD.MOV.U32 R27, RZ, RZ, R28 ;  /* 0x000000ffff1b7224 */ /* 0x000fd800078e001c */
[----:B------:R-:W-:Y:S05]  /*2ee0*/  @P0 BRA `(.L_x_80) ;  /* 0xfffffffc00e80947 */ /* 0x000fea000383ffff */
[----:B------:R-:W-:Y:S05]  /*2ef0*/  BSYNC.RECONVERGENT B0 ;  /* 0x0000000000007941 */ /* 0x000fea0003800200 */
.L_x_79:
[----:B------:R-:W-:Y:S02]  /*2f00*/  IMAD.MOV.U32 R14, RZ, RZ, R16 ;  /* 0x000000ffff0e7224 */ /* 0x000fe400078e0010 */
[----:B------:R-:W-:Y:S01]  /*2f10*/  FMUL.FTZ R0, R7, R0 ;  /* 0x0000000007007220 */ /* 0x000fe20000410000 */
[----:B------:R-:W-:Y:S01]  /*2f20*/  MOV R29, 0x3254 ;  /* 0x00003254001d7802 */ /* 0x000fe20000000f00 */
[----:B------:R-:W-:Y:S01]  /*2f30*/  BSSY.RECONVERGENT B0, `(.L_x_81) ;  /* 0x0000011000007945 */ /* 0x000fe20003800200 */
[C---:B------:R-:W-:Y:S02]  /*2f40*/  IMAD.WIDE.U32 R14, R3.reuse, UR20, R14 ;  /* 0x00000014030e7c25 */ /* 0x040fe4000f8e000e */
[----:B------:R-:W-:Y:S02]  /*2f50*/  F2FP.F16.F32.PACK_AB R0, RZ, R0 ;  /* 0x00000000ff00723e */ /* 0x000fe400000000ff */
        /* <DEDUP_REMOVED lines=8> */
.L_x_82:
[----:B-----5:R-:W-:-:S05]  /*2fe0*/  HADD2 R16, R15, R0.H0_H0 ;  /* 0x200000000f107230 */ /* 0x020fca0000000000 */
[----:B------:R-:W-:-:S06]  /*2ff0*/  PRMT R16, R15, R14, R16 ;  /* 0x0000000e0f107216 */ /* 0x000fcc0000000010 */
[----:B------:R-:W2:Y:S02]  /*3000*/  ATOM.E.CAS.STRONG.GPU PT, R16, [R12], R15, R16 ;  /* 0x0000000f0c10738b */ /* 0x000ea400001ee110 */
[----:B--2---:R-:W-:Y:S01]  /*3010*/  ISETP.NE.U32.AND P0, PT, R16, R15, PT ;  /* 0x0000000f1000720c */ /* 0x004fe20003f05070 */
[----:B------:R-:W-:-:S12]  /*3020*/  IMAD.MOV.U32 R15, RZ, RZ, R16 ;  /* 0x000000ffff0f7224 */ /* 0x000fd800078e0010 */
[----:B------:R-:W-:Y:S05]  /*3030*/  @P0 BRA `(.L_x_82) ;  /* 0xfffffffc00e80947 */ /* 0x000fea000383ffff */
[----:B------:R-:W-:Y:S05]  /*3040*/  BSYNC.RECONVERGENT B0 ;  /* 0x0000000000007941 */ /* 0x000fea0003800200 */
.L_x_81:
[----:B------:R-:W1:Y:S01]  /*3050*/  LDCU UR6, c[0x0][0x3a0] ;  /* 0x00007400ff0677ac */ /* 0x000e620008000800 */
[----:B------:R-:W-:-:S04]  /*3060*/  UIADD3 UR5, UPT, UPT, UR5, 0x1, URZ ;  /* 0x0000000105057890 */ /* 0x000fc8000fffe0ff */
[----:B-1----:R-:W-:-:S09]  /*3070*/  UISETP.NE.AND UP0, UPT, UR5, UR6, UPT ;  /* 0x000000060500728c */ /* 0x002fd2000bf05270 */
[----:B------:R-:W-:Y:S05]  /*3080*/  BRA.U UP0, `(.L_x_83) ;  /* 0xffffffe500d47547 */ /* 0x000fea000b83ffff */
.L_x_50:
[----:B------:R-:W1:Y:S01]  /*3090*/  LDCU UR5, c[0x0][0x398] ;  /* 0x00007300ff0577ac */ /* 0x000e620008000800 */
[----:B------:R-:W-:-:S04]  /*30a0*/  UIADD3 UR4, UPT, UPT, UR4, 0x1, URZ ;  /* 0x0000000104047890 */ /* 0x000fc8000fffe0ff */
[----:B-1----:R-:W-:-:S09]  /*30b0*/  UISETP.NE.AND UP0, UPT, UR4, UR5, UPT ;  /* 0x000000050400728c */ /* 0x002fd2000bf05270 */
[----:B------:R-:W-:Y:S05]  /*30c0*/  BRA.U UP0, `(.L_x_84) ;  /* 0xffffffe500907547 */ /* 0x000fea000b83ffff */
[----:B------:R-:W-:Y:S05]  /*30d0*/  EXIT ;  /* 0x000000000000794d */ /* 0x000fea0003800000 */
.L_x_85:
        /* <DEDUP_REMOVED lines=10> */
.L_x_163:


//--------------------- .text._ZN2at6native53_GLOBAL__N__83c2e5dd_20_UpSampleBicubic2d_cu_80ee57ca37upsample_bicubic2d_backward_out_frameIffEEviT0_S3_bNS_27GenericPackedTensorAccessorIT_Lm4ENS_16DefaultPtrTraitsElEENS4_IKS5_Lm4ES6_lEE --------------------------
	.section	.text._ZN2at6native53_GLOBAL__N__83c2e5dd_20_UpSampleBicubic2d_cu_80ee57ca37upsample_bicubic2d_backward_out_frameIffEEviT0_S3_bNS_27GenericPackedTensorAccessorIT_Lm4ENS_16DefaultPtrTraitsElEENS4_IKS5_Lm4ES6_lEE,"ax",@progbits
	.align	128
.text._ZN2at6native53_GLOBAL__N__83c2e5dd_20_UpSampleBicubic2d_cu_80ee57ca37upsample_bicubic2d_backward_out_frameIffEEviT0_S3_bNS_27GenericPackedTensorAccessorIT_Lm4ENS_16DefaultPtrTraitsElEENS4_IKS5_Lm4ES6_lEE:
        .type           _ZN2at6native53_GLOBAL__N__83c2e5dd_20_UpSampleBicubic2d_cu_80ee57ca37upsample_bicubic2d_backward_out_frameIffEEviT0_S3_bNS_27GenericPackedTensorAccessorIT_Lm4ENS_16DefaultPtrTraitsElEENS4_IKS5_Lm4ES6_lEE,@function
        .size           _ZN2at6native53_GLOBAL__N__83c2e5dd_20_UpSampleBicubic2d_cu_80ee57ca37upsample_bicubic2d_backward_out_frameIffEEviT0_S3_bNS_27GenericPackedTensorAccessorIT_Lm4ENS_16DefaultPtrTraitsElEENS4_IKS5_Lm4ES6_lEE,(.L_x_164 - _ZN2at6native53_GLOBAL__N__83c2e5dd_20_UpSampleBicubic2d_cu_80ee57ca37upsample_bicubic2d_backward_out_frameIffEEviT0_S3_bNS_27GenericPackedTensorAccessorIT_Lm4ENS_16DefaultPtrTraitsElEENS4_IKS5_Lm4ES6_lEE)
        .other          _ZN2at6native53_GLOBAL__N__83c2e5dd_20_UpSampleBicubic2d_cu_80ee57ca37upsample_bicubic2d_backward_out_frameIffEEviT0_S3_bNS_27GenericPackedTensorAccessorIT_Lm4ENS_16DefaultPtrTraitsElEENS4_IKS5_Lm4ES6_lEE,@"STO_CUDA_ENTRY STV_DEFAULT"
_ZN2at6native53_GLOBAL__N__83c2e5dd_20_UpSampleBicubic2d_cu_80ee57ca37upsample_bicubic2d_backward_out_frameIffEEviT0_S3_bNS_27GenericPackedTensorAccessorIT_Lm4ENS_16DefaultPtrTraitsElEENS4_IKS5_Lm4ES6_lEE:
[----:B------:R-:W-:Y:S01]  /*0000*/  LDC R1, c[0x0][0x37c] ;  /* 0x0000df00ff017b82 */ /* 0x000fe20000000800 */
[----:B------:R-:W0:Y:S07]  /*0010*/  S2R R0, SR_TID.X ;  /* 0x0000000000007919 */ /* 0x000e2e0000002100 */
[----:B------:R-:W0:Y:S01]  /*0020*/  S2UR UR4, SR_CTAID.X ;  /* 0x00000000000479c3 */ /* 0x000e220000002500 */
[----:B------:R-:W1:Y:S07]  /*0030*/  LDCU UR5, c[0x0][0x380] ;  /* 0x00007000ff0577ac */ /* 0x000e6e0008000800 */
[----:B------:R-:W0:Y:S02]  /*0040*/  LDC R3, c[0x0][0x360] ;  /* 0x0000d800ff037b82 */ /* 0x000e240000000800 */
[----:B0-----:R-:W-:-:S05]  /*0050*/  IMAD R0, R3, UR4, R0 ;  /* 0x0000000403007c24 */ /* 0x001fca000f8e0200 */
[----:B-1----:R-:W-:-:S13]  /*0060*/  ISETP.GE.AND P0, PT, R0, UR5, PT ;  /* 0x0000000500007c0c */ /* 0x002fda000bf06270 */
[----:B------:R-:W-:Y:S05]  /*0070*/  @P0 EXIT ;  /* 0x000000000000094d */ /* 0x000fea0003800000 */
[----:B------:R-:W0:Y:S01]  /*0080*/  LDC R5, c[0x0][0x3f8] ;  /* 0x0000fe00ff057b82 */ /* 0x000e220000000800 */
[----:B------:R-:W-:Y:S01]  /*0090*/  IABS R8, R0 ;  /* 0x0000000000087213 */ /* 0x000fe20000000000 */
[----:B------:R-:W1:Y:S01]  /*00a0*/  LDCU.64 UR10, c[0x0][0x358] ;  /* 0x00006b00ff0a77ac */ /* 0x000e620008000a00 */
[----:B0-----:R-:W-:-:S04]  /*00b0*/  IABS R6, R5 ;  /* 0x0000000500067213 */ /* 0x001fc80000000000 */
[----:B------:R-:W0:Y:S08]  /*00c0*/  I2F.RP R4, R6 ;  /* 0x0000000600047306 */ /* 0x000e300000209400 */
[----:B0-----:R-:W0:Y:S02]  /*00d0*/  MUFU.RCP R4, R4 ;  /* 0x0000000400047308 */ /* 0x001e240000001000 */
[----:B0-----:R-:W-:-:S02]  /*00e0*/  IADD3 R2, PT, PT, R4, 0xffffffe, RZ ;  /* 0x0ffffffe04027810 */ /* 0x001fc40007ffe0ff */
[----:B------:R-:W0:Y:S04]  /*00f0*/  LDC R4, c[0x0][0x3a8] ;  /* 0x0000ea00ff047b82 */ /* 0x000e280000000800 */
[----:B------:R2:W3:Y:S02]  /*0100*/  F2I.FTZ.U32.TRUNC.NTZ R3, R2 ;  /* 0x0000000200037305 */ /* 0x0004e4000021f000 */
[----:B--2---:R-:W-:Y:S02]  /*0110*/  HFMA2 R2, -RZ, RZ, 0, 0 ;  /* 0x00000000ff027431 */ /* 0x004fe400000001ff */
[----:B---3--:R-:W-:-:S04]  /*0120*/  IMAD.MOV R7, RZ, RZ, -R3 ;  /* 0x000000ffff077224 */ /* 0x008fc800078e0a03 */
[----:B------:R-:W-:-:S04]  /*0130*/  IMAD R7, R7, R6, RZ ;  /* 0x0000000607077224 */ /* 0x000fc800078e02ff */
[----:B------:R-:W-:Y:S02]  /*0140*/  IMAD.HI.U32 R3, R3, R7, R2 ;  /* 0x0000000703037227 */ /* 0x000fe400078e0002 */
[----:B------:R-:W2:Y:S02]  /*0150*/  LDC R2, c[0x0][0x3b0] ;  /* 0x0000ec00ff027b82 */ /* 0x000ea40000000800 */
[----:B------:R-:W-:-:S04]  /*0160*/  IMAD.MOV.U32 R7, RZ, RZ, R8 ;  /* 0x000000ffff077224 */ /* 0x000fc800078e0008 */
[----:B------:R-:W-:-:S05]  /*0170*/  IMAD.HI.U32 R8, R3, R7, RZ ;  /* 0x0000000703087227 */ /* 0x000fca00078e00ff */
[----:B------:R-:W-:-:S05]  /*0180*/  IADD3 R3, PT, PT, -R8, RZ, RZ ;  /* 0x000000ff08037210 */ /* 0x000fca0007ffe1ff */
[----:B------:R-:W-:-:S05]  /*0190*/  IMAD R3, R6, R3, R7 ;  /* 0x0000000306037224 */ /* 0x000fca00078e0207 */
[----:B------:R-:W-:-:S13]  /*01a0*/  ISETP.GT.U32.AND P1, PT, R6, R3, PT ;  /* 0x000000030600720c */ /* 0x000fda0003f24070 */
[----:B------:R-:W-:Y:S01]  /*01b0*/  @!P1 IMAD.IADD R3, R3, 0x1, -R6 ;  /* 0x0000000103039824 */ /* 0x000fe200078e0a06 */
[----:B------:R-:W-:Y:S02]  /*01c0*/  @!P1 IADD3 R8, PT, PT, R8, 0x1, RZ ;  /* 0x0000000108089810 */ /* 0x000fe40007ffe0ff */
[----:B------:R-:W-:Y:S02]  /*01d0*/  ISETP.NE.AND P1, PT, R5, RZ, PT ;  /* 0x000000ff0500720c */ /* 0x000fe40003f25270 */
[----:B------:R-:W-:Y:S02]  /*01e0*/  ISETP.GE.U32.AND P0, PT, R3, R6, PT ;  /* 0x000000060300720c */ /* 0x000fe40003f06070 */
[----:B------:R-:W0:Y:S01]  /*01f0*/  LDC R3, c[0x0][0x3f0] ;  /* 0x0000fc00ff037b82 */ /* 0x000e220000000800 */
[----:B------:R-:W-:-:S04]  /*0200*/  LOP3.LUT R6, R0, R5, RZ, 0x3c, !PT ;  /* 0x0000000500067212 */ /* 0x000fc800078e3cff */
[----:B------:R-:W-:-:S06]  /*0210*/  ISETP.GE.AND P2, PT, R6, RZ, PT ;  /* 0x000000ff0600720c */ /* 0x000fcc0003f46270 */
[----:B------:R-:W-:Y:S01]  /*0220*/  @P0 VIADD R8, R8, 0x1 ;  /* 0x0000000108080836 */ /* 0x000fe20000000000 */
[----:B--2---:R-:W-:-:S06]  /*0230*/  ISETP.NE.AND P0, PT, R2, R5, PT ;  /* 0x000000050200720c */ /* 0x004fcc0003f05270 */
[----:B------:R-:W-:Y:S02]  /*0240*/  @!P2 IADD3 R8, PT, PT, -R8, RZ, RZ ;  /* 0x000000ff0808a210 */ /* 0x000fe40007ffe1ff */
[----:B------:R-:W-:Y:S02]  /*0250*/  @!P1 LOP3.LUT R8, RZ, R5, RZ, 0x33, !PT ;  /* 0x00000005ff089212 */ /* 0x000fe400078e33ff */
[----:B0-----:R-:W-:-:S03]  /*0260*/  ISETP.NE.OR P0, PT, R4, R3, P0 ;  /* 0x000000030400720c */ /* 0x001fc60000705670 */
        /* <DEDUP_REMOVED lines=18> */
[----:B------:R-:W-:Y:S01]  /*0390*/  IADD3 R7, PT, PT, R7, R5, RZ ;  /* 0x0000000507077210 */ /* 0x000fe20007ffe0ff */
[----:B------:R-:W0:Y:S01]  /*03a0*/  LDC.64 R2, c[0x0][0x3c0] ;  /* 0x0000f000ff027b82 */ /* 0x000e220000000a00 */
[----:B------:R-:W-:Y:S01]  /*03b0*/  IMAD.WIDE.U32 R10, R17, UR8, RZ ;  /* 0x00000008110a7c25 */ /* 0x000fe2000f8e00ff */
[----:B------:R-:W-:Y:S02]  /*03c0*/  SHF.R.S32.HI R0, RZ, 0x1f, R8 ;  /* 0x0000001fff007819 */ /* 0x000fe40000011408 */
[----:B------:R-:W-:Y:S01]  /*03d0*/  LOP3.LUT R36, R14, 0x7, RZ, 0xc0, !PT ;  /* 0x000000070e247812 */ /* 0x000fe200078ec0ff */
[----:B------:R-:W-:Y:S02]  /*03e0*/  IMAD.IADD R11, R11, 0x1, R9 ;  /* 0x000000010b0b7824 */ /* 0x000fe400078e0209 */
[C---:B------:R-:W-:Y:S01]  /*03f0*/  IMAD R9, R0.reuse, UR4, RZ ;  /* 0x0000000400097c24 */ /* 0x040fe2000f8e02ff */
[----:B------:R-:W1:Y:S01]  /*0400*/  LDC.64 R4, c[0x0][0x408] ;  /* 0x00010200ff047b82 */ /* 0x000e620000000a00 */
[----:B------:R-:W-:Y:S01]  /*0410*/  IMAD R13, R0, UR12, RZ ;  /* 0x0000000c000d7c24 */ /* 0x000fe2000f8e02ff */
[----:B------:R-:W-:Y:S01]  /*0420*/  IADD3 R0, PT, PT, R36, -0x1, RZ ;  /* 0xffffffff24007810 */ /* 0x000fe20007ffe0ff */
[----:B------:R-:W-:-:S02]  /*0430*/  IMAD R15, R8, UR5, R9 ;  /* 0x00000005080f7c24 */ /* 0x000fc4000f8e0209 */
[----:B------:R-:W-:Y:S01]  /*0440*/  IMAD.WIDE.U32 R6, R8, UR4, R6 ;  /* 0x0000000408067c25 */ /* 0x000fe2000f8e0006 */
[----:B------:R-:W-:Y:S01]  /*0450*/  ISETP.GE.U32.AND P0, PT, R0, 0x3, PT ;  /* 0x000000030000780c */ /* 0x000fe20003f06070 */
[----:B------:R-:W-:Y:S01]  /*0460*/  UMOV UR4, URZ ;  /* 0x000000ff00047c82 */ /* 0x000fe20008000000 */
[----:B------:R-:W-:Y:S01]  /*0470*/  LOP3.LUT R0, R14, 0x7ffffff8, RZ, 0xc0, !PT ;  /* 0x7ffffff80e007812 */ /* 0x000fe200078ec0ff */
[----:B------:R-:W-:Y:S01]  /*0480*/  IMAD R13, R8, UR13, R13 ;  /* 0x0000000d080d7c24 */ /* 0x000fe2000f8e020d */
[----:B------:R-:W-:Y:S01]  /*0490*/  LOP3.LUT R14, R14, 0x3, RZ, 0xc0, !PT ;  /* 0x000000030e0e7812 */ /* 0x000fe200078ec0ff */
[----:B------:R-:W-:-:S04]  /*04a0*/  IMAD.WIDE.U32 R8, R8, UR12, R10 ;  /* 0x0000000c08087c25 */ /* 0x000fc8000f8e000a */
[----:B------:R-:W-:Y:S01]  /*04b0*/  IMAD.IADD R15, R7, 0x1, R15 ;  /* 0x00000001070f7824 */ /* 0x000fe200078e020f */
[C-C-:B0-----:R-:W-:Y:S01]  /*04c0*/  SHF.L.U64.HI R18, R2.reuse, 0x5, R3.reuse ;  /* 0x0000000502127819 */ /* 0x141fe20000010203 */
[----:B------:R-:W-:Y:S01]  /*04d0*/  IMAD.MOV R16, RZ, RZ, -R0 ;  /* 0x000000ffff107224 */ /* 0x000fe200078e0a00 */
[----:B------:R-:W-:Y:S02]  /*04e0*/  IADD3 R17, PT, PT, R9, R13, RZ ;  /* 0x0000000d09117210 */ /* 0x000fe40007ffe0ff */
[C---:B------:R-:W-:Y:S02]  /*04f0*/  SHF.L.U64.HI R3, R2.reuse, 0x2, R3 ;  /* 0x0000000202037819 */ /* 0x040fe40000010203 */
[----:B------:R-:W-:Y:S02]  /*0500*/  SHF.L.U32 R19, R2, 0x2, RZ ;  /* 0x0000000202137819 */ /* 0x000fe400000006ff */
[C-C-:B-1----:R-:W-:Y:S01]  /*0510*/  SHF.L.U64.HI R20, R4.reuse, 0x5, R5.reuse ;  /* 0x0000000504147819 */ /* 0x142fe20000010205 */
[C---:B------:R-:W-:Y:S01]  /*0520*/  IMAD.SHL.U32 R21, R4.reuse, 0x4, RZ ;  /* 0x0000000404157824 */ /* 0x040fe200078e00ff */
[----:B------:R-:W-:-:S07]  /*0530*/  SHF.L.U64.HI R5, R4, 0x2, R5 ;  /* 0x0000000204057819 */ /* 0x000fce0000010205 */
.L_x_92:
[----:B0-----:R-:W0:Y:S01]  /*0540*/  LDCU UR5, c[0x0][0x3a0] ;  /* 0x00007400ff0577ac */ /* 0x001e220008000800 */
[----:B-1-3--:R-:W1:Y:S01]  /*0550*/  LDC.64 R22, c[0x0][0x400] ;  /* 0x00010000ff167b82 */ /* 0x00ae620000000a00 */
[----:B------:R-:W-:Y:S01]  /*0560*/  MOV R10, R6 ;  /* 0x00000006000a7202 */ /* 0x000fe20000000f00 */
[----:B------:R-:W-:Y:S01]  /*0570*/  IMAD.MOV.U32 R11, RZ, RZ, R15 ;  /* 0x000000ffff0b7224 */ /* 0x000fe200078e000f */
[----:B------:R-:W-:Y:S01]  /*0580*/  MOV R12, R8 ;  /* 0x00000008000c7202 */ /* 0x000fe20000000f00 */
[----:B------:R-:W-:Y:S02]  /*0590*/  IMAD.MOV.U32 R13, RZ, RZ, R17 ;  /* 0x000000ffff0d7224 */ /* 0x000fe400078e0011 */
[----:B------:R-:W-:Y:S02]  /*05a0*/  HFMA2 R27, -RZ, RZ, 0, 0 ;  /* 0x00000000ff1b7431 */ /* 0x000fe400000001ff */
[----:B--2---:R-:W2:Y:S01]  /*05b0*/  LDC.64 R24, c[0x0][0x3b8] ;  /* 0x0000ee00ff187b82 */ /* 0x004ea20000000a00 */
[----:B0-----:R-:W-:Y:S01]  /*05c0*/  UISETP.GE.U32.AND UP0, UPT, UR5, 0x8, UPT ;  /* 0x000000080500788c */ /* 0x001fe2000bf06070 */
[----:B-1----:R-:W-:-:S04]  /*05d0*/  IMAD.WIDE.U32 R10, R22, UR4, R10 ;  /* 0x00000004160a7c25 */ /* 0x002fc8000f8e000a */
[----:B------:R-:W-:Y:S02]  /*05e0*/  IMAD R23, R23, UR4, R11 ;  /* 0x0000000417177c24 */ /* 0x000fe4000f8e020b */
[----:B--2---:R-:W-:-:S04]  /*05f0*/  IMAD.WIDE.U32 R12, R24, UR4, R12 ;  /* 0x00000004180c7c25 */ /* 0x004fc8000f8e000c */
[----:B------:R-:W-:Y:S01]  /*0600*/  IMAD R25, R25, UR4, R13 ;  /* 0x0000000419197c24 */ /* 0x000fe2000f8e020d */
[----:B------:R-:W-:Y:S06]  /*0610*/  BRA.U !UP0, `(.L_x_87) ;  /* 0x0000000108f07547 */ /* 0x000fec000b800000 */
[----:B------:R-:W0:Y:S01]  /*0620*/  LDCU.64 UR6, c[0x0][0x390] ;  /* 0x00007200ff0677ac */ /* 0x000e220008000a00 */
[----:B------:R-:W-:Y:S01]  /*0630*/  IMAD.MOV.U32 R24, RZ, RZ, R16 ;  /* 0x000000ffff187224 */ /* 0x000fe200078e0010 */
[----:B------:R-:W1:Y:S01]  /*0640*/  LDCU.64 UR8, c[0x0][0x3d8] ;  /* 0x00007b00ff0877ac */ /* 0x000e620008000a00 */
[----:B0-----:R-:W-:Y:S02]  /*0650*/  LEA R26, P1, R12, UR6, 0x2 ;  /* 0x000000060c1a7c11 */ /* 0x001fe4000f8210ff */
[----:B-1----:R-:W-:Y:S02]  /*0660*/  LEA R22, P2, R10, UR8, 0x2 ;  /* 0x000000080a167c11 */ /* 0x002fe4000f8410ff */
[----:B------:R-:W-:Y:S02]  /*0670*/  LEA.HI.X R27, R12, UR7, R25, 0x2, P1 ;  /* 0x000000070c1b7c11 */ /* 0x000fe400088f1419 */
[----:B------:R-:W-:-:S09]  /*0680*/  LEA.HI.X R29, R10, UR9, R23, 0x2, P2 ;  /* 0x000000090a1d7c11 */ /* 0x000fd200090f1417 */
.L_x_88:
[----:B------:R-:W-:-:S05]  /*0690*/  MOV R28, R22 ;  /* 0x00000016001c7202 */ /* 0x000fca0000000f00 */
[----:B0-----:R-:W2:Y:S01]  /*06a0*/  LDG.E R37, desc[UR10][R28.64] ;  /* 0x0000000a1c257981 */ /* 0x001ea2000c1e1900 */
[----:B------:R-:W-:-:S05]  /*06b0*/  IADD3 R30, P1, PT, R22, R21, RZ ;  /* 0x00000015161e7210 */ /* 0x000fca0007f3e0ff */
[----:B------:R-:W-:Y:S01]  /*06c0*/  IMAD.X R31, R29, 0x1, R5, P1 ;  /* 0x000000011d1f7824 */ /* 0x000fe200008e0605 */
[----:B------:R-:W-:Y:S01]  /*06d0*/  IADD3 R32, P1, PT, R26, R19, RZ ;  /* 0x000000131a207210 */ /* 0x000fe20007f3e0ff */
[----:B--2---:R0:W-:Y:S04]  /*06e0*/  STG.E desc[UR10][R26.64], R37 ;  /* 0x000000251a007986 */ /* 0x0041e8000c10190a */
[----:B------:R-:W2:Y:S01]  /*06f0*/  LDG.E R43, desc[UR10][R30.64] ;  /* 0x0000000a1e2b7981 */ /* 0x000ea2000c1e1900 */
[----:B------:R-:W-:Y:S02]  /*0700*/  IADD3.X R33, PT, PT, R27, R3, RZ, P1, !PT ;  /* 0x000000031b217210 */ /* 0x000fe40000ffe4ff */
[----:B------:R-:W-:-:S04]  /*0710*/  IADD3 R34, P1, PT, R30, R21, RZ ;  /* 0x000000151e227210 */ /* 0x000fc80007f3e0ff */
[----:B------:R-:W-:Y:S02]  /*0720*/  IADD3.X R35, PT, PT, R31, R5, RZ, P1, !PT ;  /* 0x000000051f237210 */ /* 0x000fe40000ffe4ff */
[----:B------:R-:W-:Y:S01]  /*0730*/  IADD3 R38, P1, PT, R32, R19, RZ ;  /* 0x0000001320267210 */ /* 0x000fe20007f3e0ff */
[----:B--2---:R1:W-:Y:S04]  /*0740*/  STG.E desc[UR10][R32.64], R43 ;  /* 0x0000002b20007986 */ /* 0x0043e8000c10190a */
[----:B------:R-:W2:Y:S01]  /*0750*/  LDG.E R45, desc[UR10][R34.64] ;  /* 0x0000000a222d7981 */ /* 0x000ea2000c1e1900 */
[----:B------:R-:W-:Y:S01]  /*0760*/  IMAD.X R39, R33, 0x1, R3, P1 ;  /* 0x0000000121277824 */ /* 0x000fe200008e0603 */
[----:B------:R-:W-:-:S04]  /*0770*/  IADD3 R40, P1, PT, R34, R21, RZ ;  /* 0x0000001522287210 */ /* 0x000fc80007f3e0ff */
[----:B------:R-:W-:Y:S02]  /*0780*/  IADD3.X R41, PT, PT, R35, R5, RZ, P1, !PT ;  /* 0x0000000523297210 */ /* 0x000fe40000ffe4ff */
[----:B------:R-:W-:Y:S01]  /*0790*/  IADD3 R30, P1, PT, R38, R19, RZ ;  /* 0x00000013261e7210 */ /* 0x000fe20007f3e0ff */
[----:B--2---:R2:W-:Y:S04]  /*07a0*/  STG.E desc[UR10][R38.64], R45 ;  /* 0x0000002d26007986 */ /* 0x0045e8000c10190a */
[----:B0-----:R-:W3:Y:S01]  /*07b0*/  LDG.E R37, desc[UR10][R40.64] ;  /* 0x0000000a28257981 */ /* 0x001ee2000c1e1900 */
[----:B------:R-:W-:Y:S02]  /*07c0*/  IADD3.X R31, PT, PT, R39, R3, RZ, P1, !PT ;  /* 0x00000003271f7210 */ /* 0x000fe40000ffe4ff */
[----:B-1----:R-:W-:-:S05]  /*07d0*/  IADD3 R32, P1, PT, R40, R21, RZ ;  /* 0x0000001528207210 */ /* 0x002fca0007f3e0ff */
[----:B------:R-:W-:Y:S01]  /*07e0*/  IMAD.X R33, R41, 0x1, R5, P1 ;  /* 0x0000000129217824 */ /* 0x000fe200008e0605 */
[----:B------:R-:W-:Y:S01]  /*07f0*/  IADD3 R34, P1, PT, R30, R19, RZ ;  /* 0x000000131e227210 */ /* 0x000fe20007f3e0ff */
[----:B---3--:R0:W-:Y:S04]  /*0800*/  STG.E desc[UR10][R30.64], R37 ;  /* 0x000000251e007986 */ /* 0x0081e8000c10190a */
[----:B------:R-:W3:Y:S01]  /*0810*/  LDG.E R43, desc[UR10][R32.64] ;  /* 0x0000000a202b7981 */ /* 0x000ee2000c1e1900 */
[----:B------:R-:W-:Y:S02]  /*0820*/  IADD3.X R35, PT, PT, R31, R3, RZ, P1, !PT ;  /* 0x000000031f237210 */ /* 0x000fe40000ffe4ff */
[----:B--2---:R-:W-:-:S04]  /*0830*/  IADD3 R38, P1, PT, R32, R21, RZ ;  /* 0x0000001520267210 */ /* 0x004fc80007f3e0ff */
[----:B------:R-:W-:Y:S02]  /*0840*/  IADD3.X R39, PT, PT, R33, R5, RZ, P1, !PT ;  /* 0x0000000521277210 */ /* 0x000fe40000ffe4ff */
[----:B------:R-:W-:Y:S01]  /*0850*/  IADD3 R40, P1, PT, R34, R19, RZ ;  /* 0x0000001322287210 */ /* 0x000fe20007f3e0ff */
[----:B---3--:R1:W-:Y:S04]  /*0860*/  STG.E desc[UR10][R34.64], R43 ;  /* 0x0000002b22007986 */ /* 0x0083e8000c10190a */
[----:B------:R-:W2:Y:S01]  /*0870*/  LDG.E R45, desc[UR10][R38.64] ;  /* 0x0000000a262d7981 */ /* 0x000ea2000c1e1900 */
[----:B------:R-:W-:Y:S01]  /*0880*/  IMAD.X R41, R35, 0x1, R3, P1 ;  /* 0x0000000123297824 */ /* 0x000fe200008e0603 */
[----:B0-----:R-:W-:-:S04]  /*0890*/  IADD3 R30, P1, PT, R38, R21, RZ ;  /* 0x00000015261e7210 */ /* 0x001fc80007f3e0ff */
[----:B------:R-:W-:Y:S02]  /*08a0*/  IADD3.X R31, PT, PT, R39, R5, RZ, P1, !PT ;  /* 0x00000005271f7210 */ /* 0x000fe40000ffe4ff */
[----:B------:R-:W-:Y:S01]  /*08b0*/  IADD3 R32, P1, PT, R40, R19, RZ ;  /* 0x0000001328207210 */ /* 0x000fe20007f3e0ff */
[----:B--2---:R0:W-:Y:S04]  /*08c0*/  STG.E desc[UR10][R40.64], R45 ;  /* 0x0000002d28007986 */ /* 0x0041e8000c10190a */
[----:B------:R-:W2:Y:S01]  /*08d0*/  LDG.E R37, desc[UR10][R30.64] ;  /* 0x0000000a1e257981 */ /* 0x000ea2000c1e1900 */
[----:B------:R-:W-:Y:S02]  /*08e0*/  IADD3.X R33, PT, PT, R41, R3, RZ, P1, !PT ;  /* 0x0000000329217210 */ /* 0x000fe40000ffe4ff */
[----:B-1----:R-:W-:-:S05]  /*08f0*/  IADD3 R34, P1, PT, R30, R21, RZ ;  /* 0x000000151e227210 */ /* 0x002fca0007f3e0ff */
[----:B------:R-:W-:Y:S01]  /*0900*/  IMAD.X R35, R31, 0x1, R5, P1 ;  /* 0x000000011f237824 */ /* 0x000fe200008e0605 */
[----:B------:R-:W-:Y:S02]  /*0910*/  IADD3 R38, P1, PT, R32, R19, RZ ;  /* 0x0000001320267210 */ /* 0x000fe40007f3e0ff */
[----:B------:R-:W-:Y:S01]  /*0920*/  IADD3 R24, PT, PT, R24, 0x8, RZ ;  /* 0x0000000818187810 */ /* 0x000fe20007ffe0ff */
[----:B--2---:R0:W-:Y:S04]  /*0930*/  STG.E desc[UR10][R32.64], R37 ;  /* 0x0000002520007986 */ /* 0x0041e8000c10190a */
[----:B------:R-:W2:Y:S01]  /*0940*/  LDG.E R35, desc[UR10][R34.64] ;  /* 0x0000000a22237981 */ /* 0x000ea2000c1e1900 */
[----:B------:R-:W-:Y:S02]  /*0950*/  IADD3.X R39, PT, PT, R33, R3, RZ, P1, !PT ;  /* 0x0000000321277210 */ /* 0x000fe40000ffe4ff */
[----:B------:R-:W-:-:S02]  /*0960*/  ISETP.NE.AND P1, PT, R24, RZ, PT ;  /* 0x000000ff1800720c */ /* 0x000fc40003f25270 */
[----:B------:R-:W-:Y:S02]  /*0970*/  LEA R26, P2, R2, R26, 0x5 ;  /* 0x0000001a021a7211 */ /* 0x000fe400078428ff */
[----:B------:R-:W-:-:S03]  /*0980*/  LEA R22, P3, R4, R22, 0x5 ;  /* 0x0000001604167211 */ /* 0x000fc600078628ff */
[----:B------:R-:W-:Y:S01]  /*0990*/  IMAD.X R27, R27, 0x1, R18, P2 ;  /* 0x000000011b1b7824 */ /* 0x000fe200010e0612 */
[----:B------:R-:W-:Y:S01]  /*09a0*/  IADD3.X R29, PT, PT, R29, R20, RZ, P3, !PT ;  /* 0x000000141d1d7210 */ /* 0x000fe20001ffe4ff */
[----:B--2---:R0:W-:Y:S04]  /*09b0*/  STG.E desc[UR10][R38.64], R35 ;  /* 0x0000002326007986 */ /* 0x0041e8000c10190a */
[----:B------:R-:W-:Y:S05]  /*09c0*/  @P1 BRA `(.L_x_88) ;  /* 0xfffffffc00301947 */ /* 0x000fea000383ffff */
[----:B------:R-:W-:-:S07]  /*09d0*/  MOV R27, R0 ;  /* 0x00000000001b7202 */ /* 0x000fce0000000f00 */
.L_x_87:
[----:B------:R-:W-:-:S13]  /*09e0*/  ISETP.NE.AND P1, PT, R36, RZ, PT ;  /* 0x000000ff2400720c */ /* 0x000fda0003f25270 */
[----:B------:R-:W-:Y:S05]  /*09f0*/  @!P1 BRA `(.L_x_89) ;  /* 0x0000000400949947 */ /* 0x000fea0003800000 */
[----:B------:R-:W-:Y:S01]  /*0a00*/  ISETP.NE.AND P1, PT, R14, RZ, PT ;  /* 0x000000ff0e00720c */ /* 0x000fe20003f25270 */
[----:B------:R-:W-:-:S12]  /*0a10*/  @!P0 BRA `(.L_x_90) ;  /* 0x0000000000c88947 */ /* 0x000fd80003800000 */
[----:B------:R-:W1:Y:S01]  /*0a20*/  LDCU.64 UR6, c[0x0][0x408] ;  /* 0x00008100ff0677ac */ /* 0x000e620008000a00 */
[----:B------:R-:W-:Y:S01]  /*0a30*/  IMAD.MOV.U32 R22, RZ, RZ, R10 ;  /* 0x000000ffff167224 */ /* 0x000fe200078e000a */
[----:B------:R-:W2:Y:S01]  /*0a40*/  LDCU.64 UR8, c[0x0][0x3d8] ;  /* 0x00007b00ff0877ac */ /* 0x000ea20008000a00 */
[----:B------:R-:W3:Y:S01]  /*0a50*/  LDCU.64 UR12, c[0x0][0x3c0] ;  /* 0x00007800ff0c77ac */ /* 0x000ee20008000a00 */
[----:B------:R-:W4:Y:S01]  /*0a60*/  LDCU.64 UR14, c[0x0][0x390] ;  /* 0x00007200ff0e77ac */ /* 0x000f220008000a00 */
[----:B-1----:R-:W-:-:S04]  /*0a70*/  IMAD.WIDE.U32 R28, R27, UR6, R22 ;  /* 0x000000061b1c7c25 */ /* 0x002fc8000f8e0016 */
[----:B------:R-:W-:Y:S01]  /*0a80*/  IMAD R29, R27, UR7, R29 ;  /* 0x000000071b1d7c24 */ /* 0x000fe2000f8e021d */
[----:B--2---:R-:W-:-:S04]  /*0a90*/  LEA R30, P2, R28, UR8, 0x2 ;  /* 0x000000081c1e7c11 */ /* 0x004fc8000f8410ff */
[----:B------:R-:W-:-:S05]  /*0aa0*/  LEA.HI.X R31, R28, UR9, R29, 0x2, P2 ;  /* 0x000000091c1f7c11 */ /* 0x000fca00090f141d */
[----:B0-----:R0:W2:Y:S01]  /*0ab0*/  LDG.E R37, desc[UR10][R30.64] ;  /* 0x0000000a1e257981 */ /* 0x0010a2000c1e1900 */
[----:B------:R-:W-:Y:S02]  /*0ac0*/  MOV R24, R12 ;  /* 0x0000000c00187202 */ /* 0x000fe40000000f00 */
[----:B------:R-:W-:-:S03]  /*0ad0*/  IADD3 R35, PT, PT, R27, 0x1, RZ ;  /* 0x000000011b237810 */ /* 0x000fc60007ffe0ff */
[----:B---3--:R-:W-:-:S04]  /*0ae0*/  IMAD.WIDE.U32 R28, R27, UR12, R24 ;  /* 0x0000000c1b1c7c25 */ /* 0x008fc8000f8e0018 */
[----:B------:R-:W-:Y:S01]  /*0af0*/  IMAD R29, R27, UR13, R29 ;  /* 0x0000000d1b1d7c24 */ /* 0x000fe2000f8e021d */
[----:B----4-:R-:W-:-:S04]  /*0b00*/  LEA R32, P2, R28, UR14, 0x2 ;  /* 0x0000000e1c207c11 */ /* 0x010fc8000f8410ff */
[----:B------:R-:W-:Y:S01]  /*0b10*/  LEA.HI.X R33, R28, UR15, R29, 0x2, P2 ;  /* 0x0000000f1c217c11 */ /* 0x000fe200090f141d */
[----:B------:R-:W-:-:S04]  /*0b20*/  IMAD.WIDE.U32 R28, R35, UR6, R22 ;  /* 0x00000006231c7c25 */ /* 0x000fc8000f8e0016 */
[----:B------:R-:W-:Y:S01]  /*0b30*/  IMAD R29, R35, UR7, R29 ;  /* 0x00000007231d7c24 */ /* 0x000fe2000f8e021d */
[----:B0-----:R-:W-:-:S04]  /*0b40*/  LEA R30, P2, R28, UR8, 0x2 ;  /* 0x000000081c1e7c11 */ /* 0x001fc8000f8410ff */
[----:B------:R-:W-:Y:S01]  /*0b50*/  LEA.HI.X R31, R28, UR9, R29, 0x2, P2 ;  /* 0x000000091c1f7c11 */ /* 0x000fe200090f141d */
[----:B--2---:R0:W-:Y:S04]  /*0b60*/  STG.E desc[UR10][R32.64], R37 ;  /* 0x0000002520007986 */ /* 0x0041e8000c10190a */
[----:B------:R-:W2:Y:S01]  /*0b70*/  LDG.E R39, desc[UR10][R30.64] ;  /* 0x0000000a1e277981 */ /* 0x000ea2000c1e1900 */
[----:B------:R-:W-:-:S04]  /*0b80*/  IMAD.WIDE.U32 R28, R35, UR12, R24 ;  /* 0x0000000c231c7c25 */ /* 0x000fc8000f8e0018 */
[----:B------:R-:W-:Y:S01]  /*0b90*/  IMAD R35, R35, UR13, R29 ;  /* 0x0000000d23237c24 */ /* 0x000fe2000f8e021d */
[----:B------:R-:W-:Y:S01]  /*0ba0*/  LEA R34, P2, R28, UR14, 0x2 ;  /* 0x0000000e1c227c11 */ /* 0x000fe2000f8410ff */
[----:B------:R-:W-:-:S03]  /*0bb0*/  VIADD R41, R27, 0x2 ;  /* 0x000000021b297836 */ /* 0x000fc60000000000 */
[----:B------:R-:W-:Y:S01]  /*0bc0*/  LEA.HI.X R35, R28, UR15, R35, 0x2, P2 ;  /* 0x0000000f1c237c11 */ /* 0x000fe200090f1423 */
[----:B------:R-:W-:-:S04]  /*0bd0*/  IMAD.WIDE.U32 R28, R41, UR6, R22 ;  /* 0x00000006291c7c25 */ /* 0x000fc8000f8e0016 */
[----:B------:R-:W-:Y:S01]  /*0be0*/  IMAD R29, R41, UR7, R29 ;  /* 0x00000007291d7c24 */ /* 0x000fe2000f8e021d */
[----:B0-----:R-:W-:-:S04]  /*0bf0*/  LEA R32, P2, R28, UR8, 0x2 ;  /* 0x000000081c207c11 */ /* 0x001fc8000f8410ff */
[----:B------:R-:W-:Y:S01]  /*0c00*/  LEA.HI.X R33, R28, UR9, R29, 0x2, P2 ;  /* 0x000000091c217c11 */ /* 0x000fe200090f141d */
[C---:B------:R-:W-:Y:S01]  /*0c10*/  IMAD.WIDE.U32 R28, R41.reuse, UR12, R24 ;  /* 0x0000000c291c7c25 */ /* 0x040fe2000f8e0018 */
[----:B--2---:R0:W-:Y:S04]  /*0c20*/  STG.E desc[UR10][R34.64], R39 ;  /* 0x0000002722007986 */ /* 0x0041e8000c10190a */
[----:B------:R-:W2:Y:S01]  /*0c30*/  LDG.E R37, desc[UR10][R32.64] ;  /* 0x0000000a20257981 */ /* 0x000ea2000c1e1900 */
[----:B------:R-:W-:Y:S01]  /*0c40*/  IMAD R41, R41, UR13, R29 ;  /* 0x0000000d29297c24 */ /* 0x000fe2000f8e021d */
[----:B------:R-:W-:-:S04]  /*0c50*/  LEA R30, P2, R28, UR14, 0x2 ;  /* 0x0000000e1c1e7c11 */ /* 0x000fc8000f8410ff */
[----:B------:R-:W-:Y:S02]  /*0c60*/  LEA.HI.X R31, R28, UR15, R41, 0x2, P2 ;  /* 0x0000000f1c1f7c11 */ /* 0x000fe400090f1429 */
[----:B------:R-:W-:-:S05]  /*0c70*/  IADD3 R41, PT, PT, R27, 0x3, RZ ;  /* 0x000000031b297810 */ /* 0x000fca0007ffe0ff */
[----:B------:R-:W-:-:S04]  /*0c80*/  IMAD.WIDE.U32 R28, R41, UR6, R22 ;  /* 0x00000006291c7c25 */ /* 0x000fc8000f8e0016 */
[----:B------:R-:W-:Y:S01]  /*0c90*/  IMAD R29, R41, UR7, R29 ;  /* 0x00000007291d7c24 */ /* 0x000fe2000f8e021d */
[----:B0-----:R-:W-:-:S04]  /*0ca0*/  LEA R34, P2, R28, UR8, 0x2 ;  /* 0x000000081c227c11 */ /* 0x001fc8000f8410ff */
[----:B------:R-:W-:Y:S01]  /*0cb0*/  LEA.HI.X R35, R28, UR9, R29, 0x2, P2 ;  /* 0x000000091c237c11 */ /* 0x000fe200090f141d */
[----:B--2---:R1:W-:Y:S05]  /*0cc0*/  STG.E desc[UR10][R30.64], R37 ;  /* 0x000000251e007986 */ /* 0x0043ea000c10190a */
[----:B------:R-:W2:Y:S01]  /*0cd0*/  LDG.E R35, desc[UR10][R34.64] ;  /* 0x0000000a22237981 */ /* 0x000ea2000c1e1900 */
[----:B------:R-:W-:Y:S01]  /*0ce0*/  IMAD.WIDE.U32 R28, R41, UR12, R24 ;  /* 0x0000000c291c7c25 */ /* 0x000fe2000f8e0018 */
[----:B------:R-:W-:-:S03]  /*0cf0*/  IADD3 R27, PT, PT, R27, 0x4, RZ ;  /* 0x000000041b1b7810 */ /* 0x000fc60007ffe0ff */
[----:B------:R-:W-:Y:S01]  /*0d00*/  IMAD R41, R41, UR13, R29 ;  /* 0x0000000d29297c24 */ /* 0x000fe2000f8e021d */
[----:B------:R-:W-:-:S04]  /*0d10*/  LEA R32, P2, R28, UR14, 0x2 ;  /* 0x0000000e1c207c11 */ /* 0x000fc8000f8410ff */
[----:B------:R-:W-:-:S05]  /*0d20*/  LEA.HI.X R33, R28, UR15, R41, 0x2, P2 ;  /* 0x0000000f1c217c11 */ /* 0x000fca00090f1429 */
[----:B--2---:R1:W-:Y:S04]  /*0d30*/  STG.E desc[UR10][R32.64], R35 ;  /* 0x0000002320007986 */ /* 0x0043e8000c10190a */
.L_x_90:
[----:B------:R-:W-:Y:S05]  /*0d40*/  @!P1 BRA `(.L_x_89) ;  /* 0x0000000000c09947 */ /* 0x000fea0003800000 */
[----:B------:R-:W-:Y:S01]  /*0d50*/  ISETP.NE.AND P1, PT, R14, 0x1, PT ;  /* 0x000000010e00780c */ /* 0x000fe20003f25270 */
[----:B------:R-:W-:-:S12]  /*0d60*/  ULOP3.LUT UP0, URZ, UR5, 0x1, URZ, 0xc0, !UPT ;  /* 0x0000000105ff7892 */ /* 0x000fd8000f80c0ff */
[----:B------:R-:W-:Y:S05]  /*0d70*/  @!P1 BRA `(.L_x_91) ;  /* 0x0000000000709947 */ /* 0x000fea0003800000 */
[----:B------:R-:W2:Y:S01]  /*0d80*/  LDCU.64 UR6, c[0x0][0x408] ;  /* 0x00008100ff0677ac */ /* 0x000ea20008000a00 */
[----:B------:R-:W-:Y:S01]  /*0d90*/  IMAD.MOV.U32 R22, RZ, RZ, R10 ;  /* 0x000000ffff167224 */ /* 0x000fe200078e000a */
[----:B------:R-:W1:Y:S01]  /*0da0*/  LDCU.64 UR8, c[0x0][0x3d8] ;  /* 0x00007b00ff0877ac */ /* 0x000e620008000a00 */
[----:B------:R-:W3:Y:S01]  /*0db0*/  LDCU.64 UR12, c[0x0][0x3c0] ;  /* 0x00007800ff0c77ac */ /* 0x000ee20008000a00 */
[----:B------:R-:W4:Y:S01]  /*0dc0*/  LDCU.64 UR14, c[0x0][0x390] ;  /* 0x00007200ff0e77ac */ /* 0x000f220008000a00 */
[----:B--2---:R-:W-:-:S04]  /*0dd0*/  IMAD.WIDE.U32 R28, R27, UR6, R22 ;  /* 0x000000061b1c7c25 */ /* 0x004fc8000f8e0016 */
[----:B------:R-:W-:Y:S01]  /*0de0*/  IMAD R29, R27, UR7, R29 ;  /* 0x000000071b1d7c24 */ /* 0x000fe2000f8e021d */
[----:B-1----:R-:W-:-:S04]  /*0df0*/  LEA R30, P1, R28, UR8, 0x2 ;  /* 0x000000081c1e7c11 */ /* 0x002fc8000f8210ff */
        /* <DEDUP_REMOVED lines=12> */
[----:B--2---:R2:W-:Y:S05]  /*0ec0*/  STG.E desc[UR10][R32.64], R37 ;  /* 0x0000002520007986 */ /* 0x0045ea000c10190a */
[----:B------:R-:W3:Y:S01]  /*0ed0*/  LDG.E R31, desc[UR10][R30.64] ;  /* 0x0000000a1e1f7981 */ /* 0x000ee2000c1e1900 */
[----:B------:R-:W-:-:S04]  /*0ee0*/  IMAD.WIDE.U32 R28, R35, UR12, R24 ;  /* 0x0000000c231c7c25 */ /* 0x000fc8000f8e0018 */
[----:B------:R-:W-:Y:S01]  /*0ef0*/  IMAD R35, R35, UR13, R29 ;  /* 0x0000000d23237c24 */ /* 0x000fe2000f8e021d */
[----:B------:R-:W-:Y:S01]  /*0f00*/  LEA R34, P1, R28, UR14, 0x2 ;  /* 0x0000000e1c227c11 */ /* 0x000fe2000f8210ff */
[----:B------:R-:W-:-:S03]  /*0f10*/  VIADD R27, R27, 0x2 ;  /* 0x000000021b1b7836 */ /* 0x000fc60000000000 */
[----:B------:R-:W-:-:S05]  /*0f20*/  LEA.HI.X R35, R28, UR15, R35, 0x2, P1 ;  /* 0x0000000f1c237c11 */ /* 0x000fca00088f1423 */
[----:B---3--:R2:W-:Y:S04]  /*0f30*/  STG.E desc[UR10][R34.64], R31 ;  /* 0x0000001f22007986 */ /* 0x0085e8000c10190a */
.L_x_91:
[----:B------:R-:W-:Y:S05]  /*0f40*/  BRA.U !UP0, `(.L_x_89) ;  /* 0x0000000108407547 */ /* 0x000fea000b800000 */
[----:B------:R-:W3:Y:S01]  /*0f50*/  LDCU.64 UR6, c[0x0][0x408] ;  /* 0x00008100ff0677ac */ /* 0x000ee20008000a00 */
[----:B------:R-:W-:Y:S01]  /*0f60*/  MOV R22, R10 ;  /* 0x0000000a00167202 */ /* 0x000fe20000000f00 */
[----:B------:R-:W4:Y:S04]  /*0f70*/  LDCU.64 UR8, c[0x0][0x3d8] ;  /* 0x00007b00ff0877ac */ /* 0x000f280008000a00 */
[----:B---3--:R-:W-:-:S04]  /*0f80*/  IMAD.WIDE.U32 R10, R27, UR6, R22 ;  /* 0x000000061b0a7c25 */ /* 0x008fc8000f8e0016 */
[----:B------:R-:W-:Y:S01]  /*0f90*/  IMAD R11, R27, UR7, R11 ;  /* 0x000000071b0b7c24 */ /* 0x000fe2000f8e020b */
[C---:B----4-:R-:W-:Y:S01]  /*0fa0*/  LEA R22, P1, R10.reuse, UR8, 0x2 ;  /* 0x000000080a167c11 */ /* 0x050fe2000f8210ff */
[----:B------:R-:W3:Y:S03]  /*0fb0*/  LDCU.64 UR6, c[0x0][0x3c0] ;  /* 0x00007800ff0677ac */ /* 0x000ee60008000a00 */
[----:B------:R-:W-:Y:S01]  /*0fc0*/  LEA.HI.X R23, R10, UR9, R11, 0x2, P1 ;  /* 0x000000090a177c11 */ /* 0x000fe200088f140b */
[----:B------:R-:W4:Y:S05]  /*0fd0*/  LDCU.64 UR8, c[0x0][0x390] ;  /* 0x00007200ff0877ac */ /* 0x000f2a0008000a00 */
[----:B------:R-:W5:Y:S01]  /*0fe0*/  LDG.E R23, desc[UR10][R22.64] ;  /* 0x0000000a16177981 */ /* 0x000f62000c1e1900 */
[----:B------:R-:W-:-:S05]  /*0ff0*/  MOV R24, R12 ;  /* 0x0000000c00187202 */ /* 0x000fca0000000f00 */
[----:B---3--:R-:W-:-:S04]  /*1000*/  IMAD.WIDE.U32 R10, R27, UR6, R24 ;  /* 0x000000061b0a7c25 */ /* 0x008fc8000f8e0018 */
[----:B------:R-:W-:Y:S01]  /*1010*/  IMAD R11, R27, UR7, R11 ;  /* 0x000000071b0b7c24 */ /* 0x000fe2000f8e020b */
[----:B----4-:R-:W-:-:S04]  /*1020*/  LEA R12, P1, R10, UR8, 0x2 ;  /* 0x000000080a0c7c11 */ /* 0x010fc8000f8210ff */
[----:B------:R-:W-:-:S05]  /*1030*/  LEA.HI.X R13, R10, UR9, R11, 0x2, P1 ;  /* 0x000000090a0d7c11 */ /* 0x000fca00088f140b */
[----:B-----5:R3:W-:Y:S04]  /*1040*/  STG.E desc[UR10][R12.64], R23 ;  /* 0x000000170c007986 */ /* 0x0207e8000c10190a */
.L_x_89:
[----:B------:R-:W4:Y:S01]  /*1050*/  LDC R10, c[0x0][0x398] ;  /* 0x0000e600ff0a7b82 */ /* 0x000f220000000800 */
[----:B------:R-:W-:-:S06]  /*1060*/  UIADD3 UR4, UPT, UPT, UR4, 0x1, URZ ;  /* 0x0000000104047890 */ /* 0x000fcc000fffe0ff */
[----:B----4-:R-:W-:-:S13]  /*1070*/  ISETP.NE.AND P1, PT, R10, UR4, PT ;  /* 0x000000040a007c0c */ /* 0x010fda000bf25270 */
[----:B------:R-:W-:Y:S05]  /*1080*/  @!P1 EXIT ;  /* 0x000000000000994d */ /* 0x000fea0003800000 */
[----:B------:R-:W-:Y:S05]  /*1090*/  BRA `(.L_x_92) ;  /* 0xfffffff400287947 */ /* 0x000fea000383ffff */
.L_x_86:
[----:B------:R-:W0:Y:S01]  /*10a0*/  LDCU.U8 UR4, c[0x0][0x38c] ;  /* 0x00007180ff0477ac */ /* 0x000e220008000000 */
[----:B------:R-:W1:Y:S01]  /*10b0*/  LDC R5, c[0x0][0x388] ;  /* 0x0000e200ff057b82 */ /* 0x000e620000000800 */
[----:B------:R-:W-:Y:S01]  /*10c0*/  I2FP.F32.S32 R0, R17 ;  /* 0x0000001100007245 */ /* 0x000fe20000201400 */
[----:B------:R-:W-:Y:S01]  /*10d0*/  IMAD.MOV.U32 R18, RZ, RZ, 0x3f400000 ;  /* 0x3f400000ff127424 */ /* 0x000fe200078e00ff */
[----:B------:R-:W-:-:S05]  /*10e0*/  MOV R16, 0x3fa00000 ;  /* 0x3fa0000000107802 */ /* 0x000fca0000000f00 */
[----:B------:R-:W2:Y:S08]  /*10f0*/  LDC R6, c[0x0][0x384] ;  /* 0x0000e100ff067b82 */ /* 0x000eb00000000800 */
[----:B------:R-:W3:Y:S01]  /*1100*/  LDC R7, c[0x0][0x398] ;  /* 0x0000e600ff077b82 */ /* 0x000ee20000000800 */
[----:B0-----:R-:W-:-:S06]  /*1110*/  UPRMT UR4, UR4, 0x8880, URZ ;  /* 0x0000888004047896 */ /* 0x001fcc00080000ff */
[----:B------:R-:W-:-:S13]  /*1120*/  ISETP.NE.AND P0, PT, RZ, UR4, PT ;  /* 0x00000004ff007c0c */ /* 0x000fda000bf05270 */
[C---:B------:R-:W-:Y:S01]  /*1130*/  @!P0 FADD.FTZ R3, R0.reuse, 0.5 ;  /* 0x3f00000000038421 */ /* 0x040fe20000010000 */
[----:B-1----:R-:W-:-:S03]  /*1140*/  @P0 FMUL.FTZ R0, R0, R5 ;  /* 0x0000000500000220 */ /* 0x002fc60000410000 */
[----:B------:R-:W-:Y:S01]  /*1150*/  @!P0 FFMA.FTZ R0, R3, R5, -0.5 ;  /* 0xbf00000003008423 */ /* 0x000fe20000010005 */
[----:B------:R-:W-:-:S03]  /*1160*/  I2FP.F32.S32 R3, R8 ;  /* 0x0000000800037245 */ /* 0x000fc60000201400 */
[----:B------:R-:W0:Y:S02]  /*1170*/  F2I.FTZ.FLOOR.NTZ R23, R0 ;  /* 0x0000000000177305 */ /* 0x000e240000217100 */
[C---:B------:R-:W-:Y:S01]  /*1180*/  @!P0 FADD.FTZ R5, R3.reuse, 0.5 ;  /* 0x3f00000003058421 */ /* 0x040fe20000010000 */
[----:B--2---:R-:W-:-:S03]  /*1190*/  @P0 FMUL.FTZ R3, R3, R6 ;  /* 0x0000000603030220 */ /* 0x004fc60000410000 */
[----:B------:R-:W-:Y:S01]  /*11a0*/  @!P0 FFMA.FTZ R3, R5, R6, -0.5 ;  /* 0xbf00000005038423 */ /* 0x000fe20000010006 */
[----:B---3--:R-:W-:-:S03]  /*11b0*/  ISETP.GE.AND P0, PT, R7, 0x1, PT ;  /* 0x000000010700780c */ /* 0x008fc60003f06270 */
[----:B------:R1:W2:Y:S01]  /*11c0*/  F2I.FTZ.FLOOR.NTZ R31, R3 ;  /* 0x00000003001f7305 */ /* 0x0002a20000217100 */
[----:B0-----:R-:W-:-:S05]  /*11d0*/  I2FP.F32.S32 R5, R23 ;  /* 0x0000001700057245 */ /* 0x001fca0000201400 */
[----:B------:R-:W-:-:S04]  /*11e0*/  FADD.FTZ R5, -R5, R0 ;  /* 0x0000000005057221 */ /* 0x000fc80000010100 */
[----:B-1----:R-:W-:Y:S05]  /*11f0*/  @!P0 EXIT ;  /* 0x000000000000894d */ /* 0x002fea0003800000 */
[----:B------:R-:W0:Y:S01]  /*1200*/  LDC R19, c[0x0][0x3a0] ;  /* 0x0000e800ff137b82 */ /* 0x000e220000000800 */
[----:B------:R-:W1:Y:S01]  /*1210*/  LDCU.128 UR4, c[0x0][0x410] ;  /* 0x00008200ff0477ac */ /* 0x000e620008000c00 */
[----:B--2---:R-:W-:Y:S01]  /*1220*/  I2FP.F32.S32 R6, R31 ;  /* 0x0000001f00067245 */ /* 0x004fe20000201400 */
[C---:B------:R-:W-:Y:S01]  /*1230*/  FFMA.FTZ R0, R5.reuse, R16, -2.25 ;  /* 0xc010000005007423 */ /* 0x040fe20000010010 */
[C---:B------:R-:W-:Y:S01]  /*1240*/  FADD.FTZ R11, -R5.reuse, 1 ;  /* 0x3f800000050b7421 */ /* 0x040fe20000010100 */
[C---:B------:R-:W-:Y:S01]  /*1250*/  FADD.FTZ R10, R5.reuse, 1 ;  /* 0x3f800000050a7421 */ /* 0x040fe20000010000 */
[----:B------:R-:W-:Y:S01]  /*1260*/  SHF.R.S32.HI R9, RZ, 0x1f, R17 ;  /* 0x0000001fff097819 */ /* 0x000fe20000011411 */
[----:B------:R-:W-:Y:S01]  /*1270*/  FADD.FTZ R6, -R6, R3 ;  /* 0x0000000306067221 */ /* 0x000fe20000010100 */
[----:B------:R-:W-:Y:S01]  /*1280*/  FMUL.FTZ R0, R5, R0 ;  /* 0x0000000005007220 */ /* 0x000fe20000410000 */
[C---:B------:R-:W-:Y:S01]  /*1290*/  FADD.FTZ R3, R11.reuse, 1 ;  /* 0x3f8000000b037421 */ /* 0x040fe20000010000 */
[----:B------:R-:W-:Y:S01]  /*12a0*/  FFMA.FTZ R12, R11, R16, -2.25 ;  /* 0xc01000000b0c7423 */ /* 0x000fe20000010010 */
[----:B------:R-:W-:Y:S01]  /*12b0*/  FFMA.FTZ R7, R10, -R18, 3.75 ;  /* 0x407000000a077423 */ /* 0x000fe20000010812 */
[----:B------:R-:W-:Y:S01]  /*12c0*/  FFMA.FTZ R0, R5, R0, 1 ;  /* 0x3f80000005007423 */ /* 0x000fe20000010000 */
[----:B------:R-:W-:Y:S01]  /*12d0*/  FFMA.FTZ R14, R3, -R18, 3.75 ;  /* 0x40700000030e7423 */ /* 0x000fe20000010812 */
[----:B------:R-:W-:Y:S01]  /*12e0*/  FFMA.FTZ R5, R6, R16, -2.25 ;  /* 0xc010000006057423 */ /* 0x000fe20000010010 */
[----:B------:R-:W-:Y:S01]  /*12f0*/  FMUL.FTZ R12, R11, R12 ;  /* 0x0000000c0b0c7220 */ /* 0x000fe20000410000 */
[----:B------:R-:W-:Y:S01]  /*1300*/  FFMA.FTZ R7, R10, R7, -6 ;  /* 0xc0c000000a077423 */ /* 0x000fe20000010007 */
[----:B------:R-:W-:Y:S01]  /*1310*/  FFMA.FTZ R14, R3, R14, -6 ;  /* 0xc0c00000030e7423 */ /* 0x000fe2000001000e */
[----:B------:R-:W-:Y:S01]  /*1320*/  FMUL.FTZ R5, R6, R5 ;  /* 0x0000000506057220 */ /* 0x000fe20000410000 */
[----:B-1----:R-:W-:-:S02]  /*1330*/  IMAD R20, R9, UR6, RZ ;  /* 0x0000000609147c24 */ /* 0x002fc4000f8e02ff */
[----:B------:R-:W-:Y:S01]  /*1340*/  FFMA.FTZ R11, R11, R12, 1 ;  /* 0x3f8000000b0b7423 */ /* 0x000fe2000001000c */
[----:B------:R-:W-:Y:S01]  /*1350*/  FFMA.FTZ R12, R3, R14, 3 ;  /* 0x40400000030c7423 */ /* 0x000fe2000001000e */
[----:B------:R-:W-:Y:S01]  /*1360*/  FADD.FTZ R15, -R6, 1 ;  /* 0x3f800000060f7421 */ /* 0x000fe20000010100 */
[----:B------:R-:W-:Y:S01]  /*1370*/  FFMA.FTZ R10, R10, R7, 3 ;  /* 0x404000000a0a7423 */ /* 0x000fe20000010007 */
[C---:B------:R-:W-:Y:S01]  /*1380*/  FFMA.FTZ R13, R6.reuse, R5, 1 ;  /* 0x3f800000060d7423 */ /* 0x040fe20000010005 */
[----:B------:R-:W-:Y:S01]  /*1390*/  FADD.FTZ R14, R6, 1 ;  /* 0x3f800000060e7421 */ /* 0x000fe20000010000 */
[----:B0-----:R-:W-:Y:S01]  /*13a0*/  ISETP.GE.AND P0, PT, R19, 0x1, PT ;  /* 0x000000011300780c */ /* 0x001fe20003f06270 */
[----:B------:R-:W-:Y:S02]  /*13b0*/  IMAD R9, R17, UR7, R20 ;  /* 0x0000000711097c24 */ /* 0x000fe4000f8e0214 */
[----:B------:R-:W-:Y:S01]  /*13c0*/  FADD.FTZ R5, R15, 1 ;  /* 0x3f8000000f057421 */ /* 0x000fe20000010000 */
[----:B------:R-:W-:-:S04]  /*13d0*/  IMAD.WIDE.U32 R6, R17, UR6, RZ ;  /* 0x0000000611067c25 */ /* 0x000fc8000f8e00ff */
[C---:B------:R-:W-:Y:S01]  /*13e0*/  FFMA.FTZ R3, R14.reuse, -R18, 3.75 ;  /* 0x407000000e037423 */ /* 0x040fe20000010812 */
[----:B------:R-:W-:Y:S01]  /*13f0*/  FFMA.FTZ R16, R15, R16, -2.25 ;  /* 0xc01000000f107423 */ /* 0x000fe20000010010 */
[----:B------:R-:W-:Y:S01]  /*1400*/  FFMA.FTZ R18, R5, -R18, 3.75 ;  /* 0x4070000005127423 */ /* 0x000fe20000010812 */
[----:B------:R-:W-:Y:S02]  /*1410*/  IADD3 R7, PT, PT, R7, R9, RZ ;  /* 0x0000000907077210 */ /* 0x000fe40007ffe0ff */
[----:B------:R-:W-:Y:S01]  /*1420*/  FMUL.FTZ R16, R15, R16 ;  /* 0x000000100f107220 */ /* 0x000fe20000410000 */
[----:B------:R-:W-:Y:S01]  /*1430*/  SHF.R.S32.HI R9, RZ, 0x1f, R8 ;  /* 0x0000001fff097819 */ /* 0x000fe20000011408 */
[----:B------:R-:W-:Y:S01]  /*1440*/  FFMA.FTZ R3, R14, R3, -6 ;  /* 0xc0c000000e037423 */ /* 0x000fe20000010003 */
[----:B------:R-:W-:Y:S01]  /*1450*/  FFMA.FTZ R18, R5, R18, -6 ;  /* 0xc0c0000005127423 */ /* 0x000fe20000010012 */
[----:B------:R-:W-:Y:S02]  /*1460*/  FFMA.FTZ R15, R15, R16, 1 ;  /* 0x3f8000000f0f7423 */ /* 0x000fe40000010010 */
[----:B------:R-:W-:-:S02]  /*1470*/  IMAD R9, R9, UR4, RZ ;  /* 0x0000000409097c24 */ /* 0x000fc4000f8e02ff */
[----:B------:R-:W-:Y:S01]  /*1480*/  FFMA.FTZ R14, R14, R3, 3 ;  /* 0x404000000e0e7423 */ /* 0x000fe20000010003 */
[----:B------:R-:W-:Y:S01]  /*1490*/  FFMA.FTZ R16, R5, R18, 3 ;  /* 0x4040000005107423 */ /* 0x000fe20000010012 */
[----:B------:R-:W-:Y:S06]  /*14a0*/  @!P0 EXIT ;  /* 0x000000000000894d */ /* 0x000fec0003800000 */
[----:B------:R-:W-:Y:S01]  /*14b0*/  VIADD R18, R2, 0xffffffff ;  /* 0xffffffff02127836 */ /* 0x000fe20000000000 */
[----:B------:R-:W-:Y:S01]  /*14c0*/  IADD3 R4, PT, PT, R4, -0x1, RZ ;  /* 0xffffffff04047810 */ /* 0x000fe20007ffe0ff */
[C---:B------:R-:W-:Y:S02]  /*14d0*/  IMAD R9, R8.reuse, UR5, R9 ;  /* 0x0000000508097c24 */ /* 0x040fe4000f8e0209 */
[----:B------:R-:W-:Y:S01]  /*14e0*/  IMAD.WIDE.U32 R2, R8, UR4, R6 ;  /* 0x0000000408027c25 */ /* 0x000fe2000f8e0006 */
[C-C-:B------:R-:W-:Y:S01]  /*14f0*/  VIADDMNMX.RELU R17, R23.reuse, 0xffffffff, R18.reuse, PT ;  /* 0xffffffff17117846 */ /* 0x140fe20003801112 */
[----:B------:R-:W-:Y:S01]  /*1500*/  UMOV UR4, URZ ;  /* 0x000000ff00047c82 */ /* 0x000fe20008000000 */
[C---:B------:R-:W-:Y:S02]  /*1510*/  VIMNMX.RELU R19, PT, PT, R23.reuse, R18, PT ;  /* 0x0000001217137248 */ /* 0x040fe40003fe1100 */
[----:B------:R-:W-:Y:S02]  /*1520*/  VIADDMNMX.RELU R21, R23, 0x1, R18, PT ;  /* 0x0000000117157846 */ /* 0x000fe40003801112 */
[----:B------:R-:W-:-:S02]  /*1530*/  VIADDMNMX.RELU R25, R31, 0xffffffff, R4, PT ;  /* 0xffffffff1f197846 */ /* 0x000fc40003801104 */
[C---:B------:R-:W-:Y:S02]  /*1540*/  VIMNMX.RELU R27, PT, PT, R31.reuse, R4, PT ;  /* 0x000000041f1b7248 */ /* 0x040fe40003fe1100 */
[----:B------:R-:W-:Y:S02]  /*1550*/  VIADDMNMX.RELU R29, R31, 0x1, R4, PT ;  /* 0x000000011f1d7846 */ /* 0x000fe40003801104 */
[----:B------:R-:W-:Y:S02]  /*1560*/  VIADDMNMX.RELU R23, R23, 0x2, R18, PT ;  /* 0x0000000217177846 */ /* 0x000fe40003801112 */
[----:B------:R-:W-:Y:S02]  /*1570*/  VIADDMNMX.RELU R31, R31, 0x2, R4, PT ;  /* 0x000000021f1f7846 */ /* 0x000fe40003801104 */
[----:B------:R-:W-:-:S07]  /*1580*/  IADD3 R33, PT, PT, R9, R3, RZ ;  /* 0x0000000309217210 */ /* 0x000fce0007ffe0ff */
.L_x_94:
[----:B------:R-:W0:Y:S01]  /*1590*/  LDC.64 R34, c[0x0][0x400] ;  /* 0x00010000ff227b82 */ /* 0x000e220000000a00 */
[----:B------:R-:W1:Y:S01]  /*15a0*/  LDCU.64 UR6, c[0x0][0x3b8] ;  /* 0x00007700ff0677ac */ /* 0x000e620008000a00 */
[----:B------:R-:W-:Y:S01]  /*15b0*/  IMAD.MOV.U32 R32, RZ, RZ, R2 ;  /* 0x000000ffff207224 */ /* 0x000fe200078e0002 */
[----:B------:R-:W2:Y:S01]  /*15c0*/  LDCU UR5, c[0x0][0x398] ;  /* 0x00007300ff0577ac */ /* 0x000ea20008000800 */
[----:B------:R-:W3:Y:S01]  /*15d0*/  LDCU UR24, c[0x0][0x3a0] ;  /* 0x00007400ff1877ac */ /* 0x000ee20008000800 */
[----:B------:R-:W4:Y:S01]  /*15e0*/  LDCU.64 UR14, c[0x0][0x390] ;  /* 0x00007200ff0e77ac */ /* 0x000f220008000a00 */
[----:B------:R-:W0:Y:S01]  /*15f0*/  LDCU.128 UR16, c[0x0][0x3c0] ;  /* 0x00007800ff1077ac */ /* 0x000e220008000c00 */
[----:B-1----:R-:W-:Y:S01]  /*1600*/  UIMAD.WIDE.U32 UR8, UR4, UR6, URZ ;  /* 0x00000006040872a5 */ /* 0x002fe2000f8e00ff */
[----:B------:R-:W1:Y:S01]  /*1610*/  LDCU.128 UR20, c[0x0][0x3d0] ;  /* 0x00007a00ff1477ac */ /* 0x000e620008000c00 */
[----:B0-----:R-:W-:Y:S02]  /*1620*/  IMAD.WIDE.U32 R4, R34, UR4, R32 ;  /* 0x0000000422047c25 */ /* 0x001fe4000f8e0020 */
[----:B------:R-:W-:-:S02]  /*1630*/  UIMAD UR7, UR4, UR7, UR9 ;  /* 0x00000007040772a4 */ /* 0x000fc4000f8e0209 */
[----:B------:R-:W-:Y:S01]  /*1640*/  IMAD R35, R35, UR4, R5 ;  /* 0x0000000423237c24 */ /* 0x000fe2000f8e0205 */
[----:B------:R-:W-:-:S04]  /*1650*/  UIADD3 UR4, UPT, UPT, UR4, 0x1, URZ ;  /* 0x0000000104047890 */ /* 0x000fc8000fffe0ff */
[----:B--2---:R-:W-:-:S03]  /*1660*/  UISETP.NE.AND UP1, UPT, UR4, UR5, UPT ;  /* 0x000000050400728c */ /* 0x004fc6000bf25270 */
[----:B-1-34-:R-:W-:-:S08]  /*1670*/  UMOV UR5, URZ ;  /* 0x000000ff00057c82 */ /* 0x01afd00008000000 */
.L_x_93:
[----:B------:R-:W0:Y:S01]  /*1680*/  LDC.64 R8, c[0x0][0x408] ;  /* 0x00010200ff087b82 */ /* 0x000e220000000a00 */
[----:B------:R-:W-:-:S05]  /*1690*/  MOV R34, R4 ;  /* 0x0000000400227202 */ /* 0x000fca0000000f00 */
[----:B0-----:R-:W-:-:S04]  /*16a0*/  IMAD.WIDE.U32 R6, R8, UR5, R34 ;  /* 0x0000000508067c25 */ /* 0x001fc8000f8e0022 */
[----:B------:R-:W-:Y:S01]  /*16b0*/  IMAD R7, R9, UR5, R7 ;  /* 0x0000000509077c24 */ /* 0x000fe2000f8e0207 */
[----:B------:R-:W-:-:S04]  /*16c0*/  LEA R36, P0, R6, UR22, 0x2 ;  /* 0x0000001606247c11 */ /* 0x000fc8000f8010ff */
[----:B------:R-:W-:-:S05]  /*16d0*/  LEA.HI.X R37, R6, UR23, R7, 0x2, P0 ;  /* 0x0000001706257c11 */ /* 0x000fca00080f1407 */
[----:B------:R0:W2:Y:S01]  /*16e0*/  LDG.E R22, desc[UR10][R36.64] ;  /* 0x0000000a24167981 */ /* 0x0000a2000c1e1900 */
[----:B------:R-:W-:Y:S01]  /*16f0*/  UMOV UR6, UR8 ;  /* 0x0000000800067c82 */ /* 0x000fe20008000000 */
[----:B------:R-:W-:Y:S01]  /*1700*/  IMAD R26, R17, UR21, RZ ;  /* 0x00000015111a7c24 */ /* 0x000fe2000f8e02ff */
[----:B------:R-:W-:-:S04]  /*1710*/  UIMAD.WIDE.U32 UR12, UR5, UR16, UR6 ;  /* 0x00000010050c72a5 */ /* 0x000fc8000f8e0006 */
[----:B------:R-:W-:Y:S02]  /*1720*/  UIMAD UR6, UR5, UR17, UR13 ;  /* 0x00000011050672a4 */ /* 0x000fe4000f8e020d */
[----:B------:R-:W-:Y:S01]  /*1730*/  IMAD.U32 R7, RZ, RZ, UR13 ;  /* 0x0000000dff077e24 */ /* 0x000fe2000f8e00ff */
[----:B------:R-:W-:-:S03]  /*1740*/  MOV R6, UR12 ;  /* 0x0000000c00067c02 */ /* 0x000fc60008000f00 */
[----:B------:R-:W-:-:S03]  /*1750*/  MOV R7, UR6 ;  /* 0x0000000600077c02 */ /* 0x000fc60008000f00 */
[----:B------:R-:W-:-:S04]  /*1760*/  IMAD.WIDE.U32 R8, R25, UR18, R6 ;  /* 0x0000001219087c25 */ /* 0x000fc8000f8e0006 */
[----:B------:R-:W-:Y:S02]  /*1770*/  IMAD R9, R25, UR19, R9 ;  /* 0x0000001319097c24 */ /* 0x000fe4000f8e0209 */
[----:B0-----:R-:W-:-:S05]  /*1780*/  IMAD.WIDE.U32 R36, R17, UR20, R8 ;  /* 0x0000001411247c25 */ /* 0x001fca000f8e0008 */
[----:B------:R-:W-:Y:S02]  /*1790*/  IADD3 R37, PT, PT, R37, R26, RZ ;  /* 0x0000001a25257210 */ /* 0x000fe40007ffe0ff */
[----:B------:R-:W-:Y:S01]  /*17a0*/  LEA R38, P0, R36, UR14, 0x2 ;  /* 0x0000000e24267c11 */ /* 0x000fe2000f8010ff */
[----:B------:R-:W-:-:S03]  /*17b0*/  IMAD R24, R19, UR21, RZ ;  /* 0x0000001513187c24 */ /* 0x000fc6000f8e02ff */
[----:B------:R-:W-:Y:S01]  /*17c0*/  LEA.HI.X R39, R36, UR15, R37, 0x2, P0 ;  /* 0x0000000f24277c11 */ /* 0x000fe200080f1425 */
[----:B------:R-:W-:-:S04]  /*17d0*/  IMAD.WIDE.U32 R36, R19, UR20, R8 ;  /* 0x0000001413247c25 */ /* 0x000fc8000f8e0008 */
[----:B------:R-:W-:Y:S01]  /*17e0*/  IMAD.IADD R37, R37, 0x1, R24 ;  /* 0x0000000125257824 */ /* 0x000fe200078e0218 */
[C---:B------:R-:W-:Y:S01]  /*17f0*/  LEA R40, P0, R36.reuse, UR14, 0x2 ;  /* 0x0000000e24287c11 */ /* 0x040fe2000f8010ff */
[C---:B------:R-:W-:Y:S02]  /*1800*/  IMAD R18, R21.reuse, UR21, RZ ;  /* 0x0000001515127c24 */ /* 0x040fe4000f8e02ff */
[----:B------:R-:W-:Y:S01]  /*1810*/  IMAD.WIDE.U32 R42, R21, UR20, R8 ;  /* 0x00000014152a7c25 */ /* 0x000fe2000f8e0008 */
[----:B------:R-:W-:-:S03]  /*1820*/  LEA.HI.X R41, R36, UR15, R37, 0x2, P0 ;  /* 0x0000000f24297c11 */ /* 0x000fc600080f1425 */
[----:B------:R-:W-:Y:S01]  /*1830*/  IMAD.WIDE.U32 R8, R23, UR20, R8 ;  /* 0x0000001417087c25 */ /* 0x000fe2000f8e0008 */
[----:B------:R-:W-:Y:S02]  /*1840*/  IADD3 R37, PT, PT, R43, R18, RZ ;  /* 0x000000122b257210 */ /* 0x000fe40007ffe0ff */
[----:B------:R-:W-:Y:S01]  /*1850*/  LEA R36, P0, R42, UR14, 0x2 ;  /* 0x0000000e2a247c11 */ /* 0x000fe2000f8010ff */
[----:B------:R-:W-:-:S03]  /*1860*/  IMAD R20, R23, UR21, RZ ;  /* 0x0000001517147c24 */ /* 0x000fc6000f8e02ff */
[----:B------:R-:W-:Y:S02]  /*1870*/  LEA.HI.X R37, R42, UR15, R37, 0x2, P0 ;  /* 0x0000000f2a257c11 */ /* 0x000fe400080f1425 */
[----:B------:R-:W-:Y:S01]  /*1880*/  IADD3 R9, PT, PT, R9, R20, RZ ;  /* 0x0000001409097210 */ /* 0x000fe20007ffe0ff */
[----:B--2---:R-:W-:-:S04]  /*1890*/  FMUL.FTZ R45, R14, R22 ;  /* 0x000000160e2d7220 */ /* 0x004fc80000410000 */
[----:B------:R-:W-:-:S05]  /*18a0*/  FMUL.FTZ R47, R10, R45 ;  /* 0x0000002d0a2f7220 */ /* 0x000fca0000410000 */
[----:B------:R0:W-:Y:S01]  /*18b0*/  REDG.E.ADD.F32.FTZ.RN.STRONG.GPU desc[UR10][R38.64], R47 ;  /* 0x0000002f260079a6 */ /* 0x0001e2000c12f30a */
[-C--:B------:R-:W-:Y:S01]  /*18c0*/  FMUL.FTZ R49, R0, R45.reuse ;  /* 0x0000002d00317220 */ /* 0x080fe20000410000 */
[----:B------:R-:W-:-:S04]  /*18d0*/  FMUL.FTZ R43, R11, R45 ;  /* 0x0000002d0b2b7220 */ /* 0x000fc80000410000 */
[----:B------:R1:W-:Y:S04]  /*18e0*/  REDG.E.ADD.F32.FTZ.RN.STRONG.GPU desc[UR10][R40.64], R49 ;  /* 0x00000031280079a6 */ /* 0x0003e8000c12f30a */
[----:B------:R2:W-:Y:S01]  /*18f0*/  REDG.E.ADD.F32.FTZ.RN.STRONG.GPU desc[UR10][R36.64], R43 ;  /* 0x0000002b240079a6 */ /* 0x0005e2000c12f30a */
[----:B------:R-:W-:Y:S01]  /*1900*/  FMUL.FTZ R45, R12, R45 ;  /* 0x0000002d0c2d7220 */ /* 0x000fe20000410000 */
[----:B0-----:R-:W-:-:S04]  /*1910*/  LEA R38, P0, R8, UR14, 0x2 ;  /* 0x0000000e08267c11 */ /* 0x001fc8000f8010ff */
[----:B------:R-:W-:Y:S01]  /*1920*/  LEA.HI.X R39, R8, UR15, R9, 0x2, P0 ;  /* 0x0000000f08277c11 */ /* 0x000fe200080f1409 */
[----:B------:R-:W-:-:S04]  /*1930*/  IMAD.WIDE.U32 R8, R27, UR18, R6 ;  /* 0x000000121b087c25 */ /* 0x000fc8000f8e0006 */
[----:B------:R-:W-:Y:S01]  /*1940*/  IMAD R9, R27, UR19, R9 ;  /* 0x000000131b097c24 */ /* 0x000fe2000f8e0209 */
[----:B------:R0:W-:Y:S01]  /*1950*/  REDG.E.ADD.F32.FTZ.RN.STRONG.GPU desc[UR10][R38.64], R45 ;  /* 0x0000002d260079a6 */ /* 0x0001e2000c12f30a */
[----:B------:R-:W-:Y:S01]  /*1960*/  FMUL.FTZ R47, R13, R22 ;  /* 0x000000160d2f7220 */ /* 0x000fe20000410000 */
[----:B-1----:R-:W-:-:S04]  /*1970*/  IMAD.WIDE.U32 R40, R17, UR20, R8 ;  /* 0x0000001411287c25 */ /* 0x002fc8000f8e0008 */
[----:B------:R-:W-:Y:S01]  /*1980*/  FMUL.FTZ R49, R10, R47 ;  /* 0x0000002f0a317220 */ /* 0x000fe20000410000 */
[----:B--2---:R-:W-:Y:S01]  /*1990*/  IMAD.IADD R37, R26, 0x1, R41 ;  /* 0x000000011a257824 */ /* 0x004fe200078e0229 */
[----:B------:R-:W-:-:S04]  /*19a0*/  LEA R36, P0, R40, UR14, 0x2 ;  /* 0x0000000e28247c11 */ /* 0x000fc8000f8010ff */
[----:B------:R-:W-:Y:S01]  /*19b0*/  LEA.HI.X R37, R40, UR15, R37, 0x2, P0 ;  /* 0x0000000f28257c11 */ /* 0x000fe200080f1425 */
[----:B------:R-:W-:-:S04]  /*19c0*/  IMAD.WIDE.U32 R40, R19, UR20, R8 ;  /* 0x0000001413287c25 */ /* 0x000fc8000f8e0008 */
[----:B------:R-:W-:Y:S01]  /*19d0*/  IMAD.WIDE.U32 R42, R21, UR20, R8 ;  /* 0x00000014152a7c25 */ /* 0x000fe2000f8e0008 */
[----:B0-----:R-:W-:-:S03]  /*19e0*/  IADD3 R39, PT, PT, R24, R41, RZ ;  /* 0x0000002918277210 */ /* 0x001fc60007ffe0ff */
[----:B------:R-:W-:Y:S01]  /*19f0*/  FMUL.FTZ R45, R0, R47 ;  /* 0x0000002f002d7220 */ /* 0x000fe20000410000 */
[----:B------:R-:W-:Y:S01]  /*1a00*/  LEA R38, P0, R40, UR14, 0x2 ;  /* 0x0000000e28267c11 */ /* 0x000fe2000f8010ff */
[----:B------:R-:W-:Y:S01]  /*1a10*/  IMAD.WIDE.U32 R8, R23, UR20, R8 ;  /* 0x0000001417087c25 */ /* 0x000fe2000f8e0008 */
[----:B------:R-:W-:Y:S01]  /*1a20*/  IADD3 R41, PT, PT, R18, R43, RZ ;  /* 0x0000002b12297210 */ /* 0x000fe20007ffe0ff */
[----:B------:R0:W-:Y:S01]  /*1a30*/  REDG.E.ADD.F32.FTZ.RN.STRONG.GPU desc[UR10][R36.64], R49 ;  /* 0x00000031240079a6 */ /* 0x0001e2000c12f30a */
[----:B------:R-:W-:Y:S02]  /*1a40*/  LEA.HI.X R39, R40, UR15, R39, 0x2, P0 ;  /* 0x0000000f28277c11 */ /* 0x000fe400080f1427 */
[----:B------:R-:W-:Y:S01]  /*1a50*/  LEA R40, P0, R42, UR14, 0x2 ;  /* 0x0000000e2a287c11 */ /* 0x000fe2000f8010ff */
[----:B------:R-:W-:Y:S02]  /*1a60*/  IMAD.IADD R9, R20, 0x1, R9 ;  /* 0x0000000114097824 */ /* 0x000fe400078e0209 */
[----:B------:R1:W-:Y:S01]  /*1a70*/  REDG.E.ADD.F32.FTZ.RN.STRONG.GPU desc[UR10][R38.64], R45 ;  /* 0x0000002d260079a6 */ /* 0x0003e2000c12f30a */
[----:B------:R-:W-:-:S02]  /*1a80*/  LEA.HI.X R41, R42, UR15, R41, 0x2, P0 ;  /* 0x0000000f2a297c11 */ /* 0x000fc400080f1429 */
[----:B------:R-:W-:Y:S01]  /*1a90*/  LEA R42, P0, R8, UR14, 0x2 ;  /* 0x0000000e082a7c11 */ /* 0x000fe2000f8010ff */
[----:B0-----:R-:W-:-:S03]  /*1aa0*/  FMUL.FTZ R37, R11, R47 ;  /* 0x0000002f0b257220 */ /* 0x001fc60000410000 */
[----:B------:R-:W-:Y:S01]  /*1ab0*/  LEA.HI.X R43, R8, UR15, R9, 0x2, P0 ;  /* 0x0000000f082b7c11 */ /* 0x000fe200080f1409 */
[----:B------:R-:W-:-:S04]  /*1ac0*/  IMAD.WIDE.U32 R8, R29, UR18, R6 ;  /* 0x000000121d087c25 */ /* 0x000fc8000f8e0006 */
[----:B------:R-:W-:Y:S01]  /*1ad0*/  FMUL.FTZ R47, R12, R47 ;  /* 0x0000002f0c2f7220 */ /* 0x000fe20000410000 */
[----:B------:R0:W-:Y:S01]  /*1ae0*/  REDG.E.ADD.F32.FTZ.RN.STRONG.GPU desc[UR10][R40.64], R37 ;  /* 0x00000025280079a6 */ /* 0x0001e2000c12f30a */
[----:B------:R-:W-:Y:S02]  /*1af0*/  IMAD R9, R29, UR19, R9 ;  /* 0x000000131d097c24 */ /* 0x000fe4000f8e0209 */
[----:B-1----:R-:W-:Y:S01]  /*1b00*/  FMUL.FTZ R45, R15, R22 ;  /* 0x000000160f2d7220 */ /* 0x002fe20000410000 */
[----:B------:R1:W-:Y:S01]  /*1b10*/  REDG.E.ADD.F32.FTZ.RN.STRONG.GPU desc[UR10][R42.64], R47 ;  /* 0x0000002f2a0079a6 */ /* 0x0003e2000c12f30a */
[----:B------:R-:W-:-:S04]  /*1b20*/  IMAD.WIDE.U32 R38, R17, UR20, R8 ;  /* 0x0000001411267c25 */ /* 0x000fc8000f8e0008 */
[----:B------:R-:W-:Y:S01]  /*1b30*/  FMUL.FTZ R49, R10, R45 ;  /* 0x0000002d0a317220 */ /* 0x000fe20000410000 */
[----:B------:R-:W-:Y:S02]  /*1b40*/  LEA R36, P0, R38, UR14, 0x2 ;  /* 0x0000000e26247c11 */ /* 0x000fe4000f8010ff */
[----:B0-----:R-:W-:Y:S01]  /*1b50*/  IADD3 R37, PT, PT, R26, R39, RZ ;  /* 0x000000271a257210 */ /* 0x001fe20007ffe0ff */
[----:B------:R-:W-:-:S03]  /*1b60*/  IMAD.WIDE.U32 R40, R19, UR20, R8 ;  /* 0x0000001413287c25 */ /* 0x000fc6000f8e0008 */
[----:B------:R-:W-:Y:S01]  /*1b70*/  LEA.HI.X R37, R38, UR15, R37, 0x2, P0 ;  /* 0x0000000f26257c11 */ /* 0x000fe200080f1425 */
[----:B-1----:R-:W-:Y:S01]  /*1b80*/  IMAD.WIDE.U32 R42, R21, UR20, R8 ;  /* 0x00000014152a7c25 */ /* 0x002fe2000f8e0008 */
[----:B------:R-:W-:Y:S02]  /*1b90*/  IADD3 R39, PT, PT, R24, R41, RZ ;  /* 0x0000002918277210 */ /* 0x000fe40007ffe0ff */
[----:B------:R-:W-:Y:S01]  /*1ba0*/  LEA R38, P0, R40, UR14, 0x2 ;  /* 0x0000000e28267c11 */ /* 0x000fe2000f8010ff */
[C---:B------:R-:W-:Y:S01]  /*1bb0*/  IMAD.WIDE.U32 R6, R31.reuse, UR18, R6 ;  /* 0x000000121f067c25 */ /* 0x040fe2000f8e0006 */
[----:B------:R0:W-:Y:S03]  /*1bc0*/  REDG.E.ADD.F32.FTZ.RN.STRONG.GPU desc[UR10][R36.64], R49 ;  /* 0x00000031240079a6 */ /* 0x0001e6000c12f30a */
[----:B------:R-:W-:Y:S01]  /*1bd0*/  FMUL.FTZ R47, R0, R45 ;  /* 0x0000002d002f7220 */ /* 0x000fe20000410000 */
[----:B------:R-:W-:Y:S01]  /*1be0*/  LEA.HI.X R39, R40, UR15, R39, 0x2, P0 ;  /* 0x0000000f28277c11 */ /* 0x000fe200080f1427 */
[----:B------:R-:W-:Y:S01]  /*1bf0*/  IMAD.IADD R41, R18, 0x1, R43 ;  /* 0x0000000112297824 */ /* 0x000fe200078e022b */
[----:B------:R-:W-:Y:S01]  /*1c00*/  LEA R40, P0, R42, UR14, 0x2 ;  /* 0x0000000e2a287c11 */ /* 0x000fe2000f8010ff */
[----:B------:R-:W-:-:S02]  /*1c10*/  IMAD R7, R31, UR19, R7 ;  /* 0x000000131f077c24 */ /* 0x000fc4000f8e0207 */
[----:B------:R1:W-:Y:S01]  /*1c20*/  REDG.E.ADD.F32.FTZ.RN.STRONG.GPU desc[UR10][R38.64], R47 ;  /* 0x0000002f260079a6 */ /* 0x0003e2000c12f30a */
[----:B------:R-:W-:Y:S01]  /*1c30*/  LEA.HI.X R41, R42, UR15, R41, 0x2, P0 ;  /* 0x0000000f2a297c11 */ /* 0x000fe200080f1429 */
[----:B------:R-:W-:Y:S01]  /*1c40*/  FMUL.FTZ R43, R11, R45 ;  /* 0x0000002d0b2b7220 */ /* 0x000fe20000410000 */
[----:B0-----:R-:W-:-:S04]  /*1c50*/  IMAD.WIDE.U32 R36, R23, UR20, R8 ;  /* 0x0000001417247c25 */ /* 0x001fc8000f8e0008 */
[----:B-1----:R-:W-:Y:S01]  /*1c60*/  IMAD.WIDE.U32 R38, R17, UR20, R6 ;  /* 0x0000001411267c25 */ /* 0x002fe2000f8e0006 */
[----:B------:R-:W-:-:S03]  /*1c70*/  IADD3 R9, PT, PT, R20, R37, RZ ;  /* 0x0000002514097210 */ /* 0x000fc60007ffe0ff */
[----:B------:R-:W-:Y:S01]  /*1c80*/  FMUL.FTZ R45, R12, R45 ;  /* 0x0000002d0c2d7220 */ /* 0x000fe20000410000 */
[----:B------:R-:W-:Y:S01]  /*1c90*/  LEA R8, P0, R36, UR14, 0x2 ;  /* 0x0000000e24087c11 */ /* 0x000fe2000f8010ff */
[----:B------:R0:W-:Y:S01]  /*1ca0*/  REDG.E.ADD.F32.FTZ.RN.STRONG.GPU desc[UR10][R40.64], R43 ;  /* 0x0000002b280079a6 */ /* 0x0001e2000c12f30a */
[----:B------:R-:W-:Y:S02]  /*1cb0*/  IADD3 R37, PT, PT, R26, R39, RZ ;  /* 0x000000271a257210 */ /* 0x000fe40007ffe0ff */
[----:B------:R-:W-:Y:S02]  /*1cc0*/  LEA.HI.X R9, R36, UR15, R9, 0x2, P0 ;  /* 0x0000000f24097c11 */ /* 0x000fe400080f1409 */
[----:B------:R-:W-:-:S03]  /*1cd0*/  LEA R36, P0, R38, UR14, 0x2 ;  /* 0x0000000e26247c11 */ /* 0x000fc6000f8010ff */
[----:B------:R1:W-:Y:S01]  /*1ce0*/  REDG.E.ADD.F32.FTZ.RN.STRONG.GPU desc[UR10][R8.64], R45 ;  /* 0x0000002d080079a6 */ /* 0x0003e2000c12f30a */
[----:B------:R-:W-:Y:S01]  /*1cf0*/  LEA.HI.X R37, R38, UR15, R37, 0x2, P0 ;  /* 0x0000000f26257c11 */ /* 0x000fe200080f1425 */
[----:B------:R-:W-:-:S04]  /*1d00*/  IMAD.WIDE.U32 R38, R19, UR20, R6 ;  /* 0x0000001413267c25 */ /* 0x000fc8000f8e0006 */
[----:B0-----:R-:W-:Y:S01]  /*1d10*/  FMUL.FTZ R43, R16, R22 ;  /* 0x00000016102b7220 */ /* 0x001fe20000410000 */
[----:B------:R-:W-:Y:S02]  /*1d20*/  IMAD.IADD R39, R24, 0x1, R39 ;  /* 0x0000000118277824 */ /* 0x000fe400078e0227 */
[----:B------:R-:W-:-:S04]  /*1d30*/  IMAD.WIDE.U32 R40, R23, UR20, R6 ;  /* 0x0000001417287c25 */ /* 0x000fc8000f8e0006 */
[----:B------:R-:W-:Y:S01]  /*1d40*/  FMUL.FTZ R47, R10, R43 ;  /* 0x0000002b0a2f7220 */ /* 0x000fe20000410000 */
[----:B-1----:R-:W-:-:S04]  /*1d50*/  LEA R8, P0, R38, UR14, 0x2 ;  /* 0x0000000e26087c11 */ /* 0x002fc8000f8010ff */
[----:B------:R0:W-:Y:S01]  /*1d60*/  REDG.E.ADD.F32.FTZ.RN.STRONG.GPU desc[UR10][R36.64], R47 ;  /* 0x0000002f240079a6 */ /* 0x0001e2000c12f30a */
[----:B------:R-:W-:Y:S01]  /*1d70*/  LEA.HI.X R9, R38, UR15, R39, 0x2, P0 ;  /* 0x0000000f26097c11 */ /* 0x000fe200080f1427 */
[----:B------:R-:W-:-:S05]  /*1d80*/  IMAD.WIDE.U32 R38, R21, UR20, R6 ;  /* 0x0000001415267c25 */ /* 0x000fca000f8e0006 */
[----:B------:R-:W-:Y:S02]  /*1d90*/  IADD3 R7, PT, PT, R18, R39, RZ ;  /* 0x0000002712077210 */ /* 0x000fe40007ffe0ff */
[----:B------:R-:W-:Y:S02]  /*1da0*/  LEA R6, P0, R38, UR14, 0x2 ;  /* 0x0000000e26067c11 */ /* 0x000fe4000f8010ff */
[----:B------:R-:W-:Y:S01]  /*1db0*/  IADD3 R39, PT, PT, R20, R41, RZ ;  /* 0x0000002914277210 */ /* 0x000fe20007ffe0ff */
[-C--:B0-----:R-:W-:Y:S01]  /*1dc0*/  FMUL.FTZ R37, R0, R43.reuse ;  /* 0x0000002b00257220 */ /* 0x081fe20000410000 */
[----:B------:R-:W-:Y:S01]  /*1dd0*/  LEA.HI.X R7, R38, UR15, R7, 0x2, P0 ;  /* 0x0000000f26077c11 */ /* 0x000fe200080f1407 */
[-C--:B------:R-:W-:Y:S01]  /*1de0*/  FMUL.FTZ R41, R11, R43.reuse ;  /* 0x0000002b0b297220 */ /* 0x080fe20000410000 */
[----:B------:R-:W-:Y:S01]  /*1df0*/  LEA R38, P0, R40, UR14, 0x2 ;  /* 0x0000000e28267c11 */ /* 0x000fe2000f8010ff */
[----:B------:R-:W-:Y:S01]  /*1e00*/  FMUL.FTZ R43, R12, R43 ;  /* 0x0000002b0c2b7220 */ /* 0x000fe20000410000 */
[----:B------:R0:W-:Y:S02]  /*1e10*/  REDG.E.ADD.F32.FTZ.RN.STRONG.GPU desc[UR10][R8.64], R37 ;  /* 0x00000025080079a6 */ /* 0x0001e4000c12f30a */
[----:B------:R-:W-:-:S02]  /*1e20*/  LEA.HI.X R39, R40, UR15, R39, 0x2, P0 ;  /* 0x0000000f28277c11 */ /* 0x000fc400080f1427 */
[----:B------:R0:W-:Y:S04]  /*1e30*/  REDG.E.ADD.F32.FTZ.RN.STRONG.GPU desc[UR10][R6.64], R41 ;  /* 0x00000029060079a6 */ /* 0x0001e8000c12f30a */
[----:B------:R0:W-:Y:S01]  /*1e40*/  REDG.E.ADD.F32.FTZ.RN.STRONG.GPU desc[UR10][R38.64], R43 ;  /* 0x0000002b260079a6 */ /* 0x0001e2000c12f30a */
[----:B------:R-:W-:-:S04]  /*1e50*/  UIADD3 UR5, UPT, UPT, UR5, 0x1, URZ ;  /* 0x0000000105057890 */ /* 0x000fc8000fffe0ff */
[----:B------:R-:W-:-:S09]  /*1e60*/  UISETP.NE.AND UP0, UPT, UR5, UR24, UPT ;  /* 0x000000180500728c */ /* 0x000fd2000bf05270 */
[----:B0-----:R-:W-:Y:S05]  /*1e70*/  BRA.U UP0, `(.L_x_93) ;  /* 0xfffffff900007547 */ /* 0x001fea000b83ffff */
[----:B------:R-:W-:Y:S05]  /*1e80*/  BRA.U UP1, `(.L_x_94) ;  /* 0xfffffff501c07547 */ /* 0x000fea000b83ffff */
[----:B------:R-:W-:Y:S05]  /*1e90*/  EXIT ;  /* 0x000000000000794d */ /* 0x000fea0003800000 */
.L_x_95:
        /* <DEDUP_REMOVED lines=14> */
.L_x_164:


//--------------------- .text._ZN2at6native53_GLOBAL__N__83c2e5dd_20_UpSampleBicubic2d_cu_80ee57ca37upsample_bicubic2d_backward_out_frameIddEEviT0_S3_bNS_27GenericPackedTensorAccessorIT_Lm4ENS_16DefaultPtrTraitsElEENS4_IKS5_Lm4ES6_lEE --------------------------
	.section	.text._ZN2at6native53_GLOBAL__N__83c2e5dd_20_UpSampleBicubic2d_cu_80ee57ca37upsample_bicubic2d_backward_out_frameIddEEviT0_S3_bNS_27GenericPackedTensorAccessorIT_Lm4ENS_16DefaultPtrTraitsElEENS4_IKS5_Lm4ES6_lEE,"ax",@progbits
	.align	128
.text._ZN2at6native53_GLOBAL__N__83c2e5dd_20_UpSampleBicubic2d_cu_80ee57ca37upsample_bicubic2d_backward_out_frameIddEEviT0_S3_bNS_27GenericPackedTensorAccessorIT_Lm4ENS_16DefaultPtrTraitsElEENS4_IKS5_Lm4ES6_lEE:
        .type           _ZN2at6native53_GLOBAL__N__83c2e5dd_20_UpSampleBicubic2d_cu_80ee57ca37upsample_bicubic2d_backward_out_frameIddEEviT0_S3_bNS_27GenericPackedTensorAccessorIT_Lm4ENS_16DefaultPtrTraitsElEENS4_IKS5_Lm4ES6_lEE,@function
        .size           _ZN2at6native53_GLOBAL__N__83c2e5dd_20_UpSampleBicubic2d_cu_80ee57ca37upsample_bicubic2d_backward_out_frameIddEEviT0_S3_bNS_27GenericPackedTensorAccessorIT_Lm4ENS_16DefaultPtrTraitsElEENS4_IKS5_Lm4ES6_lEE,(.L_x_165 - _ZN2at6native53_GLOBAL__N__83c2e5dd_20_UpSampleBicubic2d_cu_80ee57ca37upsample_bicubic2d_backward_out_frameIddEEviT0_S3_bNS_27GenericPackedTensorAccessorIT_Lm4ENS_16DefaultPtrTraitsElEENS4_IKS5_Lm4ES6_lEE)
        .other          _ZN2at6native53_GLOBAL__N__83c2e5dd_20_UpSampleBicubic2d_cu_80ee57ca37upsample_bicubic2d_backward_out_frameIddEEviT0_S3_bNS_27GenericPackedTensorAccessorIT_Lm4ENS_16DefaultPtrTraitsElEENS4_IKS5_Lm4ES6_lEE,@"STO_CUDA_ENTRY STV_DEFAULT"
_ZN2at6native53_GLOBAL__N__83c2e5dd_20_UpSampleBicubic2d_cu_80ee57ca37upsample_bicubic2d_backward_out_frameIddEEviT0_S3_bNS_27GenericPackedTensorAccessorIT_Lm4ENS_16DefaultPtrTraitsElEENS4_IKS5_Lm4ES6_lEE:
        /* <DEDUP_REMOVED lines=9> */
[----:B------:R-:W1:Y:S01]  /*0090*/  LDCU.64 UR10, c[0x0][0x358] ;  /* 0x00006b00ff0a77ac */ /* 0x000e620008000a00 */
[----:B0-----:R-:W-:-:S04]  /*00a0*/  IABS R5, R7 ;  /* 0x0000000700057213 */ /* 0x001fc80000000000 */
[----:B------:R-:W0:Y:S08]  /*00b0*/  I2F.RP R0, R5 ;  /* 0x0000000500007306 */ /* 0x000e300000209400 */
[----:B0-----:R-:W0:Y:S02]  /*00c0*/  MUFU.RCP R0, R0 ;  /* 0x0000000000007308 */ /* 0x001e240000001000 */
[----:B0-----:R-:W-:-:S06]  /*00d0*/  VIADD R2, R0, 0xffffffe ;  /* 0x0ffffffe00027836 */ /* 0x001fcc0000000000 */
[----:B------:R0:W2:Y:S02]  /*00e0*/  F2I.FTZ.U32.TRUNC.NTZ R3, R2 ;  /* 0x0000000200037305 */ /* 0x0000a4000021f000 */
[----:B0-----:R-:W-:Y:S02]  /*00f0*/  IMAD.MOV.U32 R2, RZ, RZ, RZ ;  /* 0x000000ffff027224 */ /* 0x001fe400078e00ff */
[----:B--2---:R-:W-:-:S04]  /*0100*/  IMAD.MOV R6, RZ, RZ, -R3 ;  /* 0x000000ffff067224 */ /* 0x004fc800078e0a03 */
[----:B------:R-:W-:Y:S01]  /*0110*/  IMAD R9, R6, R5, RZ ;  /* 0x0000000506097224 */ /* 0x000fe200078e02ff */
[----:B------:R-:W-:-:S03]  /*0120*/  IABS R6, R4 ;  /* 0x0000000400067213 */ /* 0x000fc60000000000 */
[----:B------:R-:W-:Y:S02]  /*0130*/  IMAD.HI.U32 R3, R3, R9, R2 ;  /* 0x0000000903037227 */ /* 0x000fe400078e0002 */
[----:B------:R-:W0:Y:S04]  /*0140*/  LDC R2, c[0x0][0x3c0] ;  /* 0x0000f000ff027b82 */ /* 0x000e280000000800 */
[----:B------:R-:W-:-:S04]  /*0150*/  IMAD.HI.U32 R8, R3, R6, RZ ;  /* 0x0000000603087227 */ /* 0x000fc800078e00ff */
[----:B------:R-:W2:Y:S01]  /*0160*/  LDC R3, c[0x0][0x400] ;  /* 0x00010000ff037b82 */ /* 0x000ea20000000800 */
[----:B------:R-:W-:-:S05]  /*0170*/  IADD3 R0, PT, PT, -R8, RZ, RZ ;  /* 0x000000ff08007210 */ /* 0x000fca0007ffe1ff */
[----:B------:R-:W-:-:S05]  /*0180*/  IMAD R0, R5, R0, R6 ;  /* 0x0000000005007224 */ /* 0x000fca00078e0206 */
[----:B------:R-:W-:-:S13]  /*0190*/  ISETP.GT.U32.AND P1, PT, R5, R0, PT ;  /* 0x000000000500720c */ /* 0x000fda0003f24070 */
[----:B------:R-:W-:Y:S02]  /*01a0*/  @!P1 IMAD.IADD R0, R0, 0x1, -R5 ;  /* 0x0000000100009824 */ /* 0x000fe400078e0a05 */
[----:B------:R-:W-:Y:S01]  /*01b0*/  @!P1 VIADD R8, R8, 0x1 ;  /* 0x0000000108089836 */ /* 0x000fe20000000000 */
[----:B------:R-:W-:Y:S02]  /*01c0*/  ISETP.NE.AND P1, PT, R7, RZ, PT ;  /* 0x000000ff0700720c */ /* 0x000fe40003f25270 */
[----:B------:R-:W-:Y:S02]  /*01d0*/  ISETP.GE.U32.AND P0, PT, R0, R5, PT ;  /* 0x000000050000720c */ /* 0x000fe40003f06070 */
[----:B------:R-:W2:Y:S01]  /*01e0*/  LDC R0, c[0x0][0x3b8] ;  /* 0x0000ee00ff007b82 */ /* 0x000ea20000000800 */
[----:B------:R-:W-:-:S04]  /*01f0*/  LOP3.LUT R5, R4, R7, RZ, 0x3c, !PT ;  /* 0x0000000704057212 */ /* 0x000fc800078e3cff */
[----:B------:R-:W-:-:S06]  /*0200*/  ISETP.GE.AND P2, PT, R5, RZ, PT ;  /* 0x000000ff0500720c */ /* 0x000fcc0003f46270 */
[----:B------:R-:W-:Y:S01]  /*0210*/  @P0 VIADD R8, R8, 0x1 ;  /* 0x0000000108080836 */ /* 0x000fe20000000000 */
[----:B0-----:R-:W-:-:S06]  /*0220*/  ISETP.NE.AND P0, PT, R2, R7, PT ;  /* 0x000000070200720c */ /* 0x001fcc0003f05270 */
[----:B------:R-:W-:Y:S02]  /*0230*/  @!P2 IADD3 R8, PT, PT, -R8, RZ, RZ ;  /* 0x000000ff0808a210 */ /* 0x000fe40007ffe1ff */
        /* <DEDUP_REMOVED lines=20> */
[----:B------:R-:W-:Y:S01]  /*0380*/  IMAD.WIDE.U32 R10, R4, UR8, RZ ;  /* 0x00000008040a7c25 */ /* 0x000fe2000f8e00ff */
[----:B------:R-:W0:Y:S01]  /*0390*/  LDC.64 R2, c[0x0][0x3d0] ;  /* 0x0000f400ff027b82 */ /* 0x000e220000000a00 */
[----:B------:R-:W-:Y:S02]  /*03a0*/  SHF.R.S32.HI R0, RZ, 0x1f, R8 ;  /* 0x0000001fff007819 */ /* 0x000fe40000011408 */
[----:B------:R-:W-:Y:S01]  /*03b0*/  IMAD.IADD R7, R7, 0x1, R5 ;  /* 0x0000000107077824 */ /* 0x000fe200078e0205 */
        /* <DEDUP_REMOVED lines=13> */
[----:B------:R-:W-:Y:S01]  /*0490*/  IMAD.WIDE.U32 R8, R8, UR12, R10 ;  /* 0x0000000c08087c25 */ /* 0x000fe2000f8e000a */
[----:B------:R-:W-:-:S03]  /*04a0*/  IADD3 R20, PT, PT, -R0, RZ, RZ ;  /* 0x000000ff00147210 */ /* 0x000fc60007ffe1ff */
[----:B------:R-:W-:Y:S01]  /*04b0*/  IMAD.IADD R19, R7, 0x1, R19 ;  /* 0x0000000107137824 */ /* 0x000fe200078e0213 */
[C---:B0-----:R-:W-:Y:S01]  /*04c0*/  SHF.L.U64.HI R22, R2.reuse, 0x6, R3 ;  /* 0x0000000602167819 */ /* 0x041fe20000010203 */
[----:B------:R-:W-:Y:S01]  /*04d0*/  IMAD.IADD R21, R9, 0x1, R13 ;  /* 0x0000000109157824 */ /* 0x000fe200078e020d */
[C---:B------:R-:W-:Y:S01]  /*04e0*/  SHF.L.U64.HI R3, R2.reuse, 0x3, R3 ;  /* 0x0000000302037819 */ /* 0x040fe20000010203 */
[----:B------:R-:W-:Y:S01]  /*04f0*/  IMAD.SHL.U32 R23, R2, 0x8, RZ ;  /* 0x0000000802177824 */ /* 0x000fe200078e00ff */
[C-C-:B-1----:R-:W-:Y:S01]  /*0500*/  SHF.L.U64.HI R24, R4.reuse, 0x6, R5.reuse ;  /* 0x0000000604187819 */ /* 0x142fe20000010205 */
[C---:B------:R-:W-:Y:S01]  /*0510*/  IMAD.SHL.U32 R25, R4.reuse, 0x8, RZ ;  /* 0x0000000804197824 */ /* 0x040fe200078e00ff */
[----:B------:R-:W-:-:S07]  /*0520*/  SHF.L.U64.HI R5, R4, 0x3, R5 ;  /* 0x0000000304057819 */ /* 0x000fce0000010205 */
.L_x_102:
[----:B0-----:R-:W0:Y:S01]  /*0530*/  LDCU UR5, c[0x0][0x3b0] ;  /* 0x00007600ff0577ac */ /* 0x001e220008000800 */
[----:B-1----:R-:W1:Y:S01]  /*0540*/  LDC.64 R16, c[0x0][0x410] ;  /* 0x00010400ff107b82 */ /* 0x002e620000000a00 */
[----:B------:R-:W-:Y:S01]  /*0550*/  MOV R10, R6 ;  /* 0x00000006000a7202 */ /* 0x000fe20000000f00 */
[----:B------:R-:W-:Y:S01]  /*0560*/  IMAD.MOV.U32 R11, RZ, RZ, R19 ;  /* 0x000000ffff0b7224 */ /* 0x000fe200078e0013 */
[----:B------:R-:W-:Y:S01]  /*0570*/  MOV R13, R21 ;  /* 0x00000015000d7202 */ /* 0x000fe20000000f00 */
[----:B------:R-:W-:Y:S02]  /*0580*/  IMAD.MOV.U32 R12, RZ, RZ, R8 ;  /* 0x000000ffff0c7224 */ /* 0x000fe400078e0008 */
[----:B------:R-:W-:Y:S02]  /*0590*/  IMAD.MOV.U32 R27, RZ, RZ, RZ ;  /* 0x000000ffff1b7224 */ /* 0x000fe400078e00ff */
        /* <DEDUP_REMOVED lines=14> */
.L_x_98:
[----:B------:R-:W-:-:S05]  /*0680*/  MOV R28, R14 ;  /* 0x0000000e001c7202 */ /* 0x000fca0000000f00 */
[----:B0-----:R-:W2:Y:S01]  /*0690*/  LDG.E.64 R30, desc[UR10][R28.64] ;  /* 0x0000000a1c1e7981 */ /* 0x001ea2000c1e1b00 */
[----:B------:R-:W-:-:S05]  /*06a0*/  IADD3 R36, P1, PT, R14, R25, RZ ;  /* 0x000000190e247210 */ /* 0x000fca0007f3e0ff */
[----:B------:R-:W-:Y:S01]  /*06b0*/  IMAD.X R37, R29, 0x1, R5, P1 ;  /* 0x000000011d257824 */ /* 0x000fe200008e0605 */
[----:B------:R-:W-:Y:S01]  /*06c0*/  IADD3 R38, P1, PT, R26, R23, RZ ;  /* 0x000000171a267210 */ /* 0x000fe20007f3e0ff */
[----:B--2---:R0:W-:Y:S04]  /*06d0*/  STG.E.64 desc[UR10][R26.64], R30 ;  /* 0x0000001e1a007986 */ /* 0x0041e8000c101b0a */
[----:B------:R-:W2:Y:S01]  /*06e0*/  LDG.E.64 R32, desc[UR10][R36.64] ;  /* 0x0000000a24207981 */ /* 0x000ea2000c1e1b00 */
[----:B------:R-:W-:Y:S01]  /*06f0*/  IADD3 R40, P2, PT, R36, R25, RZ ;  /* 0x0000001924287210 */ /* 0x000fe20007f5e0ff */
[----:B------:R-:W-:-:S03]  /*0700*/  IMAD.X R39, R27, 0x1, R3, P1 ;  /* 0x000000011b277824 */ /* 0x000fc600008e0603 */
[----:B------:R-:W-:Y:S02]  /*0710*/  IADD3.X R41, PT, PT, R37, R5, RZ, P2, !PT ;  /* 0x0000000525297210 */ /* 0x000fe400017fe4ff */
[----:B------:R-:W-:Y:S01]  /*0720*/  IADD3 R44, P1, PT, R38, R23, RZ ;  /* 0x00000017262c7210 */ /* 0x000fe20007f3e0ff */
[----:B--2---:R1:W-:Y:S04]  /*0730*/  STG.E.64 desc[UR10][R38.64], R32 ;  /* 0x0000002026007986 */ /* 0x0043e8000c101b0a */
[----:B------:R-:W2:Y:S01]  /*0740*/  LDG.E.64 R34, desc[UR10][R40.64] ;  /* 0x0000000a28227981 */ /* 0x000ea2000c1e1b00 */
[----:B------:R-:W-:Y:S01]  /*0750*/  IADD3 R46, P2, PT, R40, R25, RZ ;  /* 0x00000019282e7210 */ /* 0x000fe20007f5e0ff */
[----:B------:R-:W-:-:S04]  /*0760*/  IMAD.X R45, R39, 0x1, R3, P1 ;  /* 0x00000001272d7824 */ /* 0x000fc800008e0603 */
[----:B------:R-:W-:Y:S01]  /*0770*/  IMAD.X R47, R41, 0x1, R5, P2 ;  /* 0x00000001292f7824 */ /* 0x000fe200010e0605 */
[----:B------:R-:W-:Y:S01]  /*0780*/  IADD3 R36, P1, PT, R44, R23, RZ ;  /* 0x000000172c247210 */ /* 0x000fe20007f3e0ff */
[----:B--2---:R2:W-:Y:S04]  /*0790*/  STG.E.64 desc[UR10][R44.64], R34 ;  /* 0x000000222c007986 */ /* 0x0045e8000c101b0a */
[----:B0-----:R-:W3:Y:S01]  /*07a0*/  LDG.E.64 R30, desc[UR10][R46.64] ;  /* 0x0000000a2e1e7981 */ /* 0x001ee2000c1e1b00 */
[----:B------:R-:W-:Y:S02]  /*07b0*/  IADD3 R48, P2, PT, R46, R25, RZ ;  /* 0x000000192e307210 */ /* 0x000fe40007f5e0ff */
[----:B------:R-:W-:-:S03]  /*07c0*/  IADD3.X R37, PT, PT, R45, R3, RZ, P1, !PT ;  /* 0x000000032d257210 */ /* 0x000fc60000ffe4ff */
[----:B------:R-:W-:Y:S01]  /*07d0*/  IMAD.X R49, R47, 0x1, R5, P2 ;  /* 0x000000012f317824 */ /* 0x000fe200010e0605 */
[----:B-1----:R-:W-:Y:S01]  /*07e0*/  IADD3 R38, P1, PT, R36, R23, RZ ;  /* 0x0000001724267210 */ /* 0x002fe20007f3e0ff */
[----:B---3--:R0:W-:Y:S04]  /*07f0*/  STG.E.64 desc[UR10][R36.64], R30 ;  /* 0x0000001e24007986 */ /* 0x0081e8000c101b0a */
[----:B------:R-:W3:Y:S01]  /*0800*/  LDG.E.64 R32, desc[UR10][R48.64] ;  /* 0x0000000a30207981 */ /* 0x000ee2000c1e1b00 */
[----:B------:R-:W-:Y:S01]  /*0810*/  IADD3 R40, P2, PT, R48, R25, RZ ;  /* 0x0000001930287210 */ /* 0x000fe20007f5e0ff */
[----:B------:R-:W-:-:S03]  /*0820*/  IMAD.X R39, R37, 0x1, R3, P1 ;  /* 0x0000000125277824 */ /* 0x000fc600008e0603 */
[----:B------:R-:W-:Y:S02]  /*0830*/  IADD3.X R41, PT, PT, R49, R5, RZ, P2, !PT ;  /* 0x0000000531297210 */ /* 0x000fe400017fe4ff */
[----:B--2---:R-:W-:Y:S01]  /*0840*/  IADD3 R44, P1, PT, R38, R23, RZ ;  /* 0x00000017262c7210 */ /* 0x004fe20007f3e0ff */
[----:B---3--:R1:W-:Y:S04]  /*0850*/  STG.E.64 desc[UR10][R38.64], R32 ;  /* 0x0000002026007986 */ /* 0x0083e8000c101b0a */
[----:B------:R-:W2:Y:S01]  /*0860*/  LDG.E.64 R34, desc[UR10][R40.64] ;  /* 0x0000000a28227981 */ /* 0x000ea2000c1e1b00 */
[----:B------:R-:W-:Y:S01]  /*0870*/  IADD3 R46, P2, PT, R40, R25, RZ ;  /* 0x00000019282e7210 */ /* 0x000fe20007f5e0ff */
[----:B------:R-:W-:-:S04]  /*0880*/  IMAD.X R45, R39, 0x1, R3, P1 ;  /* 0x00000001272d7824 */ /* 0x000fc800008e0603 */
[----:B------:R-:W-:Y:S01]  /*0890*/  IMAD.X R47, R41, 0x1, R5, P2 ;  /* 0x00000001292f7824 */ /* 0x000fe200010e0605 */
[----:B0-----:R-:W-:Y:S01]  /*08a0*/  IADD3 R36, P1, PT, R44, R23, RZ ;  /* 0x000000172c247210 */ /* 0x001fe20007f3e0ff */
[----:B--2---:R0:W-:Y:S04]  /*08b0*/  STG.E.64 desc[UR10][R44.64], R34 ;  /* 0x000000222c007986 */ /* 0x0041e8000c101b0a */
[----:B------:R-:W2:Y:S01]  /*08c0*/  LDG.E.64 R30, desc[UR10][R46.64] ;  /* 0x0000000a2e1e7981 */ /* 0x000ea2000c1e1b00 */
[----:B------:R-:W-:Y:S02]  /*08d0*/  IADD3 R48, P2, PT, R46, R25, RZ ;  /* 0x000000192e307210 */ /* 0x000fe40007f5e0ff */
[----:B------:R-:W-:-:S03]  /*08e0*/  IADD3.X R37, PT, PT, R45, R3, RZ, P1, !PT ;  /* 0x000000032d257210 */ /* 0x000fc60000ffe4ff */
[----:B------:R-:W-:Y:S01]  /*08f0*/  IMAD.X R49, R47, 0x1, R5, P2 ;  /* 0x000000012f317824 */ /* 0x000fe200010e0605 */
[----:B-1----:R-:W-:Y:S02]  /*0900*/  IADD3 R38, P1, PT, R36, R23, RZ ;  /* 0x0000001724267210 */ /* 0x002fe40007f3e0ff */
[----:B------:R-:W-:-:S03]  /*0910*/  IADD3 R16, PT, PT, R16, 0x8, RZ ;  /* 0x0000000810107810 */ /* 0x000fc60007ffe0ff */
[----:B------:R-:W-:Y:S01]  /*0920*/  IMAD.X R39, R37, 0x1, R3, P1 ;  /* 0x0000000125277824 */ /* 0x000fe200008e0603 */
[----:B--2---:R0:W-:Y:S04]  /*0930*/  STG.E.64 desc[UR10][R36.64], R30 ;  /* 0x0000001e24007986 */ /* 0x0041e8000c101b0a */
[----:B------:R-:W2:Y:S01]  /*0940*/  LDG.E.64 R32, desc[UR10][R48.64] ;  /* 0x0000000a30207981 */ /* 0x000ea2000c1e1b00 */
[----:B------:R-:W-:Y:S02]  /*0950*/  ISETP.NE.AND P1, PT, R16, RZ, PT ;  /* 0x000000ff1000720c */ /* 0x000fe40003f25270 */
[----:B------:R-:W-:Y:S02]  /*0960*/  LEA R26, P2, R2, R26, 0x6 ;  /* 0x0000001a021a7211 */ /* 0x000fe400078430ff */
[----:B------:R-:W-:-:S03]  /*0970*/  LEA R14, P3, R4, R14, 0x6 ;  /* 0x0000000e040e7211 */ /* 0x000fc600078630ff */
[----:B------:R-:W-:Y:S02]  /*0980*/  IMAD.X R27, R27, 0x1, R22, P2 ;  /* 0x000000011b1b7824 */ /* 0x000fe400010e0616 */
[----:B------:R-:W-:Y:S01]  /*0990*/  IMAD.X R29, R29, 0x1, R24, P3 ;  /* 0x000000011d1d7824 */ /* 0x000fe200018e0618 */
[----:B--2---:R0:W-:Y:S03]  /*09a0*/  STG.E.64 desc[UR10][R38.64], R32 ;  /* 0x0000002026007986 */ /* 0x0041e6000c101b0a */
[----:B------:R-:W-:Y:S05]  /*09b0*/  @P1 BRA `(.L_x_98) ;  /* 0xfffffffc00301947 */ /* 0x000fea000383ffff */
[----:B------:R-:W-:-:S07]  /*09c0*/  MOV R27, R0 ;  /* 0x00000000001b7202 */ /* 0x000fce0000000f00 */
.L_x_97:
[----:B------:R-:W-:-:S13]  /*09d0*/  ISETP.NE.AND P1, PT, R42, RZ, PT ;  /* 0x000000ff2a00720c */ /* 0x000fda0003f25270 */
[----:B------:R-:W-:Y:S05]  /*09e0*/  @!P1 BRA `(.L_x_99) ;  /* 0x0000000400949947 */ /* 0x000fea0003800000 */
[----:B------:R-:W-:Y:S01]  /*09f0*/  ISETP.NE.AND P1, PT, R18, RZ, PT ;  /* 0x000000ff1200720c */ /* 0x000fe20003f25270 */
[----:B------:R-:W-:-:S12]  /*0a00*/  @!P0 BRA `(.L_x_100) ;  /* 0x0000000000c88947 */ /* 0x000fd80003800000 */
[----:B------:R-:W1:Y:S01]  /*0a10*/  LDCU.64 UR6, c[0x0][0x418] ;  /* 0x00008300ff0677ac */ /* 0x000e620008000a00 */
[----:B------:R-:W-:Y:S01]  /*0a20*/  IMAD.MOV.U32 R16, RZ, RZ, R10 ;  /* 0x000000ffff107224 */ /* 0x000fe200078e000a */
[----:B------:R-:W0:Y:S01]  /*0a30*/  LDCU.64 UR8, c[0x0][0x3e8] ;  /* 0x00007d00ff0877ac */ /* 0x000e220008000a00 */
[----:B------:R-:W2:Y:S01]  /*0a40*/  LDCU.64 UR12, c[0x0][0x3d0] ;  /* 0x00007a00ff0c77ac */ /* 0x000ea20008000a00 */
[----:B------:R-:W3:Y:S01]  /*0a50*/  LDCU.64 UR14, c[0x0][0x3a0] ;  /* 0x00007400ff0e77ac */ /* 0x000ee20008000a00 */
[----:B-1----:R-:W-:-:S04]  /*0a60*/  IMAD.WIDE.U32 R28, R27, UR6, R16 ;  /* 0x000000061b1c7c25 */ /* 0x002fc8000f8e0010 */
[----:B------:R-:W-:Y:S01]  /*0a70*/  IMAD R29, R27, UR7, R29 ;  /* 0x000000071b1d7c24 */ /* 0x000fe2000f8e021d */
[----:B0-----:R-:W-:-:S04]  /*0a80*/  LEA R32, P2, R28, UR8, 0x3 ;  /* 0x000000081c207c11 */ /* 0x001fc8000f8418ff */
[----:B------:R-:W-:-:S06]  /*0a90*/  LEA.HI.X R33, R28, UR9, R29, 0x3, P2 ;  /* 0x000000091c217c11 */ /* 0x000fcc00090f1c1d */
[----:B------:R-:W4:Y:S01]  /*0aa0*/  LDG.E.64 R32, desc[UR10][R32.64] ;  /* 0x0000000a20207981 */ /* 0x000f22000c1e1b00 */
[----:B------:R-:W-:Y:S01]  /*0ab0*/  MOV R14, R12 ;  /* 0x0000000c000e7202 */ /* 0x000fe20000000f00 */
[----:B------:R-:W-:-:S04]  /*0ac0*/  VIADD R37, R27, 0x1 ;  /* 0x000000011b257836 */ /* 0x000fc80000000000 */
[----:B--2---:R-:W-:-:S04]  /*0ad0*/  IMAD.WIDE.U32 R28, R27, UR12, R14 ;  /* 0x0000000c1b1c7c25 */ /* 0x004fc8000f8e000e */
[----:B------:R-:W-:Y:S01]  /*0ae0*/  IMAD.WIDE.U32 R30, R37, UR6, R16 ;  /* 0x00000006251e7c25 */ /* 0x000fe2000f8e0010 */
[----:B---3--:R-:W-:-:S03]  /*0af0*/  LEA R40, P2, R28, UR14, 0x3 ;  /* 0x0000000e1c287c11 */ /* 0x008fc6000f8418ff */
[----:B------:R-:W-:Y:S01]  /*0b00*/  IMAD R35, R27, UR13, R29 ;  /* 0x0000000d1b237c24 */ /* 0x000fe2000f8e021d */
[----:B------:R-:W-:Y:S01]  /*0b10*/  LEA R34, P3, R30, UR8, 0x3 ;  /* 0x000000081e227c11 */ /* 0x000fe2000f8618ff */
[----:B------:R-:W-:-:S03]  /*0b20*/  IMAD R29, R37, UR7, R31 ;  /* 0x00000007251d7c24 */ /* 0x000fc6000f8e021f */
[----:B------:R-:W-:Y:S02]  /*0b30*/  LEA.HI.X R41, R28, UR15, R35, 0x3, P2 ;  /* 0x0000000f1c297c11 */ /* 0x000fe400090f1c23 */
[----:B------:R-:W-:-:S03]  /*0b40*/  LEA.HI.X R35, R30, UR9, R29, 0x3, P3 ;  /* 0x000000091e237c11 */ /* 0x000fc600098f1c1d */
[----:B----4-:R0:W-:Y:S04]  /*0b50*/  STG.E.64 desc[UR10][R40.64], R32 ;  /* 0x0000002028007986 */ /* 0x0101e8000c101b0a */
[----:B------:R-:W2:Y:S01]  /*0b60*/  LDG.E.64 R34, desc[UR10][R34.64] ;  /* 0x0000000a22227981 */ /* 0x000ea2000c1e1b00 */
[----:B------:R-:W-:Y:S02]  /*0b70*/  VIADD R43, R27, 0x2 ;  /* 0x000000021b2b7836 */ /* 0x000fe40000000000 */
[----:B------:R-:W-:-:S04]  /*0b80*/  IMAD.WIDE.U32 R30, R37, UR12, R14 ;  /* 0x0000000c251e7c25 */ /* 0x000fc8000f8e000e */
[----:B------:R-:W-:Y:S01]  /*0b90*/  IMAD.WIDE.U32 R28, R43, UR6, R16 ;  /* 0x000000062b1c7c25 */ /* 0x000fe2000f8e0010 */
[----:B------:R-:W-:-:S03]  /*0ba0*/  LEA R36, P2, R30, UR14, 0x3 ;  /* 0x0000000e1e247c11 */ /* 0x000fc6000f8418ff */
[----:B------:R-:W-:Y:S01]  /*0bb0*/  IMAD R37, R37, UR13, R31 ;  /* 0x0000000d25257c24 */ /* 0x000fe2000f8e021f */
[----:B------:R-:W-:Y:S01]  /*0bc0*/  LEA R38, P3, R28, UR8, 0x3 ;  /* 0x000000081c267c11 */ /* 0x000fe2000f8618ff */
[----:B------:R-:W-:-:S03]  /*0bd0*/  IMAD R29, R43, UR7, R29 ;  /* 0x000000072b1d7c24 */ /* 0x000fc6000f8e021d */
[----:B------:R-:W-:Y:S02]  /*0be0*/  LEA.HI.X R37, R30, UR15, R37, 0x3, P2 ;  /* 0x0000000f1e257c11 */ /* 0x000fe400090f1c25 */
[----:B------:R-:W-:-:S03]  /*0bf0*/  LEA.HI.X R39, R28, UR9, R29, 0x3, P3 ;  /* 0x000000091c277c11 */ /* 0x000fc600098f1c1d */
[----:B--2---:R1:W-:Y:S04]  /*0c00*/  STG.E.64 desc[UR10][R36.64], R34 ;  /* 0x0000002224007986 */ /* 0x0043e8000c101b0a */
[----:B------:R-:W2:Y:S01]  /*0c10*/  LDG.E.64 R28, desc[UR10][R38.64] ;  /* 0x0000000a261c7981 */ /* 0x000ea2000c1e1b00 */
[----:B------:R-:W-:Y:S02]  /*0c20*/  VIADD R47, R27, 0x3 ;  /* 0x000000031b2f7836 */ /* 0x000fe40000000000 */
[----:B------:R-:W-:-:S04]  /*0c30*/  IMAD.WIDE.U32 R30, R43, UR12, R14 ;  /* 0x0000000c2b1e7c25 */ /* 0x000fc8000f8e000e */
[----:B0-----:R-:W-:Y:S01]  /*0c40*/  IMAD.WIDE.U32 R32, R47, UR6, R16 ;  /* 0x000000062f207c25 */ /* 0x001fe2000f8e0010 */
[----:B------:R-:W-:-:S03]  /*0c50*/  LEA R40, P2, R30, UR14, 0x3 ;  /* 0x0000000e1e287c11 */ /* 0x000fc6000f8418ff */
[----:B------:R-:W-:Y:S01]  /*0c60*/  IMAD R43, R43, UR13, R31 ;  /* 0x0000000d2b2b7c24 */ /* 0x000fe2000f8e021f */
[----:B------:R-:W-:Y:S01]  /*0c70*/  LEA R44, P3, R32, UR8, 0x3 ;  /* 0x00000008202c7c11 */ /* 0x000fe2000f8618ff */
[----:B------:R-:W-:-:S03]  /*0c80*/  IMAD R33, R47, UR7, R33 ;  /* 0x000000072f217c24 */ /* 0x000fc6000f8e0221 */
[----:B------:R-:W-:Y:S02]  /*0c90*/  LEA.HI.X R41, R30, UR15, R43, 0x3, P2 ;  /* 0x0000000f1e297c11 */ /* 0x000fe400090f1c2b */
[----:B------:R-:W-:-:S03]  /*0ca0*/  LEA.HI.X R45, R32, UR9, R33, 0x3, P3 ;  /* 0x00000009202d7c11 */ /* 0x000fc600098f1c21 */
[----:B--2---:R2:W-:Y:S04]  /*0cb0*/  STG.E.64 desc[UR10][R40.64], R28 ;  /* 0x0000001c28007986 */ /* 0x0045e8000c101b0a */
[----:B------:R-:W3:Y:S01]  /*0cc0*/  LDG.E.64 R30, desc[UR10][R44.64] ;  /* 0x0000000a2c1e7981 */ /* 0x000ee2000c1e1b00 */
[----:B------:R-:W-:Y:S01]  /*0cd0*/  IMAD.WIDE.U32 R32, R47, UR12, R14 ;  /* 0x0000000c2f207c25 */ /* 0x000fe2000f8e000e */
[----:B------:R-:W-:-:S03]  /*0ce0*/  IADD3 R27, PT, PT, R27, 0x4, RZ ;  /* 0x000000041b1b7810 */ /* 0x000fc60007ffe0ff */
[----:B------:R-:W-:Y:S01]  /*0cf0*/  IMAD R47, R47, UR13, R33 ;  /* 0x0000000d2f2f7c24 */ /* 0x000fe2000f8e0221 */
[----:B-1----:R-:W-:-:S04]  /*0d00*/  LEA R34, P2, R32, UR14, 0x3 ;  /* 0x0000000e20227c11 */ /* 0x002fc8000f8418ff */
[----:B------:R-:W-:-:S05]  /*0d10*/  LEA.HI.X R35, R32, UR15, R47, 0x3, P2 ;  /* 0x0000000f20237c11 */ /* 0x000fca00090f1c2f */
[----:B---3--:R2:W-:Y:S04]  /*0d20*/  STG.E.64 desc[UR10][R34.64], R30 ;  /* 0x0000001e22007986 */ /* 0x0085e8000c101b0a */
.L_x_100:
[----:B------:R-:W-:Y:S05]  /*0d30*/  @!P1 BRA `(.L_x_99) ;  /* 0x0000000000c09947 */ /* 0x000fea0003800000 */
[----:B------:R-:W-:Y:S01]  /*0d40*/  ISETP.NE.AND P1, PT, R18, 0x1, PT ;  /* 0x000000011200780c */ /* 0x000fe20003f25270 */
[----:B------:R-:W-:-:S12]  /*0d50*/  ULOP3.LUT UP0, URZ, UR5, 0x1, URZ, 0xc0, !UPT ;  /* 0x0000000105ff7892 */ /* 0x000fd8000f80c0ff */
[----:B------:R-:W-:Y:S05]  /*0d60*/  @!P1 BRA `(.L_x_101) ;  /* 0x0000000000709947 */ /* 0x000fea0003800000 */
[----:B------:R-:W2:Y:S01]  /*0d70*/  LDCU.64 UR6, c[0x0][0x418] ;  /* 0x00008300ff0677ac */ /* 0x000ea20008000a00 */
[----:B------:R-:W-:Y:S01]  /*0d80*/  IMAD.MOV.U32 R16, RZ, RZ, R10 ;  /* 0x000000ffff107224 */ /* 0x000fe200078e000a */
[----:B------:R-:W0:Y:S01]  /*0d90*/  LDCU.64 UR8, c[0x0][0x3e8] ;  /* 0x00007d00ff0877ac */ /* 0x000e220008000a00 */
[----:B------:R-:W1:Y:S01]  /*0da0*/  LDCU.64 UR12, c[0x0][0x3d0] ;  /* 0x00007a00ff0c77ac */ /* 0x000e620008000a00 */
[----:B------:R-:W3:Y:S01]  /*0db0*/  LDCU.64 UR14, c[0x0][0x3a0] ;  /* 0x00007400ff0e77ac */ /* 0x000ee20008000a00 */
[----:B--2---:R-:W-:-:S04]  /*0dc0*/  IMAD.WIDE.U32 R28, R27, UR6, R16 ;  /* 0x000000061b1c7c25 */ /* 0x004fc8000f8e0010 */
[----:B------:R-:W-:Y:S01]  /*0dd0*/  IMAD R29, R27, UR7, R29 ;  /* 0x000000071b1d7c24 */ /* 0x000fe2000f8e021d */
[----:B0-----:R-:W-:-:S04]  /*0de0*/  LEA R30, P1, R28, UR8, 0x3 ;  /* 0x000000081c1e7c11 */ /* 0x001fc8000f8218ff */
[----:B------:R-:W-:-:S05]  /*0df0*/  LEA.HI.X R31, R28, UR9, R29, 0x3, P1 ;  /* 0x000000091c1f7c11 */ /* 0x000fca00088f1c1d */
[----:B------:R-:W2:Y:S01]  /*0e00*/  LDG.E.64 R28, desc[UR10][R30.64] ;  /* 0x0000000a1e1c7981 */ /* 0x000ea2000c1e1b00 */
[----:B------:R-:W-:Y:S01]  /*0e10*/  MOV R14, R12 ;  /* 0x0000000c000e7202 */ /* 0x000fe20000000f00 */
[----:B------:R-:W-:-:S04]  /*0e20*/  VIADD R41, R27, 0x1 ;  /* 0x000000011b297836 */ /* 0x000fc80000000000 */
[----:B-1----:R-:W-:-:S04]  /*0e30*/  IMAD.WIDE.U32 R32, R27, UR12, R14 ;  /* 0x0000000c1b207c25 */ /* 0x002fc8000f8e000e */
[----:B------:R-:W-:Y:S01]  /*0e40*/  IMAD.WIDE.U32 R36, R41, UR6, R16 ;  /* 0x0000000629247c25 */ /* 0x000fe2000f8e0010 */
[----:B---3--:R-:W-:-:S03]  /*0e50*/  LEA R34, P1, R32, UR14, 0x3 ;  /* 0x0000000e20227c11 */ /* 0x008fc6000f8218ff */
[----:B------:R-:W-:Y:S01]  /*0e60*/  IMAD R33, R27, UR13, R33 ;  /* 0x0000000d1b217c24 */ /* 0x000fe2000f8e0221 */
[----:B------:R-:W-:Y:S01]  /*0e70*/  LEA R38, P2, R36, UR8, 0x3 ;  /* 0x0000000824267c11 */ /* 0x000fe2000f8418ff */
[----:B------:R-:W-:-:S03]  /*0e80*/  IMAD R37, R41, UR7, R37 ;  /* 0x0000000729257c24 */ /* 0x000fc6000f8e0225 */
[----:B------:R-:W-:Y:S02]  /*0e90*/  LEA.HI.X R35, R32, UR15, R33, 0x3, P1 ;  /* 0x0000000f20237c11 */ /* 0x000fe400088f1c21 */
[----:B------:R-:W-:-:S03]  /*0ea0*/  LEA.HI.X R39, R36, UR9, R37, 0x3, P2 ;  /* 0x0000000924277c11 */ /* 0x000fc600090f1c25 */
[----:B--2---:R1:W-:Y:S04]  /*0eb0*/  STG.E.64 desc[UR10][R34.64], R28 ;  /* 0x0000001c22007986 */ /* 0x0043e8000c101b0a */
[----:B------:R-:W2:Y:S01]  /*0ec0*/  LDG.E.64 R30, desc[UR10][R38.64] ;  /* 0x0000000a261e7981 */ /* 0x000ea2000c1e1b00 */
[----:B------:R-:W-:-:S04]  /*0ed0*/  IMAD.WIDE.U32 R32, R41, UR12, R14 ;  /* 0x0000000c29207c25 */ /* 0x000fc8000f8e000e */
[----:B------:R-:W-:Y:S01]  /*0ee0*/  IMAD R41, R41, UR13, R33 ;  /* 0x0000000d29297c24 */ /* 0x000fe2000f8e0221 */
[----:B------:R-:W-:Y:S01]  /*0ef0*/  LEA R36, P1, R32, UR14, 0x3 ;  /* 0x0000000e20247c11 */ /* 0x000fe2000f8218ff */
[----:B------:R-:W-:-:S03]  /*0f00*/  VIADD R27, R27, 0x2 ;  /* 0x000000021b1b7836 */ /* 0x000fc60000000000 */
[----:B------:R-:W-:-:S05]  /*0f10*/  LEA.HI.X R37, R32, UR15, R41, 0x3, P1 ;  /* 0x0000000f20257c11 */ /* 0x000fca00088f1c29 */
[----:B--2---:R1:W-:Y:S04]  /*0f20*/  STG.E.64 desc[UR10][R36.64], R30 ;  /* 0x0000001e24007986 */ /* 0x0043e8000c101b0a */
.L_x_101:
[----:B------:R-:W-:Y:S05]  /*0f30*/  BRA.U !UP0, `(.L_x_99) ;  /* 0x0000000108407547 */ /* 0x000fea000b800000 */
[----:B------:R-:W3:Y:S01]  /*0f40*/  LDCU.64 UR6, c[0x0][0x418] ;  /* 0x00008300ff0677ac */ /* 0x000ee20008000a00 */
[----:B------:R-:W-:Y:S01]  /*0f50*/  IMAD.MOV.U32 R16, RZ, RZ, R10 ;  /* 0x000000ffff107224 */ /* 0x000fe200078e000a */
[----:B------:R-:W4:Y:S03]  /*0f60*/  LDCU.64 UR8, c[0x0][0x3e8] ;  /* 0x00007d00ff0877ac */ /* 0x000f260008000a00 */
[----:B---3--:R-:W-:-:S04]  /*0f70*/  IMAD.WIDE.U32 R10, R27, UR6, R16 ;  /* 0x000000061b0a7c25 */ /* 0x008fc8000f8e0010 */
[----:B------:R-:W-:Y:S01]  /*0f80*/  IMAD R11, R27, UR7, R11 ;  /* 0x000000071b0b7c24 */ /* 0x000fe2000f8e020b */
[C---:B----4-:R-:W-:Y:S01]  /*0f90*/  LEA R16, P1, R10.reuse, UR8, 0x3 ;  /* 0x000000080a107c11 */ /* 0x050fe2000f8218ff */
[----:B------:R-:W3:Y:S03]  /*0fa0*/  LDCU.64 UR6, c[0x0][0x3d0] ;  /* 0x00007a00ff0677ac */ /* 0x000ee60008000a00 */
[----:B------:R-:W-:Y:S01]  /*0fb0*/  LEA.HI.X R17, R10, UR9, R11, 0x3, P1 ;  /* 0x000000090a117c11 */ /* 0x000fe200088f1c0b */
[----:B------:R-:W4:Y:S04]  /*0fc0*/  LDCU.64 UR8, c[0x0][0x3a0] ;  /* 0x00007400ff0877ac */ /* 0x000f280008000a00 */
[----:B------:R-:W5:Y:S01]  /*0fd0*/  LDG.E.64 R10, desc[UR10][R16.64] ;  /* 0x0000000a100a7981 */ /* 0x000f62000c1e1b00 */
[----:B------:R-:W-:-:S05]  /*0fe0*/  MOV R14, R12 ;  /* 0x0000000c000e7202 */ /* 0x000fca0000000f00 */
[----:B---3--:R-:W-:-:S04]  /*0ff0*/  IMAD.WIDE.U32 R12, R27, UR6, R14 ;  /* 0x000000061b0c7c25 */ /* 0x008fc8000f8e000e */
[----:B------:R-:W-:Y:S01]  /*1000*/  IMAD R13, R27, UR7, R13 ;  /* 0x000000071b0d7c24 */ /* 0x000fe2000f8e020d */
[----:B----4-:R-:W-:-:S04]  /*1010*/  LEA R14, P1, R12, UR8, 0x3 ;  /* 0x000000080c0e7c11 */ /* 0x010fc8000f8218ff */
[----:B------:R-:W-:-:S05]  /*1020*/  LEA.HI.X R15, R12, UR9, R13, 0x3, P1 ;  /* 0x000000090c0f7c11 */ /* 0x000fca00088f1c0d */
[----:B-----5:R3:W-:Y:S04]  /*1030*/  STG.E.64 desc[UR10][R14.64], R10 ;  /* 0x0000000a0e007986 */ /* 0x0207e8000c101b0a */
.L_x_99:
[----:B---3--:R-:W3:Y:S01]  /*1040*/  LDC R10, c[0x0][0x3a8] ;  /* 0x0000ea00ff0a7b82 */ /* 0x008ee20000000800 */
[----:B------:R-:W-:-:S06]  /*1050*/  UIADD3 UR4, UPT, UPT, UR4, 0x1, URZ ;  /* 0x0000000104047890 */ /* 0x000fcc000fffe0ff */
[----:B---3--:R-:W-:-:S13]  /*1060*/  ISETP.NE.AND P1, PT, R10, UR4, PT ;  /* 0x000000040a007c0c */ /* 0x008fda000bf25270 */
[----:B------:R-:W-:Y:S05]  /*1070*/  @!P1 EXIT ;  /* 0x000000000000994d */ /* 0x000fea0003800000 */
[----:B------:R-:W-:Y:S05]  /*1080*/  BRA `(.L_x_102) ;  /* 0xfffffff400287947 */ /* 0x000fea000383ffff */
.L_x_96:
[----:B------:R-:W0:Y:S01]  /*1090*/  LDCU.U8 UR4, c[0x0][0x398] ;  /* 0x00007300ff0477ac */ /* 0x000e220008000000 */
[----:B------:R-:W1:Y:S01]  /*10a0*/  LDC.64 R16, c[0x0][0x390] ;  /* 0x0000e400ff107b82 */ /* 0x000e620000000a00 */
[----:B------:R-:W2:Y:S01]  /*10b0*/  I2F.F64 R6, R4 ;  /* 0x0000000400067312 */ /* 0x000ea20000201c00 */
[----:B------:R-:W-:-:S06]  /*10c0*/  UMOV UR5, 0x380fffff ;  /* 0x380fffff00057882 */ /* 0x000fcc0000000000 */
[----:B------:R-:W3:Y:S01]  /*10d0*/  LDC R3, c[0x0][0x3a8] ;  /* 0x0000ea00ff037b82 */ /* 0x000ee20000000800 */
[----:B0-----:R-:W-:-:S06]  /*10e0*/  UPRMT UR4, UR4, 0x8880, URZ ;  /* 0x0000888004047896 */ /* 0x001fcc00080000ff */
[----:B------:R-:W-:Y:S01]  /*10f0*/  ISETP.NE.AND P0, PT, RZ, UR4, PT ;  /* 0x00000004ff007c0c */ /* 0x000fe2000bf05270 */
[----:B------:R-:W-:-:S15]  /*1100*/  UMOV UR4, 0xf0000000 ;  /* 0xf000000000047882 */ /* 0x000fde0000000000 */
[----:B------:R-:W-:-:S15]  /*1110*/  NOP ;  /* 0x0000000000007918 */ /* 0x000fde0000000000 */
[----:B------:R-:W-:-:S15]  /*1120*/  NOP ;  /* 0x0000000000007918 */ /* 0x000fde0000000000 */
[----:B------:R-:W-:-:S04]  /*1130*/  NOP ;  /* 0x0000000000007918 */ /* 0x000fc80000000000 */
[----:B--2---:R-:W0:-:S15]  /*1140*/  @!P0 DADD R10, R6, 0.5 ;  /* 0x3fe00000060a8429 */ /* 0x004e1e0000000000 */
[----:B------:R-:W-:-:S15]  /*1150*/  NOP ;  /* 0x0000000000007918 */ /* 0x000fde0000000000 */
[----:B------:R-:W-:-:S15]  /*1160*/  NOP ;  /* 0x0000000000007918 */ /* 0x000fde0000000000 */
[----:B------:R-:W-:-:S15]  /*1170*/  NOP ;  /* 0x0000000000007918 */ /* 0x000fde0000000000 */
[----:B------:R-:W-:-:S04]  /*1180*/  NOP ;  /* 0x0000000000007918 */ /* 0x000fc80000000000 */
[----:B------:R-:W2:-:S15]  /*1190*/  I2F.F64 R22, R8 ;  /* 0x0000000800167312 */ /* 0x000e9e0000201c00 */
[----:B------:R-:W-:-:S15]  /*11a0*/  NOP ;  /* 0x0000000000007918 */ /* 0x000fde0000000000 */
[----:B------:R-:W-:-:S15]  /*11b0*/  NOP ;  /* 0x0000000000007918 */ /* 0x000fde0000000000 */
[----:B------:R-:W-:-:S15]  /*11c0*/  NOP ;  /* 0x0000000000007918 */ /* 0x000fde0000000000 */
[----:B------:R-:W-:-:S04]  /*11d0*/  NOP ;  /* 0x0000000000007918 */ /* 0x000fc80000000000 */
[----:B-1----:R1:W-:Y:S02]  /*11e0*/  @P0 DMUL R12, R6, R16 ;  /* 0x00000010060c0228 */ /* 0x0023e40000000000 */
[----:B-1----:R-:W1:-:S15]  /*11f0*/  LDC.64 R6, c[0x0][0x388] ;  /* 0x0000e200ff067b82 */ /* 0x002e5e0000000a00 */
[----:B------:R-:W-:-:S15]  /*1200*/  NOP ;  /* 0x0000000000007918 */ /* 0x000fde0000000000 */
[----:B------:R-:W-:-:S15]  /*1210*/  NOP ;  /* 0x0000000000007918 */ /* 0x000fde0000000000 */
[----:B------:R-:W-:-:S15]  /*1220*/  NOP ;  /* 0x0000000000007918 */ /* 0x000fde0000000000 */
[----:B------:R-:W-:-:S02]  /*1230*/  NOP ;  /* 0x0000000000007918 */ /* 0x000fc40000000000 */
[----:B--2---:R-:W-:-:S15]  /*1240*/  @!P0 DADD R14, R22, 0.5 ;  /* 0x3fe00000160e8429 */ /* 0x004fde0000000000 */
[----:B------:R-:W-:-:S15]  /*1250*/  NOP ;  /* 0x0000000000007918 */ /* 0x000fde0000000000 */
[----:B------:R-:W-:-:S15]  /*1260*/  NOP ;  /* 0x0000000000007918 */ /* 0x000fde0000000000 */
[----:B------:R-:W-:-:S15]  /*1270*/  NOP ;  /* 0x0000000000007918 */ /* 0x000fde0000000000 */
[----:B------:R-:W-:-:S04]  /*1280*/  NOP ;  /* 0x0000000000007918 */ /* 0x000fc80000000000 */
[----:B-1----:R-:W-:-:S15]  /*1290*/  @P0 DMUL R22, R22, R6 ;  /* 0x0000000616160228 */ /* 0x002fde0000000000 */
[----:B------:R-:W-:-:S15]  /*12a0*/  NOP ;  /* 0x0000000000007918 */ /* 0x000fde0000000000 */
[----:B------:R-:W-:-:S15]  /*12b0*/  NOP ;  /* 0x0000000000007918 */ /* 0x000fde0000000000 */
[----:B------:R-:W-:-:S15]  /*12c0*/  NOP ;  /* 0x0000000000007918 */ /* 0x000fde0000000000 */
[----:B------:R-:W-:-:S04]  /*12d0*/  NOP ;  /* 0x0000000000007918 */ /* 0x000fc80000000000 */
[----:B0-----:R-:W0:-:S15]  /*12e0*/  @!P0 DFMA R12, R10, R16, -0.5 ;  /* 0xbfe000000a0c842b */ /* 0x001e1e0000000010 */
[----:B------:R-:W-:-:S15]  /*12f0*/  NOP ;  /* 0x0000000000007918 */ /* 0x000fde0000000000 */
[----:B------:R-:W-:-:S15]  /*1300*/  NOP ;  /* 0x0000000000007918 */ /* 0x000fde0000000000 */
[----:B------:R-:W-:-:S15]  /*1310*/  NOP ;  /* 0x0000000000007918 */ /* 0x000fde0000000000 */
[----:B------:R-:W-:-:S04]  /*1320*/  NOP ;  /* 0x0000000000007918 */ /* 0x000fc80000000000 */
[----:B0-----:R-:W0:Y:S01]  /*1330*/  F2F.F32.F64 R5, R12 ;  /* 0x0000000c00057310 */ /* 0x001e220000301000 */
[----:B------:R-:W-:Y:S02]  /*1340*/  IMAD.MOV.U32 R10, RZ, RZ, 0x0 ;  /* 0x00000000ff0a7424 */ /* 0x000fe400078e00ff */
[----:B------:R-:W-:-:S15]  /*1350*/  IMAD.MOV.U32 R11, RZ, RZ, 0x3ff40000 ;  /* 0x3ff40000ff0b7424 */ /* 0x000fde00078e00ff */
[----:B------:R-:W-:-:S15]  /*1360*/  NOP ;  /* 0x0000000000007918 */ /* 0x000fde0000000000 */
[----:B------:R-:W-:-:S15]  /*1370*/  NOP ;  /* 0x0000000000007918 */ /* 0x000fde0000000000 */
[----:B------:R-:W-:-:S15]  /*1380*/  NOP ;  /* 0x0000000000007918 */ /* 0x000fde0000000000 */
[----:B------:R-:W-:-:S01]  /*1390*/  NOP ;  /* 0x0000000000007918 */ /* 0x000fc20000000000 */
[----:B------:R-:W1:-:S15]  /*13a0*/  @!P0 DFMA R22, R14, R6, -0.5 ;  /* 0xbfe000000e16842b */ /* 0x000e5e0000000006 */
[----:B------:R-:W-:-:S15]  /*13b0*/  NOP ;  /* 0x0000000000007918 */ /* 0x000fde0000000000 */
[----:B------:R-:W-:-:S15]  /*13c0*/  NOP ;  /* 0x0000000000007918 */ /* 0x000fde0000000000 */
[----:B------:R-:W-:-:S15]  /*13d0*/  NOP ;  /* 0x0000000000007918 */ /* 0x000fde0000000000 */
[----:B------:R-:W-:-:S04]  /*13e0*/  NOP ;  /* 0x0000000000007918 */ /* 0x000fc80000000000 */
[----:B-1----:R-:W1:-:S15]  /*13f0*/  F2F.F32.F64 R9, R22 ;  /* 0x0000001600097310 */ /* 0x002e5e0000301000 */
[----:B------:R-:W-:-:S15]  /*1400*/  NOP ;  /* 0x0000000000007918 */ /* 0x000fde0000000000 */
[----:B------:R-:W-:-:S15]  /*1410*/  NOP ;  /* 0x0000000000007918 */ /* 0x000fde0000000000 */
[----:B------:R-:W-:-:S15]  /*1420*/  NOP ;  /* 0x0000000000007918 */ /* 0x000fde0000000000 */
[----:B------:R-:W-:-:S04]  /*1430*/  NOP ;  /* 0x0000000000007918 */ /* 0x000fc80000000000 */
[----:B------:R-:W0:Y:S02]  /*1440*/  DSETP.GEU.AND P0, PT, |R12|, UR4, PT ;  /* 0x000000040c007e2a */ /* 0x000e24000bf0e200 */
[----:B0-----:R-:W-:-:S06]  /*1450*/  @!P0 FMUL R5, R5, 1.175494350822287508e-38 ;  /* 0x0080000005058820 */ /* 0x001fcc0000400000 */
[----:B------:R-:W0:-:S15]  /*1460*/  F2I.FTZ.FLOOR.NTZ R5, R5 ;  /* 0x0000000500057305 */ /* 0x000e1e0000217100 */
[----:B------:R-:W-:-:S15]  /*1470*/  NOP ;  /* 0x0000000000007918 */ /* 0x000fde0000000000 */
[----:B------:R-:W-:-:S15]  /*1480*/  NOP ;  /* 0x0000000000007918 */ /* 0x000fde0000000000 */
[----:B------:R-:W-:-:S11]  /*1490*/  NOP ;  /* 0x0000000000007918 */ /* 0x000fd60000000000 */
[----:B0-----:R-:W0:-:S15]  /*14a0*/  I2F.F64 R6, R5 ;  /* 0x0000000500067312 */ /* 0x001e1e0000201c00 */
[----:B------:R-:W-:-:S15]  /*14b0*/  NOP ;  /* 0x0000000000007918 */ /* 0x000fde0000000000 */
[----:B------:R-:W-:-:S15]  /*14c0*/  NOP ;  /* 0x0000000000007918 */ /* 0x000fde0000000000 */
[----:B------:R-:W-:-:S15]  /*14d0*/  NOP ;  /* 0x0000000000007918 */ /* 0x000fde0000000000 */
[----:B------:R-:W-:-:S04]  /*14e0*/  NOP ;  /* 0x0000000000007918 */ /* 0x000fc80000000000 */
[----:B------:R-:W1:Y:S02]  /*14f0*/  DSETP.GEU.AND P0, PT, |R22|, UR4, PT ;  /* 0x0000000416007e2a */ /* 0x000e64000bf0e200 */
[----:B-1----:R-:W-:Y:S01]  /*1500*/  @!P0 FMUL R9, R9, 1.175494350822287508e-38 ;  /* 0x0080000009098820 */ /* 0x002fe20000400000 */
[----:B---3--:R-:W-:-:S05]  /*1510*/  ISETP.GE.AND P0, PT, R3, 0x1, PT ;  /* 0x000000010300780c */ /* 0x008fca0003f06270 */
[----:B------:R-:W1:-:S15]  /*1520*/  F2I.FTZ.FLOOR.NTZ R9, R9 ;  /* 0x0000000900097305 */ /* 0x000e5e0000217100 */
[----:B------:R-:W-:-:S15]  /*1530*/  NOP ;  /* 0x0000000000007918 */ /* 0x000fde0000000000 */
[----:B------:R-:W-:-:S15]  /*1540*/  NOP ;  /* 0x0000000000007918 */ /* 0x000fde0000000000 */
[----:B------:R-:W-:-:S11]  /*1550*/  NOP ;  /* 0x0000000000007918 */ /* 0x000fd60000000000 */
[----:B0-----:R-:W0:-:S15]  /*1560*/  DADD R16, -R6, R12 ;  /* 0x0000000006107229 */ /* 0x001e1e000000010c */
[----:B------:R-:W-:-:S15]  /*1570*/  NOP ;  /* 0x0000000000007918 */ /* 0x000fde0000000000 */
[----:B------:R-:W-:-:S15]  /*1580*/  NOP ;  /* 0x0000000000007918 */ /* 0x000fde0000000000 */
[----:B------:R-:W-:-:S15]  /*1590*/  NOP ;  /* 0x0000000000007918 */ /* 0x000fde0000000000 */
[----:B------:R-:W-:-:S04]  /*15a0*/  NOP ;  /* 0x0000000000007918 */ /* 0x000fc80000000000 */
[----:B0-----:R-:W0:-:S15]  /*15b0*/  DFMA R6, R16, R10, -2.25 ;  /* 0xc00200001006742b */ /* 0x001e1e000000000a */
[----:B------:R-:W-:-:S15]  /*15c0*/  NOP ;  /* 0x0000000000007918 */ /* 0x000fde0000000000 */
[----:B------:R-:W-:-:S15]  /*15d0*/  NOP ;  /* 0x0000000000007918 */ /* 0x000fde0000000000 */
[----:B------:R-:W-:-:S15]  /*15e0*/  NOP ;  /* 0x0000000000007918 */ /* 0x000fde0000000000 */
[----:B------:R-:W-:-:S04]  /*15f0*/  NOP ;  /* 0x0000000000007918 */ /* 0x000fc80000000000 */
[----:B0-----:R0:W-:Y:S02]  /*1600*/  DMUL R20, R16, R6 ;  /* 0x0000000610147228 */ /* 0x0011e40000000000 */
[----:B0-----:R-:W-:Y:S01]  /*1610*/  MOV R6, 0x0 ;  /* 0x0000000000067802 */ /* 0x001fe20000000f00 */
[----:B------:R-:W-:-:S15]  /*1620*/  IMAD.MOV.U32 R7, RZ, RZ, 0x3fe80000 ;  /* 0x3fe80000ff077424 */ /* 0x000fde00078e00ff */
[----:B------:R-:W-:-:S15]  /*1630*/  NOP ;  /* 0x0000000000007918 */ /* 0x000fde0000000000 */
[----:B------:R-:W-:-:S15]  /*1640*/  NOP ;  /* 0x0000000000007918 */ /* 0x000fde0000000000 */
[----:B------:R-:W-:-:S15]  /*1650*/  NOP ;  /* 0x0000000000007918 */ /* 0x000fde0000000000 */
[----:B------:R-:W-:-:S01]  /*1660*/  NOP ;  /* 0x0000000000007918 */ /* 0x000fc20000000000 */
[----:B------:R-:W0:-:S15]  /*1670*/  DADD R14, R16, 1 ;  /* 0x3ff00000100e7429 */ /* 0x000e1e0000000000 */
[----:B------:R-:W-:-:S15]  /*1680*/  NOP ;  /* 0x0000000000007918 */ /* 0x000fde0000000000 */
[----:B------:R-:W-:-:S15]  /*1690*/  NOP ;  /* 0x0000000000007918 */ /* 0x000fde0000000000 */
[----:B------:R-:W-:-:S15]  /*16a0*/  NOP ;  /* 0x0000000000007918 */ /* 0x000fde0000000000 */
[----:B------:R-:W-:-:S04]  /*16b0*/  NOP ;  /* 0x0000000000007918 */ /* 0x000fc80000000000 */
[----:B0-----:R-:W0:-:S15]  /*16c0*/  DFMA R12, R14, -R6, 3.75 ;  /* 0x400e00000e0c742b */ /* 0x001e1e0000000806 */
[----:B------:R-:W-:-:S15]  /*16d0*/  NOP ;  /* 0x0000000000007918 */ /* 0x000fde0000000000 */
[----:B------:R-:W-:-:S15]  /*16e0*/  NOP ;  /* 0x0000000000007918 */ /* 0x000fde0000000000 */
[----:B------:R-:W-:-:S15]  /*16f0*/  NOP ;  /* 0x0000000000007918 */ /* 0x000fde0000000000 */
[----:B------:R-:W-:-:S04]  /*1700*/  NOP ;  /* 0x0000000000007918 */ /* 0x000fc80000000000 */
[----:B0-----:R-:W0:-:S15]  /*1710*/  DFMA R18, R14, R12, -6 ;  /* 0xc01800000e12742b */ /* 0x001e1e000000000c */
[----:B------:R-:W-:-:S15]  /*1720*/  NOP ;  /* 0x0000000000007918 */ /* 0x000fde0000000000 */
[----:B------:R-:W-:-:S15]  /*1730*/  NOP ;  /* 0x0000000000007918 */ /* 0x000fde0000000000 */
[----:B------:R-:W-:-:S15]  /*1740*/  NOP ;  /* 0x0000000000007918 */ /* 0x000fde0000000000 */
[----:B------:R-:W-:-:S04]  /*1750*/  NOP ;  /* 0x0000000000007918 */ /* 0x000fc80000000000 */
[----:B0-----:R-:W-:-:S15]  /*1760*/  DFMA R14, R14, R18, 3 ;  /* 0x400800000e0e742b */ /* 0x001fde0000000012 */
[----:B------:R-:W-:-:S15]  /*1770*/  NOP ;  /* 0x0000000000007918 */ /* 0x000fde0000000000 */
[----:B------:R-:W-:-:S15]  /*1780*/  NOP ;  /* 0x0000000000007918 */ /* 0x000fde0000000000 */
[----:B------:R-:W-:-:S15]  /*1790*/  NOP ;  /* 0x0000000000007918 */ /* 0x000fde0000000000 */
[----:B------:R-:W-:-:S04]  /*17a0*/  NOP ;  /* 0x0000000000007918 */ /* 0x000fc80000000000 */
[----:B------:R-:W-:-:S15]  /*17b0*/  DFMA R12, R16, R20, 1 ;  /* 0x3ff00000100c742b */ /* 0x000fde0000000014 */
[----:B------:R-:W-:-:S15]  /*17c0*/  NOP ;  /* 0x0000000000007918 */ /* 0x000fde0000000000 */
[----:B------:R-:W-:-:S15]  /*17d0*/  NOP ;  /* 0x0000000000007918 */ /* 0x000fde0000000000 */
[----:B------:R-:W-:-:S15]  /*17e0*/  NOP ;  /* 0x0000000000007918 */ /* 0x000fde0000000000 */
[----:B------:R-:W-:-:S04]  /*17f0*/  NOP ;  /* 0x0000000000007918 */ /* 0x000fc80000000000 */
[----:B------:R-:W0:-:S15]  /*1800*/  DADD R18, -R16, 1 ;  /* 0x3ff0000010127429 */ /* 0x000e1e0000000100 */
        /* <DEDUP_REMOVED lines=9> */
[----:B0-----:R-:W0:-:S15]  /*18a0*/  DMUL R16, R18, R16 ;  /* 0x0000001012107228 */ /* 0x001e1e0000000000 */
        /* <DEDUP_REMOVED lines=24> */
[----:B0-----:R1:W-:-:S15]  /*1a30*/  DFMA R18, R18, R20, 3 ;  /* 0x400800001212742b */ /* 0x0013de0000000014 */
[----:B------:R-:W-:-:S15]  /*1a40*/  NOP ;  /* 0x0000000000007918 */ /* 0x000fde0000000000 */
[----:B------:R-:W-:-:S15]  /*1a50*/  NOP ;  /* 0x0000000000007918 */ /* 0x000fde0000000000 */
[----:B------:R-:W-:-:S15]  /*1a60*/  NOP ;  /* 0x0000000000007918 */ /* 0x000fde0000000000 */
[----:B------:R-:W-:-:S04]  /*1a70*/  NOP ;  /* 0x0000000000007918 */ /* 0x000fc80000000000 */
[----:B-1----:R-:W0:-:S15]  /*1a80*/  I2F.F64 R20, R9 ;  /* 0x0000000900147312 */ /* 0x002e1e0000201c00 */
[----:B------:R-:W-:-:S15]  /*1a90*/  NOP ;  /* 0x0000000000007918 */ /* 0x000fde0000000000 */
[----:B------:R-:W-:-:S15]  /*1aa0*/  NOP ;  /* 0x0000000000007918 */ /* 0x000fde0000000000 */
[----:B------:R-:W-:-:S15]  /*1ab0*/  NOP ;  /* 0x0000000000007918 */ /* 0x000fde0000000000 */
[----:B------:R-:W-:-:S04]  /*1ac0*/  NOP ;  /* 0x0000000000007918 */ /* 0x000fc80000000000 */
[----:B0-----:R-:W0:-:S15]  /*1ad0*/  DADD R24, -R20, R22 ;  /* 0x0000000014187229 */ /* 0x001e1e0000000116 */
[----:B------:R-:W-:-:S15]  /*1ae0*/  NOP ;  /* 0x0000000000007918 */ /* 0x000fde0000000000 */
[----:B------:R-:W-:-:S15]  /*1af0*/  NOP ;  /* 0x0000000000007918 */ /* 0x000fde0000000000 */
[----:B------:R-:W-:-:S15]  /*1b00*/  NOP ;  /* 0x0000000000007918 */ /* 0x000fde0000000000 */
[----:B------:R-:W-:-:S04]  /*1b10*/  NOP ;  /* 0x0000000000007918 */ /* 0x000fc80000000000 */
[----:B0-----:R-:W0:-:S15]  /*1b20*/  DADD R20, R24, 1 ;  /* 0x3ff0000018147429 */ /* 0x001e1e0000000000 */
        /* <DEDUP_REMOVED lines=19> */
[----:B------:R-:W0:-:S15]  /*1c60*/  DFMA R26, R24, R10, -2.25 ;  /* 0xc0020000181a742b */ /* 0x000e1e000000000a */
[----:B------:R-:W-:-:S15]  /*1c70*/  NOP ;  /* 0x0000000000007918 */ /* 0x000fde0000000000 */
[----:B------:R-:W-:-:S15]  /*1c80*/  NOP ;  /* 0x0000000000007918 */ /* 0x000fde0000000000 */
[----:B------:R-:W-:-:S15]  /*1c90*/  NOP ;  /* 0x0000000000007918 */ /* 0x000fde0000000000 */
[----:B------:R-:W-:-:S04]  /*1ca0*/  NOP ;  /* 0x0000000000007918 */ /* 0x000fc80000000000 */
[----:B------:R-:W1:-:S15]  /*1cb0*/  DADD R28, -R24, 1 ;  /* 0x3ff00000181c7429 */ /* 0x000e5e0000000100 */
        /* <DEDUP_REMOVED lines=9> */
[----:B-1----:R-:W1:-:S15]  /*1d50*/  DFMA R10, R28, R10, -2.25 ;  /* 0xc00200001c0a742b */ /* 0x002e5e000000000a */
        /* <DEDUP_REMOVED lines=9> */
[----:B-1----:R-:W0:-:S15]  /*1df0*/  DMUL R10, R28, R10 ;  /* 0x0000000a1c0a7228 */ /* 0x002e1e0000000000 */
        /* <DEDUP_REMOVED lines=19> */
[----:B0-----:R0:W1:Y:S02]  /*1f30*/  DFMA R10, R28, R10, -6 ;  /* 0xc01800001c0a742b */ /* 0x001064000000000a */
[----:B01----:R-:W-:Y:S05]  /*1f40*/  @!P0 EXIT ;  /* 0x000000000000894d */ /* 0x003fea0003800000 */
[----:B------:R-:W0:Y:S01]  /*1f50*/  LDC R26, c[0x0][0x3b0] ;  /* 0x0000ec00ff1a7b82 */ /* 0x000e220000000800 */
[----:B------:R-:W1:Y:S01]  /*1f60*/  LDCU.128 UR4, c[0x0][0x420] ;  /* 0x00008400ff0477ac */ /* 0x000e620008000c00 */
[----:B------:R-:W-:-:S05]  /*1f70*/  SHF.R.S32.HI R3, RZ, 0x1f, R4 ;  /* 0x0000001fff037819 */ /* 0x000fca0000011404 */
[----:B-1----:R-:W-:Y:S02]  /*1f80*/  IMAD R3, R3, UR6, RZ ;  /* 0x0000000603037c24 */ /* 0x002fe4000f8e02ff */
[----:B------:R-:W-:Y:S01]  /*1f90*/  IMAD.WIDE.U32 R6, R4, UR6, RZ ;  /* 0x0000000604067c25 */ /* 0x000fe2000f8e00ff */
[----:B0-----:R-:W-:-:S03]  /*1fa0*/  ISETP.GE.AND P0, PT, R26, 0x1, PT ;  /* 0x000000011a00780c */ /* 0x001fc60003f06270 */
[----:B------:R-:W-:-:S04]  /*1fb0*/  IMAD R3, R4, UR7, R3 ;  /* 0x0000000704037c24 */ /* 0x000fc8000f8e0203 */
[----:B------:R-:W-:Y:S01]  /*1fc0*/  IMAD.IADD R7, R7, 0x1, R3 ;  /* 0x0000000107077824 */ /* 0x000fe200078e0203 */
[----:B------:R-:W-:-:S05]  /*1fd0*/  SHF.R.S32.HI R3, RZ, 0x1f, R8 ;  /* 0x0000001fff037819 */ /* 0x000fca0000011408 */
[----:B------:R-:W-:Y:S01]  /*1fe0*/  IMAD R3, R3, UR4, RZ ;  /* 0x0000000403037c24 */ /* 0x000fe2000f8e02ff */
[----:B------:R-:W-:Y:S06]  /*1ff0*/  @!P0 EXIT ;  /* 0x000000000000894d */ /* 0x000fec0003800000 */
[----:B------:R-:W-:Y:S01]  /*2000*/  IADD3 R4, PT, PT, R2, -0x1, RZ ;  /* 0xffffffff02047810 */ /* 0x000fe20007ffe0ff */
[C---:B------:R-:W-:Y:S01]  /*2010*/  IMAD R31, R8.reuse, UR5, R3 ;  /* 0x00000005081f7c24 */ /* 0x040fe2000f8e0203 */
[----:B------:R0:W1:Y:S01]  /*2020*/  DFMA R28, R28, R10, 3 ;  /* 0x400800001c1c742b */ /* 0x000062000000000a */
[----:B------:R-:W-:Y:S01]  /*2030*/  IMAD.WIDE.U32 R26, R8, UR4, R6 ;  /* 0x00000004081a7c25 */ /* 0x000fe2000f8e0006 */
[C---:B------:R-:W-:Y:S01]  /*2040*/  VIMNMX.RELU R2, PT, PT, R5.reuse, R4, PT ;  /* 0x0000000405027248 */ /* 0x040fe20003fe1100 */
[----:B------:R-:W-:Y:S01]  /*2050*/  UMOV UR4, URZ ;  /* 0x000000ff00047c82 */ /* 0x000fe20008000000 */
[C-C-:B------:R-:W-:Y:S01]  /*2060*/  VIADDMNMX.RELU R3, R5.reuse, 0x1, R4.reuse, PT ;  /* 0x0000000105037846 */ /* 0x140fe20003801104 */
[----:B------:R-:W-:Y:S01]  /*2070*/  VIADD R8, R0, 0xffffffff ;  /* 0xffffffff00087836 */ /* 0x000fe20000000000 */
[C-C-:B------:R-:W-:Y:S02]  /*2080*/  VIADDMNMX.RELU R0, R5.reuse, 0xffffffff, R4.reuse, PT ;  /* 0xffffffff05007846 */ /* 0x140fe40003801104 */
[----:B------:R-:W-:-:S02]  /*2090*/  VIADDMNMX.RELU R4, R5, 0x2, R4, PT ;  /* 0x0000000205047846 */ /* 0x000fc40003801104 */
[C-C-:B------:R-:W-:Y:S02]  /*20a0*/  VIADDMNMX.RELU R5, R9.reuse, 0xffffffff, R8.reuse, PT ;  /* 0xffffffff09057846 */ /* 0x140fe40003801108 */
[C---:B------:R-:W-:Y:S02]  /*20b0*/  VIMNMX.RELU R6, PT, PT, R9.reuse, R8, PT ;  /* 0x0000000809067248 */ /* 0x040fe40003fe1100 */
[C-C-:B------:R-:W-:Y:S02]  /*20c0*/  VIADDMNMX.RELU R7, R9.reuse, 0x1, R8.reuse, PT ;  /* 0x0000000109077846 */ /* 0x140fe40003801108 */
[----:B------:R-:W-:Y:S01]  /*20d0*/  VIADDMNMX.RELU R8, R9, 0x2, R8, PT ;  /* 0x0000000209087846 */ /* 0x000fe20003801108 */
[----:B01----:R-:W-:-:S07]  /*20e0*/  IMAD.IADD R9, R31, 0x1, R27 ;  /* 0x000000011f097824 */ /* 0x003fce00078e021b */
.L_x_104:
[----:B------:R-:W0:Y:S01]  /*20f0*/  LDC.64 R32, c[0x0][0x410] ;  /* 0x00010400ff207b82 */ /* 0x000e220000000a00 */
[----:B------:R-:W1:Y:S01]  /*2100*/  LDCU.64 UR6, c[0x0][0x3c8] ;  /* 0x00007900ff0677ac */ /* 0x000e620008000a00 */
[----:B------:R-:W-:Y:S01]  /*2110*/  MOV R10, R26 ;  /* 0x0000001a000a7202 */ /* 0x000fe20000000f00 */
[----:B------:R-:W-:Y:S01]  /*2120*/  IMAD.MOV.U32 R11, RZ, RZ, R9 ;  /* 0x000000ffff0b7224 */ /* 0x000fe200078e0009 */
[----:B------:R-:W2:Y:S01]  /*2130*/  LDCU UR5, c[0x0][0x3a8] ;  /* 0x00007500ff0577ac */ /* 0x000ea20008000800 */
[----:B------:R-:W3:Y:S01]  /*2140*/  LDCU UR24, c[0x0][0x3b0] ;  /* 0x00007600ff1877ac */ /* 0x000ee20008000800 */
[----:B------:R-:W4:Y:S01]  /*2150*/  LDCU.64 UR14, c[0x0][0x3a0] ;  /* 0x00007400ff0e77ac */ /* 0x000f220008000a00 */
[----:B------:R-:W0:Y:S01]  /*2160*/  LDCU.128 UR16, c[0x0][0x3d0] ;  /* 0x00007a00ff1077ac */ /* 0x000e220008000c00 */
[----:B-1----:R-:W-:Y:S01]  /*2170*/  UIMAD.WIDE.U32 UR8, UR4, UR6, URZ ;  /* 0x00000006040872a5 */ /* 0x002fe2000f8e00ff */
[----:B------:R-:W1:Y:S01]  /*2180*/  LDCU.128 UR20, c[0x0][0x3e0] ;  /* 0x00007c00ff1477ac */ /* 0x000e620008000c00 */
[----:B0-----:R-:W-:-:S02]  /*2190*/  IMAD.WIDE.U32 R30, R32, UR4, R10 ;  /* 0x00000004201e7c25 */ /* 0x001fc4000f8e000a */
[----:B------:R-:W-:Y:S02]  /*21a0*/  UIMAD UR7, UR4, UR7, UR9 ;  /* 0x00000007040772a4 */ /* 0x000fe4000f8e0209 */
[----:B------:R-:W-:Y:S01]  /*21b0*/  IMAD R11, R33, UR4, R31 ;  /* 0x00000004210b7c24 */ /* 0x000fe2000f8e021f */
[----:B------:R-:W-:-:S04]  /*21c0*/  UIADD3 UR4, UPT, UPT, UR4, 0x1, URZ ;  /* 0x0000000104047890 */ /* 0x000fc8000fffe0ff */
[----:B--2---:R-:W-:-:S03]  /*21d0*/  UISETP.NE.AND UP1, UPT, UR4, UR5, UPT ;  /* 0x000000050400728c */ /* 0x004fc6000bf25270 */
[----:B-1-34-:R-:W-:-:S08]  /*21e0*/  UMOV UR5, URZ ;  /* 0x000000ff00057c82 */ /* 0x01afd00008000000 */
.L_x_103:
[----:B------:R-:W0:Y:S01]  /*21f0*/  LDC.64 R34, c[0x0][0x418] ;  /* 0x00010600ff227b82 */ /* 0x000e220000000a00 */
[----:B------:R-:W-:-:S04]  /*2200*/  IMAD.MOV.U32 R10, RZ, RZ, R30 ;  /* 0x000000ffff0a7224 */ /* 0x000fc800078e001e */
[----:B0-----:R-:W-:-:S04]  /*2210*/  IMAD.WIDE.U32 R32, R34, UR5, R10 ;  /* 0x0000000522207c25 */ /* 0x001fc8000f8e000a */
[----:B------:R-:W-:Y:S01]  /*2220*/  IMAD R33, R35, UR5, R33 ;  /* 0x0000000523217c24 */ /* 0x000fe2000f8e0221 */
[----:B------:R-:W-:-:S04]  /*2230*/  LEA R46, P0, R32, UR22, 0x3 ;  /* 0x00000016202e7c11 */ /* 0x000fc8000f8018ff */
[----:B------:R-:W-:-:S06]  /*2240*/  LEA.HI.X R47, R32, UR23, R33, 0x3, P0 ;  /* 0x00000017202f7c11 */ /* 0x000fcc00080f1c21 */
[----:B------:R-:W2:Y:S01]  /*2250*/  LDG.E.64 R46, desc[UR10][R46.64] ;  /* 0x0000000a2e2e7981 */ /* 0x000ea2000c1e1b00 */
[----:B------:R-:W-:Y:S01]  /*2260*/  UMOV UR6, UR8 ;  /* 0x0000000800067c82 */ /* 0x000fe20008000000 */
[----:B------:R-:W-:Y:S01]  /*2270*/  IMAD R57, R0, UR21, RZ ;  /* 0x0000001500397c24 */ /* 0x000fe2000f8e02ff */
[----:B------:R-:W-:Y:S01]  /*2280*/  UIMAD.WIDE.U32 UR12, UR5, UR16, UR6 ;  /* 0x00000010050c72a5 */ /* 0x000fe2000f8e0006 */
[----:B------:R-:W-:Y:S02]  /*2290*/  IMAD R56, R2, UR21, RZ ;  /* 0x0000001502387c24 */ /* 0x000fe4000f8e02ff */
[----:B------:R-:W-:Y:S01]  /*22a0*/  IMAD R10, R3, UR21, RZ ;  /* 0x00000015030a7c24 */ /* 0x000fe2000f8e02ff */
[----:B------:R-:W-:Y:S02]  /*22b0*/  UIMAD UR6, UR5, UR17, UR13 ;  /* 0x00000011050672a4 */ /* 0x000fe4000f8e020d */
[----:B------:R-:W-:Y:S01]  /*22c0*/  MOV R32, UR12 ;  /* 0x0000000c00207c02 */ /* 0x000fe20008000f00 */
[----:B------:R-:W-:-:S03]  /*22d0*/  IMAD.U32 R33, RZ, RZ, UR13 ;  /* 0x0000000dff217e24 */ /* 0x000fc6000f8e00ff */
[----:B------:R-:W-:Y:S02]  /*22e0*/  IMAD.U32 R33, RZ, RZ, UR6 ;  /* 0x00000006ff217e24 */ /* 0x000fe4000f8e00ff */
[----:B------:R-:W-:-:S04]  /*22f0*/  IMAD.WIDE.U32 R36, R5, UR18, R32 ;  /* 0x0000001205247c25 */ /* 0x000fc8000f8e0020 */
[----:B------:R-:W-:Y:S02]  /*2300*/  IMAD R37, R5, UR19, R37 ;  /* 0x0000001305257c24 */ /* 0x000fe4000f8e0225 */
[----:B------:R-:W-:-:S04]  /*2310*/  IMAD.WIDE.U32 R42, R0, UR20, R36 ;  /* 0x00000014002a7c25 */ /* 0x000fc8000f8e0024 */
[----:B------:R-:W-:Y:S01]  /*2320*/  IMAD.WIDE.U32 R40, R2, UR20, R36 ;  /* 0x0000001402287c25 */ /* 0x000fe2000f8e0024 */
[----:B------:R-:W-:Y:S02]  /*2330*/  IADD3 R43, PT, PT, R43, R57, RZ ;  /* 0x000000392b2b7210 */ /* 0x000fe40007ffe0ff */
[----:B------:R-:W-:Y:S01]  /*2340*/  LEA R52, P0, R42, UR14, 0x3 ;  /* 0x0000000e2a347c11 */ /* 0x000fe2000f8018ff */
[----:B------:R-:W-:Y:S01]  /*2350*/  IMAD.IADD R39, R41, 0x1, R56 ;  /* 0x0000000129277824 */ /* 0x000fe200078e0238 */
[----:B------:R-:W-:Y:S02]  /*2360*/  LEA R38, P1, R40, UR14, 0x3 ;  /* 0x0000000e28267c11 */ /* 0x000fe4000f8218ff */
[----:B------:R-:W-:Y:S01]  /*2370*/  LEA.HI.X R53, R42, UR15, R43, 0x3, P0 ;  /* 0x0000000f2a357c11 */ /* 0x000fe200080f1c2b */
[----:B------:R-:W-:Y:S01]  /*2380*/  IMAD.WIDE.U32 R42, R3, UR20, R36 ;  /* 0x00000014032a7c25 */ /* 0x000fe2000f8e0024 */
[----:B------:R-:W-:-:S03]  /*2390*/  LEA.HI.X R39, R40, UR15, R39, 0x3, P1 ;  /* 0x0000000f28277c11 */ /* 0x000fc600088f1c27 */
[----:B------:R-:W-:Y:S01]  /*23a0*/  IMAD.IADD R41, R43, 0x1, R10 ;  /* 0x000000012b297824 */ /* 0x000fe200078e020a */
[----:B------:R-:W-:Y:S01]  /*23b0*/  LEA R40, P0, R42, UR14, 0x3 ;  /* 0x0000000e2a287c11 */ /* 0x000fe2000f8018ff */
[----:B------:R-:W-:-:S03]  /*23c0*/  IMAD R60, R4, UR21, RZ ;  /* 0x00000015043c7c24 */ /* 0x000fc6000f8e02ff */
[----:B------:R-:W-:Y:S01]  /*23d0*/  LEA.HI.X R41, R42, UR15, R41, 0x3, P0 ;  /* 0x0000000f2a297c11 */ /* 0x000fe200080f1c29 */
[----:B--2---:R-:W0:-:S15]  /*23e0*/  DMUL R34, R20, R46 ;  /* 0x0000002e14227228 */ /* 0x004e1e0000000000 */
[----:B------:R-:W-:-:S15]  /*23f0*/  NOP ;  /* 0x0000000000007918 */ /* 0x000fde0000000000 */
[----:B------:R-:W-:-:S15]  /*2400*/  NOP ;  /* 0x0000000000007918 */ /* 0x000fde0000000000 */
[----:B------:R-:W-:-:S15]  /*2410*/  NOP ;  /* 0x0000000000007918 */ /* 0x000fde0000000000 */
[----:B------:R-:W-:-:S04]  /*2420*/  NOP ;  /* 0x0000000000007918 */ /* 0x000fc80000000000 */
[----:B0-----:R-:W0:Y:S02]  /*2430*/  DMUL R54, R14, R34 ;  /* 0x000000220e367228 */ /* 0x001e240000000000 */
[----:B0-----:R0:W-:Y:S02]  /*2440*/  REDG.E.ADD.F64.RN.STRONG.GPU desc[UR10][R52.64], R54 ;  /* 0x00000036340079a6 */ /* 0x0011e4000c12ff0a */
[----:B0-----:R-:W-:-:S15]  /*2450*/  IMAD.WIDE.U32 R52, R6, UR18, R32 ;  /* 0x0000001206347c25 */ /* 0x001fde000f8e0020 */
[----:B------:R-:W-:-:S15]  /*2460*/  NOP ;  /* 0x0000000000007918 */ /* 0x000fde0000000000 */
[----:B------:R-:W-:-:S15]  /*2470*/  NOP ;  /* 0x0000000000007918 */ /* 0x000fde0000000000 */
[----:B------:R-:W-:-:S15]  /*2480*/  NOP ;  /* 0x0000000000007918 */ /* 0x000fde0000000000 */
[----:B------:R-:W0:Y:S02]  /*2490*/  DMUL R50, R12, R34 ;  /* 0x000000220c327228 */ /* 0x000e240000000000 */
[----:B0-----:R0:W-:Y:S02]  /*24a0*/  REDG.E.ADD.F64.RN.STRONG.GPU desc[UR10][R38.64], R50 ;  /* 0x00000032260079a6 */ /* 0x0011e4000c12ff0a */
[----:B0-----:R-:W-:-:S05]  /*24b0*/  IMAD.WIDE.U32 R38, R4, UR20, R36 ;  /* 0x0000001404267c25 */ /* 0x001fca000f8e0024 */
[----:B------:R-:W-:Y:S02]  /*24c0*/  IADD3 R37, PT, PT, R39, R60, RZ ;  /* 0x0000003c27257210 */ /* 0x000fe40007ffe0ff */
[----:B------:R-:W-:-:S04]  /*24d0*/  LEA R36, P0, R38, UR14, 0x3 ;  /* 0x0000000e26247c11 */ /* 0x000fc8000f8018ff */
[----:B------:R-:W-:-:S15]  /*24e0*/  LEA.HI.X R37, R38, UR15, R37, 0x3, P0 ;  /* 0x0000000f26257c11 */ /* 0x000fde00080f1c25 */
[----:B------:R-:W-:-:S15]  /*24f0*/  NOP ;  /* 0x0000000000007918 */ /* 0x000fde0000000000 */
[----:B------:R-:W-:-:S15]  /*2500*/  NOP ;  /* 0x0000000000007918 */ /* 0x000fde0000000000 */
[----:B------:R-:W-:-:S04]  /*2510*/  NOP ;  /* 0x0000000000007918 */ /* 0x000fc80000000000 */
[----:B------:R-:W0:Y:S02]  /*2520*/  DMUL R48, R16, R34 ;  /* 0x0000002210307228 */ /* 0x000e240000000000 */
[----:B0-----:R-:W-:-:S15]  /*2530*/  REDG.E.ADD.F64.RN.STRONG.GPU desc[UR10][R40.64], R48 ;  /* 0x00000030280079a6 */ /* 0x001fde000c12ff0a */
[----:B------:R-:W-:-:S15]  /*2540*/  NOP ;  /* 0x0000000000007918 */ /* 0x000fde0000000000 */
[----:B------:R-:W-:-:S15]  /*2550*/  NOP ;  /* 0x0000000000007918 */ /* 0x000fde0000000000 */
[----:B------:R-:W-:-:S15]  /*2560*/  NOP ;  /* 0x0000000000007918 */ /* 0x000fde0000000000 */
[----:B------:R-:W-:-:S02]  /*2570*/  NOP ;  /* 0x0000000000007918 */ /* 0x000fc40000000000 */
[----:B------:R-:W0:Y:S02]  /*2580*/  DMUL R34, R18, R34 ;  /* 0x0000002212227228 */ /* 0x000e240000000000 */
[----:B0-----:R0:W-:Y:S02]  /*2590*/  REDG.E.ADD.F64.RN.STRONG.GPU desc[UR10][R36.64], R34 ;  /* 0x00000022240079a6 */ /* 0x0011e4000c12ff0a */
[----:B0-----:R-:W-:Y:S02]  /*25a0*/  IMAD R37, R6, UR19, R53 ;  /* 0x0000001306257c24 */ /* 0x001fe4000f8e0235 */
[----:B------:R-:W-:-:S04]  /*25b0*/  IMAD.MOV.U32 R36, RZ, RZ, R52 ;  /* 0x000000ffff247224 */ /* 0x000fc800078e0034 */
[----:B------:R-:W-:-:S04]  /*25c0*/  IMAD.WIDE.U32 R38, R0, UR20, R36 ;  /* 0x0000001400267c25 */ /* 0x000fc8000f8e0024 */
[----:B------:R-:W-:Y:S01]  /*25d0*/  IMAD.IADD R39, R57, 0x1, R39 ;  /* 0x0000000139277824 */ /* 0x000fe200078e0227 */
[----:B------:R-:W-:Y:S01]  /*25e0*/  LEA R50, P0, R38, UR14, 0x3 ;  /* 0x0000000e26327c11 */ /* 0x000fe2000f8018ff */
[----:B------:R-:W-:-:S03]  /*25f0*/  IMAD.WIDE.U32 R40, R2, UR20, R36 ;  /* 0x0000001402287c25 */ /* 0x000fc6000f8e0024 */
[----:B------:R-:W-:Y:S01]  /*2600*/  LEA.HI.X R51, R38, UR15, R39, 0x3, P0 ;  /* 0x0000000f26337c11 */ /* 0x000fe200080f1c27 */
[----:B------:R-:W-:Y:S01]  /*2610*/  IMAD.WIDE.U32 R48, R3, UR20, R36 ;  /* 0x0000001403307c25 */ /* 0x000fe2000f8e0024 */
[----:B------:R-:W-:Y:S02]  /*2620*/  IADD3 R35, PT, PT, R56, R41, RZ ;  /* 0x0000002938237210 */ /* 0x000fe40007ffe0ff */
[----:B------:R-:W-:Y:S01]  /*2630*/  LEA R34, P0, R40, UR14, 0x3 ;  /* 0x0000000e28227c11 */ /* 0x000fe2000f8018ff */
[----:B------:R-:W-:Y:S02]  /*2640*/  IMAD.IADD R49, R10, 0x1, R49 ;  /* 0x000000010a317824 */ /* 0x000fe400078e0231 */
[----:B------:R-:W-:Y:S01]  /*2650*/  IMAD.WIDE.U32 R36, R4, UR20, R36 ;  /* 0x0000001404247c25 */ /* 0x000fe2000f8e0024 */
[----:B------:R-:W-:Y:S02]  /*2660*/  LEA.HI.X R35, R40, UR15, R35, 0x3, P0 ;  /* 0x0000000f28237c11 */ /* 0x000fe400080f1c23 */
[----:B------:R-:W-:Y:S01]  /*2670*/  LEA R54, P0, R48, UR14, 0x3 ;  /* 0x0000000e30367c11 */ /* 0x000fe2000f8018ff */
[----:B------:R-:W-:-:S03]  /*2680*/  IMAD.IADD R37, R60, 0x1, R37 ;  /* 0x000000013c257824 */ /* 0x000fc600078e0225 */
[----:B------:R-:W-:Y:S02]  /*2690*/  LEA.HI.X R55, R48, UR15, R49, 0x3, P0 ;  /* 0x0000000f30377c11 */ /* 0x000fe400080f1c31 */
[----:B------:R-:W-:-:S04]  /*26a0*/  LEA R52, P0, R36, UR14, 0x3 ;  /* 0x0000000e24347c11 */ /* 0x000fc8000f8018ff */
[----:B------:R-:W-:Y:S01]  /*26b0*/  LEA.HI.X R53, R36, UR15, R37, 0x3, P0 ;  /* 0x0000000f24357c11 */ /* 0x000fe200080f1c25 */
[----:B------:R-:W-:-:S04]  /*26c0*/  IMAD.WIDE.U32 R36, R7, UR18, R32 ;  /* 0x0000001207247c25 */ /* 0x000fc8000f8e0020 */
[----:B------:R-:W-:-:S15]  /*26d0*/  IMAD R37, R7, UR19, R37 ;  /* 0x0000001307257c24 */ /* 0x000fde000f8e0225 */
[----:B------:R-:W-:-:S05]  /*26e0*/  NOP ;  /* 0x0000000000007918 */ /* 0x000fca0000000000 */
[----:B------:R-:W0:Y:S01]  /*26f0*/  DMUL R42, R22, R46 ;  /* 0x0000002e162a7228 */ /* 0x000e220000000000 */
[----:B------:R-:W-:-:S04]  /*2700*/  IMAD.WIDE.U32 R32, R8, UR18, R32 ;  /* 0x0000001208207c25 */ /* 0x000fc8000f8e0020 */
[----:B------:R-:W-:-:S15]  /*2710*/  IMAD R33, R8, UR19, R33 ;  /* 0x0000001308217c24 */ /* 0x000fde000f8e0221 */
[----:B------:R-:W-:-:S15]  /*2720*/  NOP ;  /* 0x0000000000007918 */ /* 0x000fde0000000000 */
[----:B------:R-:W-:-:S15]  /*2730*/  NOP ;  /* 0x0000000000007918 */ /* 0x000fde0000000000 */
[----:B------:R-:W-:-:S14]  /*2740*/  NOP ;  /* 0x0000000000007918 */ /* 0x000fdc0000000000 */
[----:B0-----:R-:W0:Y:S02]  /*2750*/  DMUL R58, R14, R42 ;  /* 0x0000002a0e3a7228 */ /* 0x001e240000000000 */
[----:B0-----:R-:W-:-:S15]  /*2760*/  REDG.E.ADD.F64.RN.STRONG.GPU desc[UR10][R50.64], R58 ;  /* 0x0000003a320079a6 */ /* 0x001fde000c12ff0a */
[----:B------:R-:W-:-:S15]  /*2770*/  NOP ;  /* 0x0000000000007918 */ /* 0x000fde0000000000 */
[----:B------:R-:W-:-:S15]  /*2780*/  NOP ;  /* 0x0000000000007918 */ /* 0x000fde0000000000 */
[----:B------:R-:W-:-:S15]  /*2790*/  NOP ;  /* 0x0000000000007918 */ /* 0x000fde0000000000 */
[----:B------:R-:W-:-:S02]  /*27a0*/  NOP ;  /* 0x0000000000007918 */ /* 0x000fc40000000000 */
        /* <DEDUP_REMOVED lines=10> */
[----:B0-----:R0:W-:Y:S02]  /*2850*/  REDG.E.ADD.F64.RN.STRONG.GPU desc[UR10][R54.64], R40 ;  /* 0x00000028360079a6 */ /* 0x0011e4000c12ff0a */
[----:B0-----:R-:W-:-:S04]  /*2860*/  IMAD.WIDE.U32 R40, R2, UR20, R36 ;  /* 0x0000001402287c25 */ /* 0x001fc8000f8e0024 */
[----:B------:R-:W-:Y:S01]  /*2870*/  IMAD.IADD R41, R56, 0x1, R41 ;  /* 0x0000000138297824 */ /* 0x000fe200078e0229 */
[----:B------:R-:W-:-:S04]  /*2880*/  LEA R54, P0, R40, UR14, 0x3 ;  /* 0x0000000e28367c11 */ /* 0x000fc8000f8018ff */
[----:B------:R-:W-:-:S15]  /*2890*/  LEA.HI.X R55, R40, UR15, R41, 0x3, P0 ;  /* 0x0000000f28377c11 */ /* 0x000fde00080f1c29 */
[----:B------:R-:W-:-:S15]  /*28a0*/  NOP ;  /* 0x0000000000007918 */ /* 0x000fde0000000000 */
[----:B------:R-:W-:-:S15]  /*28b0*/  NOP ;  /* 0x0000000000007918 */ /* 0x000fde0000000000 */
[----:B------:R-:W-:-:S06]  /*28c0*/  NOP ;  /* 0x0000000000007918 */ /* 0x000fcc0000000000 */
        /* <DEDUP_REMOVED lines=9> */
[----:B------:R-:W0:-:S15]  /*2960*/  DMUL R44, R24, R46 ;  /* 0x0000002e182c7228 */ /* 0x000e1e0000000000 */
[----:B------:R-:W-:-:S15]  /*2970*/  NOP ;  /* 0x0000000000007918 */ /* 0x000fde0000000000 */
[----:B------:R-:W-:-:S15]  /*2980*/  NOP ;  /* 0x0000000000007918 */ /* 0x000fde0000000000 */
[----:B------:R-:W-:-:S15]  /*2990*/  NOP ;  /* 0x0000000000007918 */ /* 0x000fde0000000000 */
[----:B------:R-:W-:-:S04]  /*29a0*/  NOP ;  /* 0x0000000000007918 */ /* 0x000fc80000000000 */
[----:B0-----:R-:W0:Y:S02]  /*29b0*/  DMUL R48, R14, R44 ;  /* 0x0000002c0e307228 */ /* 0x001e240000000000 */
        /* <DEDUP_REMOVED lines=11> */
[----:B------:R-:W-:-:S15]  /*2a70*/  IMAD.IADD R57, R57, 0x1, R51 ;  /* 0x0000000139397824 */ /* 0x000fde00078e0233 */
[----:B------:R-:W-:-:S15]  /*2a80*/  NOP ;  /* 0x0000000000007918 */ /* 0x000fde0000000000 */
[----:B------:R-:W-:-:S15]  /*2a90*/  NOP ;  /* 0x0000000000007918 */ /* 0x000fde0000000000 */
[----:B------:R-:W-:-:S11]  /*2aa0*/  NOP ;  /* 0x0000000000007918 */ /* 0x000fd60000000000 */
[----:B------:R-:W0:Y:S02]  /*2ab0*/  DMUL R38, R16, R44 ;  /* 0x0000002c10267228 */ /* 0x000e240000000000 */
[----:B0-----:R0:W-:Y:S02]  /*2ac0*/  REDG.E.ADD.F64.RN.STRONG.GPU desc[UR10][R42.64], R38 ;  /* 0x000000262a0079a6 */ /* 0x0011e4000c12ff0a */
[----:B0-----:R-:W-:Y:S01]  /*2ad0*/  LEA R38, P0, R50, UR14, 0x3 ;  /* 0x0000000e32267c11 */ /* 0x001fe2000f8018ff */
[----:B------:R-:W-:-:S03]  /*2ae0*/  IMAD.WIDE.U32 R42, R2, UR20, R32 ;  /* 0x00000014022a7c25 */ /* 0x000fc6000f8e0020 */
[----:B------:R-:W-:Y:S01]  /*2af0*/  LEA.HI.X R39, R50, UR15, R57, 0x3, P0 ;  /* 0x0000000f32277c11 */ /* 0x000fe200080f1c39 */
[----:B------:R-:W-:Y:S01]  /*2b00*/  IMAD.IADD R43, R56, 0x1, R43 ;  /* 0x00000001382b7824 */ /* 0x000fe200078e022b */
[----:B------:R-:W-:-:S04]  /*2b10*/  LEA R50, P0, R42, UR14, 0x3 ;  /* 0x0000000e2a327c11 */ /* 0x000fc8000f8018ff */
[----:B------:R-:W-:-:S15]  /*2b20*/  LEA.HI.X R51, R42, UR15, R43, 0x3, P0 ;  /* 0x0000000f2a337c11 */ /* 0x000fde00080f1c2b */
[----:B------:R-:W-:-:S15]  /*2b30*/  NOP ;  /* 0x0000000000007918 */ /* 0x000fde0000000000 */
[----:B------:R-:W-:-:S15]  /*2b40*/  NOP ;  /* 0x0000000000007918 */ /* 0x000fde0000000000 */
[----:B------:R-:W-:-:S05]  /*2b50*/  NOP ;  /* 0x0000000000007918 */ /* 0x000fca0000000000 */
[----:B------:R-:W0:Y:S02]  /*2b60*/  DMUL R44, R18, R44 ;  /* 0x0000002c122c7228 */ /* 0x000e240000000000 */
[----:B0-----:R0:W-:Y:S02]  /*2b70*/  REDG.E.ADD.F64.RN.STRONG.GPU desc[UR10][R36.64], R44 ;  /* 0x0000002c240079a6 */ /* 0x0011e4000c12ff0a */
[----:B0-----:R-:W-:-:S04]  /*2b80*/  IMAD.WIDE.U32 R36, R3, UR20, R32 ;  /* 0x0000001403247c25 */ /* 0x001fc8000f8e0020 */
[----:B------:R-:W-:Y:S01]  /*2b90*/  IMAD.WIDE.U32 R32, R4, UR20, R32 ;  /* 0x0000001404207c25 */ /* 0x000fe2000f8e0020 */
[----:B------:R-:W-:Y:S02]  /*2ba0*/  IADD3 R37, PT, PT, R10, R37, RZ ;  /* 0x000000250a257210 */ /* 0x000fe40007ffe0ff */
[----:B------:R-:W-:Y:S01]  /*2bb0*/  LEA R42, P0, R36, UR14, 0x3 ;  /* 0x0000000e242a7c11 */ /* 0x000fe2000f8018ff */
[----:B------:R-:W-:-:S03]  /*2bc0*/  IMAD.IADD R33, R60, 0x1, R33 ;  /* 0x000000013c217824 */ /* 0x000fc600078e0221 */
[----:B------:R-:W-:Y:S02]  /*2bd0*/  LEA.HI.X R43, R36, UR15, R37, 0x3, P0 ;  /* 0x0000000f242b7c11 */ /* 0x000fe400080f1c25 */
[----:B------:R-:W-:-:S04]  /*2be0*/  LEA R36, P0, R32, UR14, 0x3 ;  /* 0x0000000e20247c11 */ /* 0x000fc8000f8018ff */
[----:B------:R-:W-:-:S15]  /*2bf0*/  LEA.HI.X R37, R32, UR15, R33, 0x3, P0 ;  /* 0x0000000f20257c11 */ /* 0x000fde00080f1c21 */
[----:B------:R-:W-:-:S15]  /*2c00*/  NOP ;  /* 0x0000000000007918 */ /* 0x000fde0000000000 */
[----:B------:R-:W-:-:S13]  /*2c10*/  NOP ;  /* 0x0000000000007918 */ /* 0x000fda0000000000 */
[----:B------:R-:W0:-:S15]  /*2c20*/  DMUL R46, R28, R46 ;  /* 0x0000002e1c2e7228 */ /* 0x000e1e0000000000 */
[----:B------:R-:W-:-:S15]  /*2c30*/  NOP ;  /* 0x0000000000007918 */ /* 0x000fde0000000000 */
[----:B------:R-:W-:-:S15]  /*2c40*/  NOP ;  /* 0x0000000000007918 */ /* 0x000fde0000000000 */
[----:B------:R-:W-:-:S15]  /*2c50*/  NOP ;  /* 0x0000000000007918 */ /* 0x000fde0000000000 */
[----:B------:R-:W-:-:S04]  /*2c60*/  NOP ;  /* 0x0000000000007918 */ /* 0x000fc80000000000 */
[----:B0-----:R-:W0:Y:S02]  /*2c70*/  DMUL R40, R14, R46 ;  /* 0x0000002e0e287228 */ /* 0x001e240000000000 */
[----:B0-----:R0:W-:-:S15]  /*2c80*/  REDG.E.ADD.F64.RN.STRONG.GPU desc[UR10][R38.64], R40 ;  /* 0x00000028260079a6 */ /* 0x0011de000c12ff0a */
[----:B------:R-:W-:-:S15]  /*2c90*/  NOP ;  /* 0x0000000000007918 */ /* 0x000fde0000000000 */
[----:B------:R-:W-:-:S15]  /*2ca0*/  NOP ;  /* 0x0000000000007918 */ /* 0x000fde0000000000 */
[----:B------:R-:W-:-:S15]  /*2cb0*/  NOP ;  /* 0x0000000000007918 */ /* 0x000fde0000000000 */
[----:B------:R-:W-:-:S02]  /*2cc0*/  NOP ;  /* 0x0000000000007918 */ /* 0x000fc40000000000 */
[----:B------:R-:W1:Y:S02]  /*2cd0*/  DMUL R34, R12, R46 ;  /* 0x0000002e0c227228 */ /* 0x000e640000000000 */
[----:B-1----:R0:W-:-:S15]  /*2ce0*/  REDG.E.ADD.F64.RN.STRONG.GPU desc[UR10][R50.64], R34 ;  /* 0x00000022320079a6 */ /* 0x0021de000c12ff0a */
        /* <DEDUP_REMOVED lines=11> */
[----:B-1----:R0:W-:Y:S01]  /*2da0*/  REDG.E.ADD.F64.RN.STRONG.GPU desc[UR10][R36.64], R46 ;  /* 0x0000002e240079a6 */ /* 0x0021e2000c12ff0a */
[----:B------:R-:W-:-:S04]  /*2db0*/  UIADD3 UR5, UPT, UPT, UR5, 0x1, URZ ;  /* 0x0000000105057890 */ /* 0x000fc8000fffe0ff */
[----:B------:R-:W-:-:S09]  /*2dc0*/  UISETP.NE.AND UP0, UPT, UR5, UR24, UPT ;  /* 0x000000180500728c */ /* 0x000fd2000bf05270 */
[----:B0-----:R-:W-:Y:S05]  /*2dd0*/  BRA.U UP0, `(.L_x_103) ;  /* 0xfffffff500047547 */ /* 0x001fea000b83ffff */
[----:B------:R-:W-:Y:S05]  /*2de0*/  BRA.U UP1, `(.L_x_104) ;  /* 0xfffffff101c07547 */ /* 0x000fea000b83ffff */
[----:B------:R-:W-:Y:S05]  /*2df0*/  EXIT ;  /* 0x000000000000794d */ /* 0x000fea0003800000 */
.L_x_105:
        /* <DEDUP_REMOVED lines=16> */
.L_x_165:


//--------------------- .text._ZN2at6native53_GLOBAL__N__83c2e5dd_20_UpSampleBicubic2d_cu_80ee57ca28upsample_bicubic2d_out_frameIN3c108BFloat16EfEEviT0_S5_bNS_27GenericPackedTensorAccessorIKT_Lm4ENS_16DefaultPtrTraitsElEENS6_IS7_Lm4ES9_lEE --------------------------
	.section	.text._ZN2at6native53_GLOBAL__N__83c2e5dd_20_UpSampleBicubic2d_cu_80ee57ca28upsample_bicubic2d_out_frameIN3c108BFloat16EfEEviT0_S5_bNS_27GenericPackedTensorAccessorIKT_Lm4ENS_16DefaultPtrTraitsElEENS6_IS7_Lm4ES9_lEE,"ax",@progbits
	.align	128
.text._ZN2at6native53_GLOBAL__N__83c2e5dd_20_UpSampleBicubic2d_cu_80ee57ca28upsample_bicubic2d_out_frameIN3c108BFloat16EfEEviT0_S5_bNS_27GenericPackedTensorAccessorIKT_Lm4ENS_16DefaultPtrTraitsElEENS6_IS7_Lm4ES9_lEE:
        .type           _ZN2at6native53_GLOBAL__N__83c2e5dd_20_UpSampleBicubic2d_cu_80ee57ca28upsample_bicubic2d_out_frameIN3c108BFloat16EfEEviT0_S5_bNS_27GenericPackedTensorAccessorIKT_Lm4ENS_16DefaultPtrTraitsElEENS6_IS7_Lm4ES9_lEE,@function
        .size           _ZN2at6native53_GLOBAL__N__83c2e5dd_20_UpSampleBicubic2d_cu_80ee57ca28upsample_bicubic2d_out_frameIN3c108BFloat16EfEEviT0_S5_bNS_27GenericPackedTensorAccessorIKT_Lm4ENS_16DefaultPtrTraitsElEENS6_IS7_Lm4ES9_lEE,(.L_x_166 - _ZN2at6native53_GLOBAL__N__83c2e5dd_20_UpSampleBicubic2d_cu_80ee57ca28upsample_bicubic2d_out_frameIN3c108BFloat16EfEEviT0_S5_bNS_27GenericPackedTensorAccessorIKT_Lm4ENS_16DefaultPtrTraitsElEENS6_IS7_Lm4ES9_lEE)
        .other          _ZN2at6native53_GLOBAL__N__83c2e5dd_20_UpSampleBicubic2d_cu_80ee57ca28upsample_bicubic2d_out_frameIN3c108BFloat16EfEEviT0_S5_bNS_27GenericPackedTensorAccessorIKT_Lm4ENS_16DefaultPtrTraitsElEENS6_IS7_Lm4ES9_lEE,@"STO_CUDA_ENTRY STV_DEFAULT"
_ZN2at6native53_GLOBAL__N__83c2e5dd_20_UpSampleBicubic2d_cu_80ee57ca28upsample_bicubic2d_out_frameIN3c108BFloat16EfEEviT0_S5_bNS_27GenericPackedTensorAccessorIKT_Lm4ENS_16DefaultPtrTraitsElEENS6_IS7_Lm4ES9_lEE:
        /* <DEDUP_REMOVED lines=10> */
[----:B------:R-:W1:Y:S06]  /*00a0*/  LDCU.64 UR10, c[0x0][0x358] ;  /* 0x00006b00ff0a77ac */ /* 0x000e6c0008000a00 */
[----:B------:R-:W2:Y:S01]  /*00b0*/  LDC R9, c[0x0][0x3b0] ;  /* 0x0000ec00ff097b82 */ /* 0x000ea20000000800 */
[----:B0-----:R-:W-:-:S04]  /*00c0*/  IABS R6, R5 ;  /* 0x0000000500067213 */ /* 0x001fc80000000000 */
[----:B------:R-:W0:Y:S08]  /*00d0*/  I2F.RP R4, R6 ;  /* 0x0000000600047306 */ /* 0x000e300000209400 */
[----:B0-----:R-:W0:Y:S02]  /*00e0*/  MUFU.RCP R4, R4 ;  /* 0x0000000400047308 */ /* 0x001e240000001000 */
[----:B0-----:R-:W-:-:S06]  /*00f0*/  IADD3 R2, PT, PT, R4, 0xffffffe, RZ ;  /* 0x0ffffffe04027810 */ /* 0x001fcc0007ffe0ff */
[----:B------:R0:W3:Y:S02]  /*0100*/  F2I.FTZ.U32.TRUNC.NTZ R3, R2 ;  /* 0x0000000200037305 */ /* 0x0000e4000021f000 */
[----:B0-----:R-:W-:Y:S02]  /*0110*/  HFMA2 R2, -RZ, RZ, 0, 0 ;  /* 0x00000000ff027431 */ /* 0x001fe400000001ff */
[----:B---3--:R-:W-:-:S04]  /*0120*/  IMAD.MOV R7, RZ, RZ, -R3 ;  /* 0x000000ffff077224 */ /* 0x008fc800078e0a03 */
[----:B------:R-:W-:-:S04]  /*0130*/  IMAD R7, R7, R6, RZ ;  /* 0x0000000607077224 */ /* 0x000fc800078e02ff */
[----:B------:R-:W-:Y:S02]  /*0140*/  IMAD.HI.U32 R3, R3, R7, R2 ;  /* 0x0000000703037227 */ /* 0x000fe400078e0002 */
[----:B------:R-:W0:Y:S02]  /*0150*/  LDC R2, c[0x0][0x3f0] ;  /* 0x0000fc00ff027b82 */ /* 0x000e240000000800 */
[----:B------:R-:W-:-:S04]  /*0160*/  IMAD.MOV.U32 R7, RZ, RZ, R8 ;  /* 0x000000ffff077224 */ /* 0x000fc800078e0008 */
[----:B------:R-:W-:-:S05]  /*0170*/  IMAD.HI.U32 R8, R3, R7, RZ ;  /* 0x0000000703087227 */ /* 0x000fca00078e00ff */
[----:B------:R-:W-:-:S05]  /*0180*/  IADD3 R3, PT, PT, -R8, RZ, RZ ;  /* 0x000000ff08037210 */ /* 0x000fca0007ffe1ff */
[C---:B------:R-:W-:Y:S02]  /*0190*/  IMAD R3, R6.reuse, R3, R7 ;  /* 0x0000000306037224 */ /* 0x040fe400078e0207 */
[----:B------:R-:W0:Y:S03]  /*01a0*/  LDC R7, c[0x0][0x3a8] ;  /* 0x0000ea00ff077b82 */ /* 0x000e260000000800 */
[----:B------:R-:W-:-:S13]  /*01b0*/  ISETP.GT.U32.AND P1, PT, R6, R3, PT ;  /* 0x000000030600720c */ /* 0x000fda0003f24070 */
[----:B------:R-:W-:Y:S01]  /*01c0*/  @!P1 IMAD.IADD R3, R3, 0x1, -R6 ;  /* 0x0000000103039824 */ /* 0x000fe200078e0a06 */
[----:B------:R-:W-:Y:S02]  /*01d0*/  @!P1 IADD3 R8, PT, PT, R8, 0x1, RZ ;  /* 0x0000000108089810 */ /* 0x000fe40007ffe0ff */
[----:B------:R-:W-:Y:S02]  /*01e0*/  ISETP.NE.AND P1, PT, R5, RZ, PT ;  /* 0x000000ff0500720c */ /* 0x000fe40003f25270 */
[----:B------:R-:W-:Y:S02]  /*01f0*/  ISETP.GE.U32.AND P0, PT, R3, R6, PT ;  /* 0x000000060300720c */ /* 0x000fe40003f06070 */
[----:B------:R-:W-:-:S04]  /*0200*/  LOP3.LUT R3, R0, R5, RZ, 0x3c, !PT ;  /* 0x0000000500037212 */ /* 0x000fc800078e3cff */
[----:B------:R-:W-:-:S07]  /*0210*/  ISETP.GE.AND P2, PT, R3, RZ, PT ;  /* 0x000000ff0300720c */ /* 0x000fce0003f46270 */
[----:B------:R-:W-:Y:S01]  /*0220*/  @P0 VIADD R8, R8, 0x1 ;  /* 0x0000000108080836 */ /* 0x000fe20000000000 */
[----:B--2---:R-:W-:-:S04]  /*0230*/  ISETP.NE.AND P0, PT, R9, R5, PT ;  /* 0x000000050900720c */ /* 0x004fc80003f05270 */
[----:B0-----:R-:W-:Y:S02]  /*0240*/  ISETP.NE.OR P0, PT, R7, R2, P0 ;  /* 0x000000020700720c */ /* 0x001fe40000705670 */
[----:B------:R-:W-:Y:S02]  /*0250*/  @!P2 IADD3 R8, PT, PT, -R8, RZ, RZ ;  /* 0x000000ff0808a210 */ /* 0x000fe40007ffe1ff */
[----:B------:R-:W-:-:S05]  /*0260*/  @!P1 LOP3.LUT R8, RZ, R5, RZ, 0x33, !PT ;  /* 0x00000005ff089212 */ /* 0x000fca00078e33ff */
[----:B------:R-:W-:-:S04]  /*0270*/  IMAD.MOV R2, RZ, RZ, -R8 ;  /* 0x000000ffff027224 */ /* 0x000fc800078e0a08 */
[----:B------:R-:W-:Y:S01]  /*0280*/  IMAD R13, R5, R2, R0 ;  /* 0x00000002050d7224 */ /* 0x000fe200078e0200 */
[----:B-1----:R-:W-:Y:S06]  /*0290*/  @P0 BRA `(.L_x_106) ;  /* 0x0000000c00800947 */ /* 0x002fec0003800000 */
[----:B------:R-:W0:Y:S02]  /*02a0*/  LDC R0, c[0x0][0x398] ;  /* 0x0000e600ff007b82 */ /* 0x000e240000000800 */
[----:B0-----:R-:W-:-:S13]  /*02b0*/  ISETP.GE.AND P0, PT, R0, 0x1, PT ;  /* 0x000000010000780c */ /* 0x001fda0003f06270 */
[----:B------:R-:W-:Y:S05]  /*02c0*/  @!P0 EXIT ;  /* 0x000000000000894d */ /* 0x000fea0003800000 */
[----:B------:R-:W0:Y:S01]  /*02d0*/  LDC R18, c[0x0][0x3a0] ;  /* 0x0000e800ff127b82 */ /* 0x000e220000000800 */
[----:B------:R-:W1:Y:S01]  /*02e0*/  LDCU.64 UR4, c[0x0][0x3d0] ;  /* 0x00007a00ff0477ac */ /* 0x000e620008000a00 */
[----:B------:R-:W-:Y:S01]  /*02f0*/  SHF.R.S32.HI R0, RZ, 0x1f, R13 ;  /* 0x0000001fff007819 */ /* 0x000fe2000001140d */
[----:B------:R-:W2:Y:S01]  /*0300*/  LDCU.128 UR12, c[0x0][0x410] ;  /* 0x00008200ff0c77ac */ /* 0x000ea20008000c00 */
        /* <DEDUP_REMOVED lines=11> */
[----:B------:R-:W-:Y:S01]  /*03c0*/  SHF.R.S32.HI R0, RZ, 0x1f, R8 ;  /* 0x0000001fff007819 */ /* 0x000fe20000011408 */
[----:B------:R-:W-:Y:S01]  /*03d0*/  UMOV UR4, URZ ;  /* 0x000000ff00047c82 */ /* 0x000fe20008000000 */
        /* <DEDUP_REMOVED lines=8> */
[----:B------:R-:W-:Y:S02]  /*0460*/  ISETP.GE.U32.AND P0, PT, R0, 0x3, PT ;  /* 0x000000030000780c */ /* 0x000fe40003f06070 */
        /* <DEDUP_REMOVED lines=13> */
.L_x_112:
        /* <DEDUP_REMOVED lines=21> */
.L_x_108:
[----:B------:R-:W-:-:S05]  /*0690*/  MOV R28, R14 ;  /* 0x0000000e001c7202 */ /* 0x000fca0000000f00 */
[----:B--2---:R-:W2:Y:S01]  /*06a0*/  LDG.E.U16 R41, desc[UR10][R28.64] ;  /* 0x0000000a1c297981 */ /* 0x004ea2000c1e1500 */
[----:B------:R-:W-:-:S05]  /*06b0*/  IADD3 R30, P1, PT, R14, R25, RZ ;  /* 0x000000190e1e7210 */ /* 0x000fca0007f3e0ff */
[----:B------:R-:W-:Y:S01]  /*06c0*/  IMAD.X R31, R29, 0x1, R5, P1 ;  /* 0x000000011d1f7824 */ /* 0x000fe200008e0605 */
[----:B------:R-:W-:Y:S01]  /*06d0*/  IADD3 R32, P1, PT, R26, R23, RZ ;  /* 0x000000171a207210 */ /* 0x000fe20007f3e0ff */
[----:B--2---:R0:W-:Y:S04]  /*06e0*/  STG.E.U16 desc[UR10][R26.64], R41 ;  /* 0x000000291a007986 */ /* 0x0041e8000c10150a */
[----:B------:R-:W2:Y:S01]  /*06f0*/  LDG.E.U16 R45, desc[UR10][R30.64] ;  /* 0x0000000a1e2d7981 */ /* 0x000ea2000c1e1500 */
[----:B------:R-:W-:Y:S02]  /*0700*/  IADD3 R34, P2, PT, R30, R25, RZ ;  /* 0x000000191e227210 */ /* 0x000fe40007f5e0ff */
[----:B------:R-:W-:-:S03]  /*0710*/  IADD3.X R33, PT, PT, R27, R3, RZ, P1, !PT ;  /* 0x000000031b217210 */ /* 0x000fc60000ffe4ff */
        /* <DEDUP_REMOVED lines=9> */
[----:B0-----:R-:W3:Y:S01]  /*07b0*/  LDG.E.U16 R41, desc[UR10][R38.64] ;  /* 0x0000000a26297981 */ /* 0x001ee2000c1e1500 */
[----:B------:R-:W-:Y:S02]  /*07c0*/  IADD3 R42, P2, PT, R38, R25, RZ ;  /* 0x00000019262a7210 */ /* 0x000fe40007f5e0ff */
[----:B------:R-:W-:-:S03]  /*07d0*/  IADD3.X R31, PT, PT, R37, R3, RZ, P1, !PT ;  /* 0x00000003251f7210 */ /* 0x000fc60000ffe4ff */
[----:B------:R-:W-:Y:S01]  /*07e0*/  IMAD.X R43, R39, 0x1, R5, P2 ;  /* 0x00000001272b7824 */ /* 0x000fe200010e0605 */
[----:B-1----:R-:W-:Y:S01]  /*07f0*/  IADD3 R32, P1, PT, R30, R23, RZ ;  /* 0x000000171e207210 */ /* 0x002fe20007f3e0ff */
[----:B---3--:R0:W-:Y:S04]  /*0800*/  STG.E.U16 desc[UR10][R30.64], R41 ;  /* 0x000000291e007986 */ /* 0x0081e8000c10150a */
[----:B------:R-:W3:Y:S01]  /*0810*/  LDG.E.U16 R45, desc[UR10][R42.64] ;  /* 0x0000000a2a2d7981 */ /* 0x000ee2000c1e1500 */
[----:B------:R-:W-:Y:S02]  /*0820*/  IADD3 R34, P2, PT, R42, R25, RZ ;  /* 0x000000192a227210 */ /* 0x000fe40007f5e0ff */
[----:B------:R-:W-:-:S03]  /*0830*/  IADD3.X R33, PT, PT, R31, R3, RZ, P1, !PT ;  /* 0x000000031f217210 */ /* 0x000fc60000ffe4ff */
[----:B------:R-:W-:Y:S01]  /*0840*/  IMAD.X R35, R43, 0x1, R5, P2 ;  /* 0x000000012b237824 */ /* 0x000fe200010e0605 */
[----:B--2---:R-:W-:Y:S01]  /*0850*/  IADD3 R36, P1, PT, R32, R23, RZ ;  /* 0x0000001720247210 */ /* 0x004fe20007f3e0ff */
[----:B---3--:R1:W-:Y:S04]  /*0860*/  STG.E.U16 desc[UR10][R32.64], R45 ;  /* 0x0000002d20007986 */ /* 0x0083e8000c10150a */
[----:B------:R-:W2:Y:S01]  /*0870*/  LDG.E.U16 R47, desc[UR10][R34.64] ;  /* 0x0000000a222f7981 */ /* 0x000ea2000c1e1500 */
[----:B------:R-:W-:Y:S02]  /*0880*/  IADD3 R38, P2, PT, R34, R25, RZ ;  /* 0x0000001922267210 */ /* 0x000fe40007f5e0ff */
[----:B------:R-:W-:-:S03]  /*0890*/  IADD3.X R37, PT, PT, R33, R3, RZ, P1, !PT ;  /* 0x0000000321257210 */ /* 0x000fc60000ffe4ff */
[--C-:B------:R-:W-:Y:S01]  /*08a0*/  IMAD.X R39, R35, 0x1, R5.reuse, P2 ;  /* 0x0000000123277824 */ /* 0x100fe200010e0605 */
[----:B------:R-:W-:Y:S01]  /*08b0*/  IADD3 R42, P2, PT, R38, R25, RZ ;  /* 0x00000019262a7210 */ /* 0x000fe20007f5e0ff */
[----:B--2---:R2:W-:Y:S04]  /*08c0*/  STG.E.U16 desc[UR10][R36.64], R47 ;  /* 0x0000002f24007986 */ /* 0x0045e8000c10150a */
[----:B0-----:R-:W3:Y:S01]  /*08d0*/  LDG.E.U16 R41, desc[UR10][R38.64] ;  /* 0x0000000a26297981 */ /* 0x001ee2000c1e1500 */
[----:B------:R-:W-:Y:S01]  /*08e0*/  IADD3 R30, P1, PT, R36, R23, RZ ;  /* 0x00000017241e7210 */ /* 0x000fe20007f3e0ff */
[----:B------:R-:W-:-:S03]  /*08f0*/  IMAD.X R43, R39, 0x1, R5, P2 ;  /* 0x00000001272b7824 */ /* 0x000fc600010e0605 */
[----:B------:R-:W-:Y:S02]  /*0900*/  IADD3.X R31, PT, PT, R37, R3, RZ, P1, !PT ;  /* 0x00000003251f7210 */ /* 0x000fe40000ffe4ff */
[----:B-1----:R-:W-:Y:S02]  /*0910*/  IADD3 R32, P1, PT, R30, R23, RZ ;  /* 0x000000171e207210 */ /* 0x002fe40007f3e0ff */
[----:B------:R-:W-:Y:S02]  /*0920*/  IADD3 R16, PT, PT, R16, 0x8, RZ ;  /* 0x0000000810107810 */ /* 0x000fe40007ffe0ff */
[----:B------:R-:W-:Y:S01]  /*0930*/  IADD3.X R33, PT, PT, R31, R3, RZ, P1, !PT ;  /* 0x000000031f217210 */ /* 0x000fe20000ffe4ff */
[----:B---3--:R2:W-:Y:S04]  /*0940*/  STG.E.U16 desc[UR10][R30.64], R41 ;  /* 0x000000291e007986 */ /* 0x0085e8000c10150a */
[----:B------:R-:W3:Y:S01]  /*0950*/  LDG.E.U16 R43, desc[UR10][R42.64] ;  /* 0x0000000a2a2b7981 */ /* 0x000ee2000c1e1500 */
[----:B------:R-:W-:-:S02]  /*0960*/  ISETP.NE.AND P1, PT, R16, RZ, PT ;  /* 0x000000ff1000720c */ /* 0x000fc40003f25270 */
[----:B------:R-:W-:Y:S02]  /*0970*/  LEA R26, P2, R2, R26, 0x4 ;  /* 0x0000001a021a7211 */ /* 0x000fe400078420ff */
[----:B------:R-:W-:-:S03]  /*0980*/  LEA R14, P3, R4, R14, 0x4 ;  /* 0x0000000e040e7211 */ /* 0x000fc600078620ff */
[----:B------:R-:W-:Y:S01]  /*0990*/  IMAD.X R27, R27, 0x1, R22, P2 ;  /* 0x000000011b1b7824 */ /* 0x000fe200010e0616 */
[----:B------:R-:W-:Y:S01]  /*09a0*/  IADD3.X R29, PT, PT, R29, R24, RZ, P3, !PT ;  /* 0x000000181d1d7210 */ /* 0x000fe20001ffe4ff */
[----:B---3--:R2:W-:Y:S04]  /*09b0*/  STG.E.U16 desc[UR10][R32.64], R43 ;  /* 0x0000002b20007986 */ /* 0x0085e8000c10150a */
[----:B------:R-:W-:Y:S05]  /*09c0*/  @P1 BRA `(.L_x_108) ;  /* 0xfffffffc00301947 */ /* 0x000fea000383ffff */
[----:B------:R-:W-:-:S07]  /*09d0*/  MOV R27, R0 ;  /* 0x00000000001b7202 */ /* 0x000fce0000000f00 */
.L_x_107:
[----:B------:R-:W-:-:S13]  /*09e0*/  ISETP.NE.AND P1, PT, R40, RZ, PT ;  /* 0x000000ff2800720c */ /* 0x000fda0003f25270 */
[----:B------:R-:W-:Y:S05]  /*09f0*/  @!P1 BRA `(.L_x_109) ;  /* 0x0000000400949947 */ /* 0x000fea0003800000 */
[----:B------:R-:W-:Y:S01]  /*0a00*/  ISETP.NE.AND P1, PT, R18, RZ, PT ;  /* 0x000000ff1200720c */ /* 0x000fe20003f25270 */
[----:B------:R-:W-:-:S12]  /*0a10*/  @!P0 BRA `(.L_x_110) ;  /* 0x0000000000c88947 */ /* 0x000fd80003800000 */
[----:B------:R-:W0:Y:S01]  /*0a20*/  LDCU.64 UR6, c[0x0][0x3c0] ;  /* 0x00007800ff0677ac */ /* 0x000e220008000a00 */
[----:B------:R-:W-:Y:S01]  /*0a30*/  IMAD.MOV.U32 R16, RZ, RZ, R10 ;  /* 0x000000ffff107224 */ /* 0x000fe200078e000a */
[----:B------:R-:W2:Y:S01]  /*0a40*/  LDCU.64 UR8, c[0x0][0x390] ;  /* 0x00007200ff0877ac */ /* 0x000ea20008000a00 */
[----:B------:R-:W1:Y:S01]  /*0a50*/  LDCU.64 UR12, c[0x0][0x408] ;  /* 0x00008100ff0c77ac */ /* 0x000e620008000a00 */
[----:B------:R-:W3:Y:S01]  /*0a60*/  LDCU.64 UR14, c[0x0][0x3d8] ;  /* 0x00007b00ff0e77ac */ /* 0x000ee20008000a00 */
[----:B0-----:R-:W-:-:S04]  /*0a70*/  IMAD.WIDE.U32 R28, R27, UR6, R16 ;  /* 0x000000061b1c7c25 */ /* 0x001fc8000f8e0010 */
[----:B------:R-:W-:Y:S01]  /*0a80*/  IMAD R29, R27, UR7, R29 ;  /* 0x000000071b1d7c24 */ /* 0x000fe2000f8e021d */
[----:B--2---:R-:W-:-:S04]  /*0a90*/  LEA R32, P2, R28, UR8, 0x1 ;  /* 0x000000081c207c11 */ /* 0x004fc8000f8408ff */
[----:B------:R-:W-:-:S05]  /*0aa0*/  LEA.HI.X R33, R28, UR9, R29, 0x1, P2 ;  /* 0x000000091c217c11 */ /* 0x000fca00090f0c1d */
[----:B------:R-:W2:Y:S01]  /*0ab0*/  LDG.E.U16 R41, desc[UR10][R32.64] ;  /* 0x0000000a20297981 */ /* 0x000ea2000c1e1500 */
[----:B------:R-:W-:Y:S02]  /*0ac0*/  MOV R14, R12 ;  /* 0x0000000c000e7202 */ /* 0x000fe40000000f00 */
[----:B------:R-:W-:-:S03]  /*0ad0*/  IADD3 R35, PT, PT, R27, 0x1, RZ ;  /* 0x000000011b237810 */ /* 0x000fc60007ffe0ff */
        /* <DEDUP_REMOVED lines=8> */
[----:B--2---:R0:W-:Y:S04]  /*0b60*/  STG.E.U16 desc[UR10][R36.64], R41 ;  /* 0x0000002924007986 */ /* 0x0041e8000c10150a */
[----:B------:R-:W2:Y:S01]  /*0b70*/  LDG.E.U16 R43, desc[UR10][R38.64] ;  /* 0x0000000a262b7981 */ /* 0x000ea2000c1e1500 */
        /* <DEDUP_REMOVED lines=9> */
[----:B--2---:R1:W-:Y:S04]  /*0c10*/  STG.E.U16 desc[UR10][R32.64], R43 ;  /* 0x0000002b20007986 */ /* 0x0043e8000c10150a */
[----:B------:R-:W2:Y:S01]  /*0c20*/  LDG.E.U16 R35, desc[UR10][R34.64] ;  /* 0x0000000a22237981 */ /* 0x000ea2000c1e1500 */
[----:B0-----:R-:W-:Y:S01]  /*0c30*/  IADD3 R41, PT, PT, R27, 0x3, RZ ;  /* 0x000000031b297810 */ /* 0x001fe20007ffe0ff */
[----:B------:R-:W-:-:S04]  /*0c40*/  IMAD.WIDE.U32 R28, R45, UR12, R14 ;  /* 0x0000000c2d1c7c25 */ /* 0x000fc8000f8e000e */
[----:B------:R-:W-:Y:S01]  /*0c50*/  IMAD.WIDE.U32 R30, R41, UR6, R16 ;  /* 0x00000006291e7c25 */ /* 0x000fe2000f8e0010 */
[----:B------:R-:W-:-:S03]  /*0c60*/  LEA R36, P2, R28, UR14, 0x1 ;  /* 0x0000000e1c247c11 */ /* 0x000fc6000f8408ff */
[----:B------:R-:W-:Y:S01]  /*0c70*/  IMAD R31, R41, UR7, R31 ;  /* 0x00000007291f7c24 */ /* 0x000fe2000f8e021f */
[----:B------:R-:W-:Y:S01]  /*0c80*/  LEA R38, P3, R30, UR8, 0x1 ;  /* 0x000000081e267c11 */ /* 0x000fe2000f8608ff */
[----:B------:R-:W-:-:S03]  /*0c90*/  IMAD R45, R45, UR13, R29 ;  /* 0x0000000d2d2d7c24 */ /* 0x000fc6000f8e021d */
[----:B------:R-:W-:Y:S02]  /*0ca0*/  LEA.HI.X R39, R30, UR9, R31, 0x1, P3 ;  /* 0x000000091e277c11 */ /* 0x000fe400098f0c1f */
[----:B------:R-:W-:-:S05]  /*0cb0*/  LEA.HI.X R37, R28, UR15, R45, 0x1, P2 ;  /* 0x0000000f1c257c11 */ /* 0x000fca00090f0c2d */
[----:B--2---:R1:W-:Y:S04]  /*0cc0*/  STG.E.U16 desc[UR10][R36.64], R35 ;  /* 0x0000002324007986 */ /* 0x0043e8000c10150a */
[----:B------:R-:W2:Y:S01]  /*0cd0*/  LDG.E.U16 R39, desc[UR10][R38.64] ;  /* 0x0000000a26277981 */ /* 0x000ea2000c1e1500 */
[----:B------:R-:W-:Y:S01]  /*0ce0*/  IMAD.WIDE.U32 R28, R41, UR12, R14 ;  /* 0x0000000c291c7c25 */ /* 0x000fe2000f8e000e */
[----:B------:R-:W-:-:S03]  /*0cf0*/  IADD3 R27, PT, PT, R27, 0x4, RZ ;  /* 0x000000041b1b7810 */ /* 0x000fc60007ffe0ff */
[----:B------:R-:W-:Y:S01]  /*0d00*/  IMAD R41, R41, UR13, R29 ;  /* 0x0000000d29297c24 */ /* 0x000fe2000f8e021d */
[----:B------:R-:W-:-:S04]  /*0d10*/  LEA R30, P2, R28, UR14, 0x1 ;  /* 0x0000000e1c1e7c11 */ /* 0x000fc8000f8408ff */
[----:B------:R-:W-:-:S05]  /*0d20*/  LEA.HI.X R31, R28, UR15, R41, 0x1, P2 ;  /* 0x0000000f1c1f7c11 */ /* 0x000fca00090f0c29 */
[----:B--2---:R1:W-:Y:S04]  /*0d30*/  STG.E.U16 desc[UR10][R30.64], R39 ;  /* 0x000000271e007986 */ /* 0x0043e8000c10150a */
.L_x_110:
[----:B------:R-:W-:Y:S05]  /*0d40*/  @!P1 BRA `(.L_x_109) ;  /* 0x0000000000c09947 */ /* 0x000fea0003800000 */
[----:B------:R-:W-:Y:S01]  /*0d50*/  ISETP.NE.AND P1, PT, R18, 0x1, PT ;  /* 0x000000011200780c */ /* 0x000fe20003f25270 */
[----:B------:R-:W-:-:S12]  /*0d60*/  ULOP3.LUT UP0, URZ, UR5, 0x1, URZ, 0xc0, !UPT ;  /* 0x0000000105ff7892 */ /* 0x000fd8000f80c0ff */
[----:B------:R-:W-:Y:S05]  /*0d70*/  @!P1 BRA `(.L_x_111) ;  /* 0x0000000000709947 */ /* 0x000fea0003800000 */
[----:B------:R-:W0:Y:S01]  /*0d80*/  LDCU.64 UR6, c[0x0][0x3c0] ;  /* 0x00007800ff0677ac */ /* 0x000e220008000a00 */
[----:B------:R-:W-:Y:S01]  /*0d90*/  IMAD.MOV.U32 R16, RZ, RZ, R10 ;  /* 0x000000ffff107224 */ /* 0x000fe200078e000a */
[----:B------:R-:W1:Y:S01]  /*0da0*/  LDCU.64 UR8, c[0x0][0x390] ;  /* 0x00007200ff0877ac */ /* 0x000e620008000a00 */
[----:B------:R-:W3:Y:S01]  /*0db0*/  LDCU.64 UR12, c[0x0][0x408] ;  /* 0x00008100ff0c77ac */ /* 0x000ee20008000a00 */
[----:B------:R-:W4:Y:S01]  /*0dc0*/  LDCU.64 UR14, c[0x0][0x3d8] ;  /* 0x00007b00ff0e77ac */ /* 0x000f220008000a00 */
[----:B0-----:R-:W-:-:S04]  /*0dd0*/  IMAD.WIDE.U32 R28, R27, UR6, R16 ;  /* 0x000000061b1c7c25 */ /* 0x001fc8000f8e0010 */
[----:B------:R-:W-:Y:S01]  /*0de0*/  IMAD R29, R27, UR7, R29 ;  /* 0x000000071b1d7c24 */ /* 0x000fe2000f8e021d */
[----:B-12---:R-:W-:-:S04]  /*0df0*/  LEA R30, P1, R28, UR8, 0x1 ;  /* 0x000000081c1e7c11 */ /* 0x006fc8000f8208ff */
[----:B------:R-:W-:-:S05]  /*0e00*/  LEA.HI.X R31, R28, UR9, R29, 0x1, P1 ;  /* 0x000000091c1f7c11 */ /* 0x000fca00088f0c1d */
[----:B------:R-:W2:Y:S01]  /*0e10*/  LDG.E.U16 R39, desc[UR10][R30.64] ;  /* 0x0000000a1e277981 */ /* 0x000ea2000c1e1500 */
[----:B------:R-:W-:Y:S02]  /*0e20*/  IADD3 R41, PT, PT, R27, 0x1, RZ ;  /* 0x000000011b297810 */ /* 0x000fe40007ffe0ff */
[----:B------:R-:W-:-:S03]  /*0e30*/  MOV R14, R12 ;  /* 0x0000000c000e7202 */ /* 0x000fc60000000f00 */
[----:B------:R-:W-:-:S04]  /*0e40*/  IMAD.WIDE.U32 R34, R41, UR6, R16 ;  /* 0x0000000629227c25 */ /* 0x000fc8000f8e0010 */
[----:B---3--:R-:W-:Y:S01]  /*0e50*/  IMAD.WIDE.U32 R28, R27, UR12, R14 ;  /* 0x0000000c1b1c7c25 */ /* 0x008fe2000f8e000e */
[----:B------:R-:W-:-:S03]  /*0e60*/  LEA R36, P2, R34, UR8, 0x1 ;  /* 0x0000000822247c11 */ /* 0x000fc6000f8408ff */
[----:B------:R-:W-:Y:S01]  /*0e70*/  IMAD R35, R41, UR7, R35 ;  /* 0x0000000729237c24 */ /* 0x000fe2000f8e0223 */
[----:B----4-:R-:W-:Y:S01]  /*0e80*/  LEA R32, P1, R28, UR14, 0x1 ;  /* 0x0000000e1c207c11 */ /* 0x010fe2000f8208ff */
[----:B------:R-:W-:-:S03]  /*0e90*/  IMAD R29, R27, UR13, R29 ;  /* 0x0000000d1b1d7c24 */ /* 0x000fc6000f8e021d */
[----:B------:R-:W-:Y:S02]  /*0ea0*/  LEA.HI.X R37, R34, UR9, R35, 0x1, P2 ;  /* 0x0000000922257c11 */ /* 0x000fe400090f0c23 */
[----:B------:R-:W-:-:S05]  /*0eb0*/  LEA.HI.X R33, R28, UR15, R29, 0x1, P1 ;  /* 0x0000000f1c217c11 */ /* 0x000fca00088f0c1d */
        /* <DEDUP_REMOVED lines=8> */
.L_x_111:
        /* <DEDUP_REMOVED lines=10> */
[----:B------:R-:W5:Y:S01]  /*0fe0*/  LDG.E.U16 R17, desc[UR10][R16.64] ;  /* 0x0000000a10117981 */ /* 0x000f62000c1e1500 */
[----:B------:R-:W-:-:S05]  /*0ff0*/  MOV R14, R12 ;  /* 0x0000000c000e7202 */ /* 0x000fca0000000f00 */
[----:B---3--:R-:W-:-:S04]  /*1000*/  IMAD.WIDE.U32 R10, R27, UR6, R14 ;  /* 0x000000061b0a7c25 */ /* 0x008fc8000f8e000e */
[----:B------:R-:W-:Y:S01]  /*1010*/  IMAD R11, R27, UR7, R11 ;  /* 0x000000071b0b7c24 */ /* 0x000fe2000f8e020b */
[----:B----4-:R-:W-:-:S04]  /*1020*/  LEA R12, P1, R10, UR8, 0x1 ;  /* 0x000000080a0c7c11 */ /* 0x010fc8000f8208ff */
[----:B------:R-:W-:-:S05]  /*1030*/  LEA.HI.X R13, R10, UR9, R11, 0x1, P1 ;  /* 0x000000090a0d7c11 */ /* 0x000fca00088f0c0b */
[----:B-----5:R3:W-:Y:S04]  /*1040*/  STG.E.U16 desc[UR10][R12.64], R17 ;  /* 0x000000110c007986 */ /* 0x0207e8000c10150a */
.L_x_109:
[----:B------:R-:W4:Y:S01]  /*1050*/  LDC R10, c[0x0][0x398] ;  /* 0x0000e600ff0a7b82 */ /* 0x000f220000000800 */
[----:B------:R-:W-:-:S06]  /*1060*/  UIADD3 UR4, UPT, UPT, UR4, 0x1, URZ ;  /* 0x0000000104047890 */ /* 0x000fcc000fffe0ff */
[----:B----4-:R-:W-:-:S13]  /*1070*/  ISETP.NE.AND P1, PT, R10, UR4, PT ;  /* 0x000000040a007c0c */ /* 0x010fda000bf25270 */
[----:B------:R-:W-:Y:S05]  /*1080*/  @!P1 EXIT ;  /* 0x000000000000994d */ /* 0x000fea0003800000 */
[----:B------:R-:W-:Y:S05]  /*1090*/  BRA `(.L_x_112) ;  /* 0xfffffff400287947 */ /* 0x000fea000383ffff */
.L_x_106:
[----:B------:R-:W0:Y:S01]  /*10a0*/  LDCU.U8 UR4, c[0x0][0x38c] ;  /* 0x00007180ff0477ac */ /* 0x000e220008000000 */
[----:B------:R-:W1:Y:S01]  /*10b0*/  LDC R0, c[0x0][0x398] ;  /* 0x0000e600ff007b82 */ /* 0x000e620000000800 */
[----:B------:R-:W-:-:S07]  /*10c0*/  I2FP.F32.S32 R2, R8 ;  /* 0x0000000800027245 */ /* 0x000fce0000201400 */
[----:B------:R-:W2:Y:S08]  /*10d0*/  LDC R6, c[0x0][0x384] ;  /* 0x0000e100ff067b82 */ /* 0x000eb00000000800 */
[----:B------:R-:W3:Y:S01]  /*10e0*/  LDC R5, c[0x0][0x388] ;  /* 0x0000e200ff057b82 */ /* 0x000ee20000000800 */
[----:B0-----:R-:W-:-:S06]  /*10f0*/  UPRMT UR4, UR4, 0x8880, URZ ;  /* 0x0000888004047896 */ /* 0x001fcc00080000ff */
[----:B------:R-:W-:Y:S02]  /*1100*/  ISETP.NE.AND P0, PT, RZ, UR4, PT ;  /* 0x00000004ff007c0c */ /* 0x000fe4000bf05270 */
[----:B-1----:R-:W-:Y:S02]  /*1110*/  ISETP.GE.AND P1, PT, R0, 0x1, PT ;  /* 0x000000010000780c */ /* 0x002fe40003f26270 */
[----:B------:R-:W-:-:S09]  /*1120*/  I2FP.F32.S32 R0, R13 ;  /* 0x0000000d00007245 */ /* 0x000fd20000201400 */
[C---:B------:R-:W-:Y:S01]  /*1130*/  @!P0 FADD.FTZ R3, R2.reuse, 0.5 ;  /* 0x3f00000002038421 */ /* 0x040fe20000010000 */
[-C--:B--2---:R-:W-:Y:S01]  /*1140*/  @P0 FMUL.FTZ R4, R2, R6.reuse ;  /* 0x0000000602040220 */ /* 0x084fe20000410000 */
[C---:B------:R-:W-:Y:S02]  /*1150*/  @!P0 FADD.FTZ R2, R0.reuse, 0.5 ;  /* 0x3f00000000028421 */ /* 0x040fe40000010000 */
[----:B------:R-:W-:Y:S01]  /*1160*/  @!P0 FFMA.FTZ R4, R3, R6, -0.5 ;  /* 0xbf00000003048423 */ /* 0x000fe20000010006 */
[----:B---3--:R-:W-:Y:S01]  /*1170*/  @P0 FMUL.FTZ R0, R0, R5 ;  /* 0x0000000500000220 */ /* 0x008fe20000410000 */
[----:B------:R-:W-:Y:S06]  /*1180*/  @!P1 EXIT ;  /* 0x000000000000994d */ /* 0x000fec0003800000 */
[----:B------:R-:W0:Y:S01]  /*1190*/  LDCU.128 UR4, c[0x0][0x410] ;  /* 0x00008200ff0477ac */ /* 0x000e220008000c00 */
[----:B------:R-:W-:Y:S01]  /*11a0*/  @!P0 FFMA.FTZ R0, R2, R5, -0.5 ;  /* 0xbf00000002008423 */ /* 0x000fe20000010005 */
[----:B------:R-:W1:Y:S01]  /*11b0*/  F2I.FTZ.FLOOR.NTZ R15, R4 ;  /* 0x00000004000f7305 */ /* 0x000e620000217100 */
[----:B------:R-:W-:Y:S01]  /*11c0*/  SHF.R.S32.HI R2, RZ, 0x1f, R13 ;  /* 0x0000001fff027819 */ /* 0x000fe2000001140d */
[----:B------:R-:W2:Y:S01]  /*11d0*/  LDC R14, c[0x0][0x3a0] ;  /* 0x0000e800ff0e7b82 */ /* 0x000ea20000000800 */
[----:B------:R-:W-:-:S05]  /*11e0*/  HFMA2 R10, -RZ, RZ, 1.90625, 0 ;  /* 0x3fa00000ff0a7431 */ /* 0x000fca00000001ff */
[----:B------:R-:W3:Y:S01]  /*11f0*/  F2I.FTZ.FLOOR.NTZ R16, R0 ;  /* 0x0000000000107305 */ /* 0x000ee20000217100 */
[----:B-1----:R-:W-:Y:S01]  /*1200*/  I2FP.F32.S32 R5, R15 ;  /* 0x0000000f00057245 */ /* 0x002fe20000201400 */
[----:B0-----:R-:W-:-:S04]  /*1210*/  IMAD R2, R2, UR6, RZ ;  /* 0x0000000602027c24 */ /* 0x001fc8000f8e02ff */
[----:B------:R-:W-:Y:S02]  /*1220*/  IMAD R17, R13, UR7, R2 ;  /* 0x000000070d117c24 */ /* 0x000fe4000f8e0202 */
[----:B------:R-:W-:Y:S01]  /*1230*/  FADD.FTZ R5, -R5, R4 ;  /* 0x0000000405057221 */ /* 0x000fe20000010100 */
[----:B------:R-:W-:Y:S01]  /*1240*/  IMAD.WIDE.U32 R2, R13, UR6, RZ ;  /* 0x000000060d027c25 */ /* 0x000fe2000f8e00ff */
[----:B---3--:R-:W-:Y:S02]  /*1250*/  I2FP.F32.S32 R11, R16 ;  /* 0x00000010000b7245 */ /* 0x008fe40000201400 */
[----:B------:R-:W-:Y:S01]  /*1260*/  SHF.R.S32.HI R4, RZ, 0x1f, R8 ;  /* 0x0000001fff047819 */ /* 0x000fe20000011408 */
[----:B------:R-:W-:Y:S01]  /*1270*/  IMAD.IADD R3, R3, 0x1, R17 ;  /* 0x0000000103037824 */ /* 0x000fe200078e0211 */
[----:B------:R-:W-:Y:S01]  /*1280*/  MOV R17, 0x3f400000 ;  /* 0x3f40000000117802 */ /* 0x000fe20000000f00 */
[----:B------:R-:W-:Y:S01]  /*1290*/  FADD.FTZ R11, -R11, R0 ;  /* 0x000000000b0b7221 */ /* 0x000fe20000010100 */
[----:B--2---:R-:W-:Y:S01]  /*12a0*/  ISETP.GE.AND P0, PT, R14, 0x1, PT ;  /* 0x000000010e00780c */ /* 0x004fe20003f06270 */
[----:B------:R-:W-:-:S02]  /*12b0*/  IMAD R13, R4, UR4, RZ ;  /* 0x00000004040d7c24 */ /* 0x000fc4000f8e02ff */
[----:B------:R-:W-:Y:S01]  /*12c0*/  FADD.FTZ R12, -R5, 1 ;  /* 0x3f800000050c7421 */ /* 0x000fe20000010100 */
[C---:B------:R-:W-:Y:S01]  /*12d0*/  FFMA.FTZ R0, R11.reuse, R10, -2.25 ;  /* 0xc01000000b007423 */ /* 0x040fe2000001000a */
[----:B------:R-:W-:Y:S01]  /*12e0*/  FADD.FTZ R4, R11, 1 ;  /* 0x3f8000000b047421 */ /* 0x000fe20000010000 */
[----:B------:R-:W-:-:S04]  /*12f0*/  IMAD.WIDE.U32 R20, R8, UR4, R2 ;  /* 0x0000000408147c25 */ /* 0x000fc8000f8e0002 */
[----:B------:R-:W-:Y:S01]  /*1300*/  FFMA.FTZ R2, R5, R10, -2.25 ;  /* 0xc010000005027423 */ /* 0x000fe2000001000a */
[C---:B------:R-:W-:Y:S01]  /*1310*/  FMUL.FTZ R0, R11.reuse, R0 ;  /* 0x000000000b007220 */ /* 0x040fe20000410000 */
[----:B------:R-:W-:Y:S01]  /*1320*/  FADD.FTZ R6, -R11, 1 ;  /* 0x3f8000000b067421 */ /* 0x000fe20000010100 */
[----:B------:R-:W-:Y:S02]  /*1330*/  IMAD R19, R8, UR5, R13 ;  /* 0x0000000508137c24 */ /* 0x000fe4000f8e020d */
[----:B------:R-:W-:Y:S01]  /*1340*/  FFMA.FTZ R13, R4, -R17, 3.75 ;  /* 0x40700000040d7423 */ /* 0x000fe20000010811 */
[----:B------:R-:W-:Y:S01]  /*1350*/  FMUL.FTZ R8, R5, R2 ;  /* 0x0000000205087220 */ /* 0x000fe20000410000 */
[----:B------:R-:W-:Y:S01]  /*1360*/  FFMA.FTZ R0, R11, R0, 1 ;  /* 0x3f8000000b007423 */ /* 0x000fe20000010000 */
[----:B------:R-:W-:Y:S01]  /*1370*/  FFMA.FTZ R11, R6, R10, -2.25 ;  /* 0xc0100000060b7423 */ /* 0x000fe2000001000a */
[----:B------:R-:W-:Y:S01]  /*1380*/  FFMA.FTZ R13, R4, R13, -6 ;  /* 0xc0c00000040d7423 */ /* 0x000fe2000001000d */
[C---:B------:R-:W-:Y:S01]  /*1390*/  FFMA.FTZ R3, R5.reuse, R8, 1 ;  /* 0x3f80000005037423 */ /* 0x040fe20000010008 */
[----:B------:R-:W-:Y:S01]  /*13a0*/  FADD.FTZ R5, R5, 1 ;  /* 0x3f80000005057421 */ /* 0x000fe20000010000 */
[----:B------:R-:W-:Y:S01]  /*13b0*/  FMUL.FTZ R11, R6, R11 ;  /* 0x0000000b060b7220 */ /* 0x000fe20000410000 */
[----:B------:R-:W-:Y:S01]  /*13c0*/  FFMA.FTZ R2, R4, R13, 3 ;  /* 0x4040000004027423 */ /* 0x000fe2000001000d */
[----:B------:R-:W-:Y:S01]  /*13d0*/  FFMA.FTZ R13, R12, R10, -2.25 ;  /* 0xc01000000c0d7423 */ /* 0x000fe2000001000a */
[----:B------:R-:W-:Y:S01]  /*13e0*/  FADD.FTZ R8, R6, 1 ;  /* 0x3f80000006087421 */ /* 0x000fe20000010000 */
[C---:B------:R-:W-:Y:S01]  /*13f0*/  FFMA.FTZ R10, R5.reuse, -R17, 3.75 ;  /* 0x40700000050a7423 */ /* 0x040fe20000010811 */
[----:B------:R-:W-:Y:S01]  /*1400*/  FADD.FTZ R14, R12, 1 ;  /* 0x3f8000000c0e7421 */ /* 0x000fe20000010000 */
[----:B------:R-:W-:Y:S01]  /*1410*/  FFMA.FTZ R4, R6, R11, 1 ;  /* 0x3f80000006047423 */ /* 0x000fe2000001000b */
[----:B------:R-:W-:Y:S01]  /*1420*/  FFMA.FTZ R11, R8, -R17, 3.75 ;  /* 0x40700000080b7423 */ /* 0x000fe20000010811 */
[C---:B------:R-:W-:Y:S01]  /*1430*/  FFMA.FTZ R10, R5.reuse, R10, -6 ;  /* 0xc0c00000050a7423 */ /* 0x040fe2000001000a */
[----:B------:R-:W-:Y:S01]  /*1440*/  FMUL.FTZ R13, R12, R13 ;  /* 0x0000000d0c0d7220 */ /* 0x000fe20000410000 */
[----:B------:R-:W-:Y:S01]  /*1450*/  FFMA.FTZ R17, R14, -R17, 3.75 ;  /* 0x407000000e117423 */ /* 0x000fe20000010811 */
[----:B------:R-:W-:Y:S01]  /*1460*/  FFMA.FTZ R11, R8, R11, -6 ;  /* 0xc0c00000080b7423 */ /* 0x000fe2000001000b */
[----:B------:R-:W-:Y:S01]  /*1470*/  FFMA.FTZ R5, R5, R10, 3 ;  /* 0x4040000005057423 */ /* 0x000fe2000001000a */
[----:B------:R-:W-:Y:S01]  /*1480*/  FFMA.FTZ R6, R12, R13, 1 ;  /* 0x3f8000000c067423 */ /* 0x000fe2000001000d */
[----:B------:R-:W-:Y:S01]  /*1490*/  FFMA.FTZ R17, R14, R17, -6 ;  /* 0xc0c000000e117423 */ /* 0x000fe20000010011 */
[----:B------:R-:W-:Y:S06]  /*14a0*/  @!P0 EXIT ;  /* 0x000000000000894d */ /* 0x000fec0003800000 */
[----:B------:R-:W-:Y:S02]  /*14b0*/  VIADD R10, R7, 0xffffffff ;  /* 0xffffffff070a7836 */ /* 0x000fe40000000000 */
[----:B------:R-:W-:Y:S01]  /*14c0*/  FFMA.FTZ R7, R8, R11, 3 ;  /* 0x4040000008077423 */ /* 0x000fe2000001000b */
[----:B------:R-:W-:Y:S01]  /*14d0*/  FFMA.FTZ R8, R14, R17, 3 ;  /* 0x404000000e087423 */ /* 0x000fe20000010011 */
[----:B------:R-:W-:Y:S01]  /*14e0*/  IADD3 R17, PT, PT, R9, -0x1, RZ ;  /* 0xffffffff09117810 */ /* 0x000fe20007ffe0ff */
[----:B------:R-:W-:Y:S01]  /*14f0*/  UMOV UR4, URZ ;  /* 0x000000ff00047c82 */ /* 0x000fe20008000000 */
[C-C-:B------:R-:W-:Y:S02]  /*1500*/  VIADDMNMX.RELU R9, R15.reuse, 0xffffffff, R10.reuse, PT ;  /* 0xffffffff0f097846 */ /* 0x140fe4000380110a */
[C---:B------:R-:W-:Y:S02]  /*1510*/  VIMNMX.RELU R11, PT, PT, R15.reuse, R10, PT ;  /* 0x0000000a0f0b7248 */ /* 0x040fe40003fe1100 */
[----:B------:R-:W-:-:S02]  /*1520*/  VIADDMNMX.RELU R13, R15, 0x1, R10, PT ;  /* 0x000000010f0d7846 */ /* 0x000fc4000380110a */
[----:B------:R-:W-:Y:S02]  /*1530*/  VIADDMNMX.RELU R15, R15, 0x2, R10, PT ;  /* 0x000000020f0f7846 */ /* 0x000fe4000380110a */
[C-C-:B------:R-:W-:Y:S02]  /*1540*/  VIADDMNMX.RELU R10, R16.reuse, 0x2, R17.reuse, PT ;  /* 0x00000002100a7846 */ /* 0x140fe40003801111 */
[C-C-:B------:R-:W-:Y:S02]  /*1550*/  VIADDMNMX.RELU R12, R16.reuse, 0x1, R17.reuse, PT ;  /* 0x00000001100c7846 */ /* 0x140fe40003801111 */
[C---:B------:R-:W-:Y:S02]  /*1560*/  VIMNMX.RELU R14, PT, PT, R16.reuse, R17, PT ;  /* 0x00000011100e7248 */ /* 0x040fe40003fe1100 */
[----:B------:R-:W-:Y:S02]  /*1570*/  VIADDMNMX.RELU R16, R16, 0xffffffff, R17, PT ;  /* 0xffffffff10107846 */ /* 0x000fe40003801111 */
[----:B------:R-:W-:-:S07]  /*1580*/  IADD3 R17, PT, PT, R19, R21, RZ ;  /* 0x0000001513117210 */ /* 0x000fce0007ffe0ff */
.L_x_114:
[----:B------:R-:W0:Y:S01]  /*1590*/  LDC.64 R24, c[0x0][0x400] ;  /* 0x00010000ff187b82 */ /* 0x000e220000000a00 */
[----:B------:R-:W1:Y:S01]  /*15a0*/  LDCU.64 UR8, c[0x0][0x3b8] ;  /* 0x00007700ff0877ac */ /* 0x000e620008000a00 */
[----:B------:R-:W-:Y:S01]  /*15b0*/  MOV R19, R17 ;  /* 0x0000001100137202 */ /* 0x000fe20000000f00 */
[----:B------:R-:W-:Y:S01]  /*15c0*/  IMAD.MOV.U32 R18, RZ, RZ, R20 ;  /* 0x000000ffff127224 */ /* 0x000fe200078e0014 */
[----:B------:R-:W2:Y:S04]  /*15d0*/  LDCU UR5, c[0x0][0x398] ;  /* 0x00007300ff0577ac */ /* 0x000ea80008000800 */
[----:B------:R-:W3:Y:S01]  /*15e0*/  LDC.64 R50, c[0x0][0x3d0] ;  /* 0x0000f400ff327b82 */ /* 0x000ee20000000a00 */
[----:B------:R-:W4:Y:S01]  /*15f0*/  LDCU UR14, c[0x0][0x3a0] ;  /* 0x00007400ff0e77ac */ /* 0x000f220008000800 */
[----:B------:R-:W0:Y:S01]  /*1600*/  LDCU.64 UR12, c[0x0][0x3d8] ;  /* 0x00007b00ff0c77ac */ /* 0x000e220008000a00 */
[----:B-1----:R-:W-:-:S04]  /*1610*/  UIMAD.WIDE.U32 UR6, UR4, UR8, URZ ;  /* 0x00000008040672a5 */ /* 0x002fc8000f8e00ff */
[----:B------:R-:W-:Y:S02]  /*1620*/  UIMAD UR7, UR4, UR9, UR7 ;  /* 0x00000009040772a4 */ /* 0x000fe4000f8e0207 */
[----:B0-----:R-:W-:Y:S01]  /*1630*/  IMAD.WIDE.U32 R22, R24, UR4, R18 ;  /* 0x0000000418167c25 */ /* 0x001fe2000f8e0012 */
[----:B------:R-:W0:Y:S03]  /*1640*/  LDCU.64 UR8, c[0x0][0x390] ;  /* 0x00007200ff0877ac */ /* 0x000e260008000a00 */
[----:B------:R-:W-:Y:S01]  /*1650*/  IMAD R19, R25, UR4, R23 ;  /* 0x0000000419137c24 */ /* 0x000fe2000f8e0217 */
[----:B------:R-:W-:Y:S01]  /*1660*/  UIADD3 UR4, UPT, UPT, UR4, 0x1, URZ ;  /* 0x0000000104047890 */ /* 0x000fe2000fffe0ff */
[----:B---3--:R-:W-:-:S03]  /*1670*/  IMAD.WIDE.U32 R24, R16, R50, UR6 ;  /* 0x0000000610187e25 */ /* 0x008fc6000f8e0032 */
[----:B--2---:R-:W-:Y:S01]  /*1680*/  UISETP.NE.AND UP1, UPT, UR4, UR5, UPT ;  /* 0x000000050400728c */ /* 0x004fe2000bf25270 */
[-C--:B------:R-:W-:Y:S02]  /*1690*/  IMAD.WIDE.U32 R26, R14, R50.reuse, UR6 ;  /* 0x000000060e1a7e25 */ /* 0x080fe4000f8e0032 */
[----:B------:R-:W-:Y:S02]  /*16a0*/  UMOV UR5, URZ ;  /* 0x000000ff00057c82 */ /* 0x000fe40008000000 */
[----:B------:R-:W-:-:S04]  /*16b0*/  IMAD.WIDE.U32 R28, R12, R50, UR6 ;  /* 0x000000060c1c7e25 */ /* 0x000fc8000f8e0032 */
[----:B------:R-:W-:-:S04]  /*16c0*/  IMAD.WIDE.U32 R30, R10, R50, UR6 ;  /* 0x000000060a1e7e25 */ /* 0x000fc8000f8e0032 */
[-C--:B------:R-:W-:Y:S02]  /*16d0*/  IMAD R45, R16, R51.reuse, R25 ;  /* 0x00000033102d7224 */ /* 0x080fe400078e0219 */
[-C--:B------:R-:W-:Y:S02]  /*16e0*/  IMAD R47, R14, R51.reuse, R27 ;  /* 0x000000330e2f7224 */ /* 0x080fe400078e021b */
[-C--:B------:R-:W-:Y:S02]  /*16f0*/  IMAD R49, R12, R51.reuse, R29 ;  /* 0x000000330c317224 */ /* 0x080fe400078e021d */
[----:B0---4-:R-:W-:-:S07]  /*1700*/  IMAD R51, R10, R51, R31 ;  /* 0x000000330a337224 */ /* 0x011fce00078e021f */
.L_x_113:
[----:B------:R-:W0:Y:S01]  /*1710*/  LDC.64 R36, c[0x0][0x3c0] ;  /* 0x0000f000ff247b82 */ /* 0x000e220000000a00 */
[----:B------:R-:W-:-:S07]  /*1720*/  MOV R44, R24 ;  /* 0x00000018002c7202 */ /* 0x000fce0000000f00 */
[----:B------:R-:W1:Y:S01]  /*1730*/  LDC.64 R32, c[0x0][0x3c8] ;  /* 0x0000f200ff207b82 */ /* 0x000e620000000a00 */
[----:B0-----:R-:W-:Y:S02]  /*1740*/  IMAD R18, R37, UR5, RZ ;  /* 0x0000000525127c24 */ /* 0x001fe4000f8e02ff */
[----:B------:R-:W-:-:S04]  /*1750*/  IMAD.WIDE.U32 R40, R36, UR5, R44 ;  /* 0x0000000524287c25 */ /* 0x000fc8000f8e002c */
[----:B------:R-:W-:Y:S02]  /*1760*/  IMAD.IADD R41, R41, 0x1, R18 ;  /* 0x0000000129297824 */ /* 0x000fe400078e0212 */
[C---:B-1----:R-:W-:Y:S02]  /*1770*/  IMAD R44, R9.reuse, R33, RZ ;  /* 0x00000021092c7224 */ /* 0x042fe400078e02ff */
[----:B------:R-:W-:-:S04]  /*1780*/  IMAD.WIDE.U32 R38, R9, R32, R40 ;  /* 0x0000002009267225 */ /* 0x000fc800078e0028 */
[----:B------:R-:W-:Y:S01]  /*1790*/  IMAD R53, R11, R33, RZ ;  /* 0x000000210b357224 */ /* 0x000fe200078e02ff */
[----:B------:R-:W-:Y:S01]  /*17a0*/  IADD3 R37, PT, PT, R39, R44, RZ ;  /* 0x0000002c27257210 */ /* 0x000fe20007ffe0ff */
[----:B------:R-:W-:Y:S01]  /*17b0*/  IMAD.WIDE.U32 R34, R11, R32, R40 ;  /* 0x000000200b227225 */ /* 0x000fe200078e0028 */
[----:B------:R-:W-:-:S04]  /*17c0*/  LEA R54, P0, R38, UR8, 0x1 ;  /* 0x0000000826367c11 */ /* 0x000fc8000f8008ff */
[----:B------:R-:W-:Y:S01]  /*17d0*/  LEA.HI.X R55, R38, UR9, R37, 0x1, P0 ;  /* 0x0000000926377c11 */ /* 0x000fe200080f0c25 */
[----:B------:R-:W-:Y:S01]  /*17e0*/  IMAD R37, R13, R33, RZ ;  /* 0x000000210d257224 */ /* 0x000fe200078e02ff */
[----:B------:R-:W-:Y:S01]  /*17f0*/  IADD3 R35, PT, PT, R35, R53, RZ ;  /* 0x0000003523237210 */ /* 0x000fe20007ffe0ff */
[----:B------:R-:W-:Y:S01]  /*1800*/  IMAD.WIDE.U32 R42, R13, R32, R40 ;  /* 0x000000200d2a7225 */ /* 0x000fe200078e0028 */
[C---:B------:R-:W-:Y:S01]  /*1810*/  LEA R38, P0, R34.reuse, UR8, 0x1 ;  /* 0x0000000822267c11 */ /* 0x040fe2000f8008ff */
[----:B------:R-:W2:Y:S03]  /*1820*/  LDG.E.U16 R46, desc[UR10][R54.64] ;  /* 0x0000000a362e7981 */ /* 0x000ea6000c1e1500 */
[----:B------:R-:W-:Y:S01]  /*1830*/  LEA.HI.X R39, R34, UR9, R35, 0x1, P0 ;  /* 0x0000000922277c11 */ /* 0x000fe200080f0c23 */
[----:B------:R-:W-:Y:S01]  /*1840*/  IMAD.IADD R35, R43, 0x1, R37 ;  /* 0x000000012b237824 */ /* 0x000fe200078e0225 */
[----:B------:R-:W-:Y:S01]  /*1850*/  LEA R34, P0, R42, UR8, 0x1 ;  /* 0x000000082a227c11 */ /* 0x000fe2000f8008ff */
[----:B------:R-:W-:-:S02]  /*1860*/  IMAD R33, R15, R33, RZ ;  /* 0x000000210f217224 */ /* 0x000fc400078e02ff */
[----:B------:R-:W-:Y:S01]  /*1870*/  IMAD.WIDE.U32 R40, R15, R32, R40 ;  /* 0x000000200f287225 */ /* 0x000fe200078e0028 */
[----:B------:R-:W-:Y:S01]  /*1880*/  LEA.HI.X R35, R42, UR9, R35, 0x1, P0 ;  /* 0x000000092a237c11 */ /* 0x000fe200080f0c23 */
[----:B------:R-:W3:Y:S03]  /*1890*/  LDG.E.U16 R52, desc[UR10][R38.64] ;  /* 0x0000000a26347981 */ /* 0x000ee6000c1e1500 */
[----:B------:R-:W-:Y:S01]  /*18a0*/  IADD3 R41, PT, PT, R41, R33, RZ ;  /* 0x0000002129297210 */ /* 0x000fe20007ffe0ff */
[----:B------:R0:W4:Y:S01]  /*18b0*/  LDG.E.U16 R48, desc[UR10][R34.64] ;  /* 0x0000000a22307981 */ /* 0x000122000c1e1500 */
[----:B------:R-:W-:-:S04]  /*18c0*/  LEA R42, P0, R40, UR8, 0x1 ;  /* 0x00000008282a7c11 */ /* 0x000fc8000f8008ff */
[----:B------:R-:W-:Y:S02]  /*18d0*/  LEA.HI.X R43, R40, UR9, R41, 0x1, P0 ;  /* 0x00000009282b7c11 */ /* 0x000fe400080f0c29 */
[----:B0-----:R-:W-:Y:S01]  /*18e0*/  MOV R34, R26 ;  /* 0x0000001a00227202 */ /* 0x001fe20000000f00 */
[----:B------:R-:W-:Y:S02]  /*18f0*/  IMAD.MOV.U32 R35, RZ, RZ, R47 ;  /* 0x000000ffff237224 */ /* 0x000fe400078e002f */
[----:B------:R0:W5:Y:S02]  /*1900*/  LDG.E.U16 R50, desc[UR10][R42.64] ;  /* 0x0000000a2a327981 */ /* 0x000164000c1e1500 */
[----:B------:R-:W-:-:S05]  /*1910*/  IMAD.WIDE.U32 R40, R36, UR5, R34 ;  /* 0x0000000524287c25 */ /* 0x000fca000f8e0022 */
[----:B------:R-:W-:-:S03]  /*1920*/  IADD3 R41, PT, PT, R18, R41, RZ ;  /* 0x0000002912297210 */ /* 0x000fc60007ffe0ff */
[----:B------:R-:W-:-:S05]  /*1930*/  IMAD.WIDE.U32 R56, R9, R32, R40 ;  /* 0x0000002009387225 */ /* 0x000fca00078e0028 */
[----:B------:R-:W-:Y:S02]  /*1940*/  IADD3 R55, PT, PT, R44, R57, RZ ;  /* 0x000000392c377210 */ /* 0x000fe40007ffe0ff */
[----:B------:R-:W-:-:S04]  /*1950*/  LEA R54, P0, R56, UR8, 0x1 ;  /* 0x0000000838367c11 */ /* 0x000fc8000f8008ff */
[----:B------:R-:W-:-:S05]  /*1960*/  LEA.HI.X R55, R56, UR9, R55, 0x1, P0 ;  /* 0x0000000938377c11 */ /* 0x000fca00080f0c37 */
[----:B------:R-:W3:Y:S01]  /*1970*/  LDG.E.U16 R54, desc[UR10][R54.64] ;  /* 0x0000000a36367981 */ /* 0x000ee2000c1e1500 */
[----:B--2---:R-:W-:Y:S01]  /*1980*/  SHF.L.U32 R57, R46, 0x10, RZ ;  /* 0x000000102e397819 */ /* 0x004fe200000006ff */
[----:B---3--:R-:W-:-:S04]  /*1990*/  IMAD.U32 R35, R54, 0x10000, RZ ;  /* 0x0001000036237824 */ /* 0x008fc800078e00ff */
[----:B------:R-:W-:-:S04]  /*19a0*/  FMUL.FTZ R35, R0, R35 ;  /* 0x0000002300237220 */ /* 0x000fc80000410000 */
[----:B------:R-:W-:Y:S01]  /*19b0*/  FFMA.FTZ R57, R2, R57, R35 ;  /* 0x0000003902397223 */ /* 0x000fe20000010023 */
[----:B------:R-:W-:-:S05]  /*19c0*/  IMAD.WIDE.U32 R34, R11, R32, R40 ;  /* 0x000000200b227225 */ /* 0x000fca00078e0028 */
[----:B------:R-:W-:Y:S02]  /*19d0*/  IADD3 R35, PT, PT, R53, R35, RZ ;  /* 0x0000002335237210 */ /* 0x000fe40007ffe0ff */
[----:B------:R-:W-:-:S04]  /*19e0*/  LEA R38, P0, R34, UR8, 0x1 ;  /* 0x0000000822267c11 */ /* 0x000fc8000f8008ff */
[----:B------:R-:W-:-:S05]  /*19f0*/  LEA.HI.X R39, R34, UR9, R35, 0x1, P0 ;  /* 0x0000000922277c11 */ /* 0x000fca00080f0c23 */
[----:B------:R-:W2:Y:S01]  /*1a00*/  LDG.E.U16 R38, desc[UR10][R38.64] ;  /* 0x0000000a26267981 */ /* 0x000ea2000c1e1500 */
[----:B------:R-:W-:Y:S01]  /*1a10*/  SHF.L.U32 R55, R52, 0x10, RZ ;  /* 0x0000001034377819 */ /* 0x000fe200000006ff */
[----:B--2---:R-:W-:-:S04]  /*1a20*/  IMAD.U32 R35, R38, 0x10000, RZ ;  /* 0x0001000026237824 */ /* 0x004fc800078e00ff */
[----:B------:R-:W-:-:S04]  /*1a30*/  FMUL.FTZ R35, R0, R35 ;  /* 0x0000002300237220 */ /* 0x000fc80000410000 */
[----:B------:R-:W-:Y:S01]  /*1a40*/  FFMA.FTZ R55, R2, R55, R35 ;  /* 0x0000003702377223 */ /* 0x000fe20000010023 */
[----:B------:R-:W-:-:S04]  /*1a50*/  IMAD.WIDE.U32 R34, R13, R32, R40 ;  /* 0x000000200d227225 */ /* 0x000fc800078e0028 */
[----:B------:R-:W-:Y:S01]  /*1a60*/  IMAD.WIDE.U32 R40, R15, R32, R40 ;  /* 0x000000200f287225 */ /* 0x000fe200078e0028 */
[----:B------:R-:W-:Y:S02]  /*1a70*/  IADD3 R35, PT, PT, R37, R35, RZ ;  /* 0x0000002325237210 */ /* 0x000fe40007ffe0ff */
[----:B0-----:R-:W-:-:S04]  /*1a80*/  LEA R42, P0, R34, UR8, 0x1 ;  /* 0x00000008222a7c11 */ /* 0x001fc8000f8008ff */
[----:B------:R-:W-:Y:S01]  /*1a90*/  LEA.HI.X R43, R34, UR9, R35, 0x1, P0 ;  /* 0x00000009222b7c11 */ /* 0x000fe200080f0c23 */
[----:B------:R-:W-:Y:S01]  /*1aa0*/  IMAD.IADD R35, R33, 0x1, R41 ;  /* 0x0000000121237824 */ /* 0x000fe200078e0229 */
[----:B------:R-:W-:-:S03]  /*1ab0*/  LEA R34, P0, R40, UR8, 0x1 ;  /* 0x0000000828227c11 */ /* 0x000fc6000f8008ff */
[----:B------:R-:W2:Y:S01]  /*1ac0*/  LDG.E.U16 R42, desc[UR10][R42.64] ;  /* 0x0000000a2a2a7981 */ /* 0x000ea2000c1e1500 */
[----:B------:R-:W-:-:S05]  /*1ad0*/  LEA.HI.X R35, R40, UR9, R35, 0x1, P0 ;  /* 0x0000000928237c11 */ /* 0x000fca00080f0c23 */
[----:B------:R0:W3:Y:S01]  /*1ae0*/  LDG.E.U16 R34, desc[UR10][R34.64] ;  /* 0x0000000a22227981 */ /* 0x0000e2000c1e1500 */
[----:B----4-:R-:W-:Y:S02]  /*1af0*/  SHF.L.U32 R59, R48, 0x10, RZ ;  /* 0x00000010303b7819 */ /* 0x010fe400000006ff */
[----:B0-----:R-:W-:Y:S01]  /*1b00*/  MOV R35, R49 ;  /* 0x0000003100237202 */ /* 0x001fe20000000f00 */
[----:B-----5:R-:W-:Y:S01]  /*1b10*/  IMAD.U32 R61, R50, 0x10000, RZ ;  /* 0x00010000323d7824 */ /* 0x020fe200078e00ff */
[----:B--2---:R-:W-:Y:S02]  /*1b20*/  SHF.L.U32 R41, R42, 0x10, RZ ;  /* 0x000000102a297819 */ /* 0x004fe400000006ff */
[----:B---3--:R-:W-:Y:S01]  /*1b30*/  SHF.L.U32 R40, R34, 0x10, RZ ;  /* 0x0000001022287819 */ /* 0x008fe200000006ff */
[----:B------:R-:W-:-:S04]  /*1b40*/  IMAD.MOV.U32 R34, RZ, RZ, R28 ;  /* 0x000000ffff227224 */ /* 0x000fc800078e001c */
[----:B------:R-:W-:-:S04]  /*1b50*/  IMAD.WIDE.U32 R38, R36, UR5, R34 ;  /* 0x0000000524267c25 */ /* 0x000fc8000f8e0022 */
[C---:B------:R-:W-:Y:S01]  /*1b60*/  FMUL.FTZ R41, R0.reuse, R41 ;  /* 0x0000002900297220 */ /* 0x040fe20000410000 */
[----:B------:R-:W-:Y:S01]  /*1b70*/  FMUL.FTZ R40, R0, R40 ;  /* 0x0000002800287220 */ /* 0x000fe20000410000 */
[----:B------:R-:W-:Y:S02]  /*1b80*/  IADD3 R39, PT, PT, R18, R39, RZ ;  /* 0x0000002712277210 */ /* 0x000fe40007ffe0ff */
[C---:B------:R-:W-:Y:S01]  /*1b90*/  FFMA.FTZ R59, R2.reuse, R59, R41 ;  /* 0x0000003b023b7223 */ /* 0x040fe20000010029 */
[----:B------:R-:W-:Y:S01]  /*1ba0*/  FFMA.FTZ R43, R2, R61, R40 ;  /* 0x0000003d022b7223 */ /* 0x000fe20000010028 */
[----:B------:R-:W-:-:S05]  /*1bb0*/  IMAD.WIDE.U32 R40, R9, R32, R38 ;  /* 0x0000002009287225 */ /* 0x000fca00078e0026 */
[----:B------:R-:W-:Y:S02]  /*1bc0*/  IADD3 R35, PT, PT, R44, R41, RZ ;  /* 0x000000292c237210 */ /* 0x000fe40007ffe0ff */
[----:B------:R-:W-:-:S04]  /*1bd0*/  LEA R34, P0, R40, UR8, 0x1 ;  /* 0x0000000828227c11 */ /* 0x000fc8000f8008ff */
[----:B------:R-:W-:-:S05]  /*1be0*/  LEA.HI.X R35, R40, UR9, R35, 0x1, P0 ;  /* 0x0000000928237c11 */ /* 0x000fca00080f0c23 */
[----:B------:R-:W2:Y:S01]  /*1bf0*/  LDG.E.U16 R34, desc[UR10][R34.64] ;  /* 0x0000000a22227981 */ /* 0x000ea2000c1e1500 */
[----:B------:R-:W-:-:S04]  /*1c00*/  IMAD.MOV.U32 R50, RZ, RZ, R30 ;  /* 0x000000ffff327224 */ /* 0x000fc800078e001e */
[----:B------:R-:W-:-:S05]  /*1c10*/  IMAD.WIDE.U32 R40, R36, UR5, R50 ;  /* 0x0000000524287c25 */ /* 0x000fca000f8e0032 */
[----:B------:R-:W-:Y:S02]  /*1c20*/  IADD3 R41, PT, PT, R18, R41, RZ ;  /* 0x0000002912297210 */ /* 0x000fe40007ffe0ff */
[----:B--2---:R-:W-:-:S05]  /*1c30*/  SHF.L.U32 R18, R34, 0x10, RZ ;  /* 0x0000001022127819 */ /* 0x004fca00000006ff */
[----:B------:R-:W-:Y:S01]  /*1c40*/  FFMA.FTZ R18, R4, R18, R57 ;  /* 0x0000001204127223 */ /* 0x000fe20000010039 */
[----:B------:R-:W-:-:S04]  /*1c50*/  IMAD.WIDE.U32 R56, R9, R32, R40 ;  /* 0x0000002009387225 */ /* 0x000fc800078e0028 */
[----:B------:R-:W-:Y:S01]  /*1c60*/  IMAD.IADD R57, R44, 0x1, R57 ;  /* 0x000000012c397824 */ /* 0x000fe200078e0239 */
[----:B------:R-:W-:-:S04]  /*1c70*/  LEA R60, P0, R56, UR8, 0x1 ;  /* 0x00000008383c7c11 */ /* 0x000fc8000f8008ff */
[----:B------:R-:W-:-:S05]  /*1c80*/  LEA.HI.X R61, R56, UR9, R57, 0x1, P0 ;  /* 0x00000009383d7c11 */ /* 0x000fca00080f0c39 */
[----:B------:R-:W2:Y:S01]  /*1c90*/  LDG.E.U16 R60, desc[UR10][R60.64] ;  /* 0x0000000a3c3c7981 */ /* 0x000ea2000c1e1500 */
[----:B------:R-:W-:-:S05]  /*1ca0*/  IMAD.WIDE.U32 R56, R11, R32, R38 ;  /* 0x000000200b387225 */ /* 0x000fca00078e0026 */
[----:B------:R-:W-:Y:S02]  /*1cb0*/  IADD3 R35, PT, PT, R53, R57, RZ ;  /* 0x0000003935237210 */ /* 0x000fe40007ffe0ff */
[----:B--2---:R-:W-:-:S05]  /*1cc0*/  SHF.L.U32 R34, R60, 0x10, RZ ;  /* 0x000000103c227819 */ /* 0x004fca00000006ff */
[----:B------:R-:W-:Y:S01]  /*1cd0*/  FFMA.FTZ R18, R7, R34, R18 ;  /* 0x0000002207127223 */ /* 0x000fe20000010012 */
[----:B------:R-:W-:-:S04]  /*1ce0*/  LEA R34, P0, R56, UR8, 0x1 ;  /* 0x0000000838227c11 */ /* 0x000fc8000f8008ff */
[----:B------:R-:W-:-:S05]  /*1cf0*/  LEA.HI.X R35, R56, UR9, R35, 0x1, P0 ;  /* 0x0000000938237c11 */ /* 0x000fca00080f0c23 */
[----:B------:R-:W2:Y:S01]  /*1d00*/  LDG.E.U16 R34, desc[UR10][R34.64] ;  /* 0x0000000a22227981 */ /* 0x000ea2000c1e1500 */
[----:B------:R-:W-:-:S04]  /*1d10*/  IMAD.WIDE.U32 R56, R11, R32, R40 ;  /* 0x000000200b387225 */ /* 0x000fc800078e0028 */
[----:B------:R-:W-:Y:S01]  /*1d20*/  IMAD.IADD R53, R53, 0x1, R57 ;  /* 0x0000000135357824 */ /* 0x000fe200078e0239 */
[----:B------:R-:W-:-:S04]  /*1d30*/  LEA R60, P0, R56, UR8, 0x1 ;  /* 0x00000008383c7c11 */ /* 0x000fc8000f8008ff */
[----:B------:R-:W-:-:S05]  /*1d40*/  LEA.HI.X R61, R56, UR9, R53, 0x1, P0 ;  /* 0x00000009383d7c11 */ /* 0x000fca00080f0c35 */
[----:B------:R-:W3:Y:S01]  /*1d50*/  LDG.E.U16 R42, desc[UR10][R60.64] ;  /* 0x0000000a3c2a7981 */ /* 0x000ee2000c1e1500 */
[----:B--2---:R-:W-:-:S05]  /*1d60*/  SHF.L.U32 R44, R34, 0x10, RZ ;  /* 0x00000010222c7819 */ /* 0x004fca00000006ff */
[----:B------:R-:W-:Y:S01]  /*1d70*/  FFMA.FTZ R44, R4, R44, R55 ;  /* 0x0000002c042c7223 */ /* 0x000fe20000010037 */
[----:B------:R-:W-:-:S04]  /*1d80*/  IMAD.WIDE.U32 R54, R13, R32, R38 ;  /* 0x000000200d367225 */ /* 0x000fc800078e0026 */
[-C--:B------:R-:W-:Y:S01]  /*1d90*/  IMAD.WIDE.U32 R34, R13, R32.reuse, R40 ;  /* 0x000000200d227225 */ /* 0x080fe200078e0028 */
[C---:B------:R-:W-:Y:S02]  /*1da0*/  IADD3 R53, PT, PT, R37.reuse, R55, RZ ;  /* 0x0000003725357210 */ /* 0x040fe40007ffe0ff */
[C---:B------:R-:W-:Y:S01]  /*1db0*/  LEA R52, P0, R54.reuse, UR8, 0x1 ;  /* 0x0000000836347c11 */ /* 0x040fe2000f8008ff */
[----:B------:R-:W-:Y:S02]  /*1dc0*/  IMAD.IADD R37, R37, 0x1, R35 ;  /* 0x0000000125257824 */ /* 0x000fe400078e0223 */
[CC--:B------:R-:W-:Y:S01]  /*1dd0*/  IMAD.WIDE.U32 R38, R15.reuse, R32.reuse, R38 ;  /* 0x000000200f267225 */ /* 0x0c0fe200078e0026 */
[----:B------:R-:W-:Y:S02]  /*1de0*/  LEA.HI.X R53, R54, UR9, R53, 0x1, P0 ;  /* 0x0000000936357c11 */ /* 0x000fe400080f0c35 */
[C---:B------:R-:W-:Y:S01]  /*1df0*/  LEA R36, P0, R34.reuse, UR8, 0x1 ;  /* 0x0000000822247c11 */ /* 0x040fe2000f8008ff */
[----:B------:R-:W-:Y:S01]  /*1e00*/  IMAD.WIDE.U32 R40, R15, R32, R40 ;  /* 0x000000200f287225 */ /* 0x000fe200078e0028 */
[----:B------:R-:W-:Y:S01]  /*1e10*/  IADD3 R35, PT, PT, R33, R39, RZ ;  /* 0x0000002721237210 */ /* 0x000fe20007ffe0ff */
[----:B------:R0:W2:Y:S01]  /*1e20*/  LDG.E.U16 R52, desc[UR10][R52.64] ;  /* 0x0000000a34347981 */ /* 0x0000a2000c1e1500 */
[----:B------:R-:W-:-:S02]  /*1e30*/  LEA.HI.X R37, R34, UR9, R37, 0x1, P0 ;  /* 0x0000000922257c11 */ /* 0x000fc400080f0c25 */
[C---:B------:R-:W-:Y:S02]  /*1e40*/  LEA R34, P0, R38.reuse, UR8, 0x1 ;  /* 0x0000000826227c11 */ /* 0x040fe4000f8008ff */
[----:B------:R-:W-:Y:S01]  /*1e50*/  IADD3 R33, PT, PT, R33, R41, RZ ;  /* 0x0000002921217210 */ /* 0x000fe20007ffe0ff */
[----:B------:R-:W4:Y:S01]  /*1e60*/  LDG.E.U16 R36, desc[UR10][R36.64] ;  /* 0x0000000a24247981 */ /* 0x000f22000c1e1500 */
[----:B------:R-:W-:Y:S02]  /*1e70*/  LEA.HI.X R35, R38, UR9, R35, 0x1, P0 ;  /* 0x0000000926237c11 */ /* 0x000fe400080f0c23 */
[----:B------:R-:W-:-:S03]  /*1e80*/  LEA R38, P0, R40, UR8, 0x1 ;  /* 0x0000000828267c11 */ /* 0x000fc6000f8008ff */
[----:B------:R-:W5:Y:S01]  /*1e90*/  LDG.E.U16 R34, desc[UR10][R34.64] ;  /* 0x0000000a22227981 */ /* 0x000f62000c1e1500 */
[----:B------:R-:W-:Y:S02]  /*1ea0*/  LEA.HI.X R39, R40, UR9, R33, 0x1, P0 ;  /* 0x0000000928277c11 */ /* 0x000fe400080f0c21 */
[----:B------:R-:W1:Y:S03]  /*1eb0*/  LDC.64 R32, c[0x0][0x408] ;  /* 0x00010200ff207b82 */ /* 0x000e660000000a00 */
[----:B------:R-:W5:Y:S01]  /*1ec0*/  LDG.E.U16 R38, desc[UR10][R38.64] ;  /* 0x0000000a26267981 */ /* 0x000f62000c1e1500 */
[----:B---3--:R-:W-:-:S04]  /*1ed0*/  IMAD.U32 R42, R42, 0x10000, RZ ;  /* 0x000100002a2a7824 */ /* 0x008fc800078e00ff */
[----:B------:R-:W-:-:S04]  /*1ee0*/  FFMA.FTZ R42, R7, R42, R44 ;  /* 0x0000002a072a7223 */ /* 0x000fc8000001002c */
[----:B------:R-:W-:-:S04]  /*1ef0*/  FMUL.FTZ R44, R3, R42 ;  /* 0x0000002a032c7220 */ /* 0x000fc80000410000 */
[----:B0-----:R-:W-:Y:S01]  /*1f00*/  FFMA.FTZ R53, R5, R18, R44 ;  /* 0x0000001205357223 */ /* 0x001fe2000001002c */
[----:B------:R-:W-:Y:S02]  /*1f10*/  MOV R18, R22 ;  /* 0x0000001600127202 */ /* 0x000fe40000000f00 */
[----:B--2---:R-:W-:-:S05]  /*1f20*/  SHF.L.U32 R40, R52, 0x10, RZ ;  /* 0x0000001034287819 */ /* 0x004fca00000006ff */
[----:B------:R-:W-:Y:S01]  /*1f30*/  FFMA.FTZ R40, R4, R40, R59 ;  /* 0x0000002804287223 */ /* 0x000fe2000001003b */
[----:B----4-:R-:W-:Y:S01]  /*1f40*/  IMAD.U32 R41, R36, 0x10000, RZ ;  /* 0x0001000024297824 */ /* 0x010fe200078e00ff */
[----:B-----5:R-:W-:-:S03]  /*1f50*/  SHF.L.U32 R42, R34, 0x10, RZ ;  /* 0x00000010222a7819 */ /* 0x020fc600000006ff */
[----:B------:R-:W-:Y:S02]  /*1f60*/  FFMA.FTZ R41, R7, R41, R40 ;  /* 0x0000002907297223 */ /* 0x000fe40000010028 */
[----:B------:R-:W-:Y:S01]  /*1f70*/  FFMA.FTZ R42, R4, R42, R43 ;  /* 0x0000002a042a7223 */ /* 0x000fe2000001002b */
[----:B------:R-:W-:Y:S01]  /*1f80*/  SHF.L.U32 R35, R38, 0x10, RZ ;  /* 0x0000001026237819 */ /* 0x000fe200000006ff */
[----:B------:R-:W-:-:S04]  /*1f90*/  FFMA.FTZ R41, R6, R41, R53 ;  /* 0x0000002906297223 */ /* 0x000fc80000010035 */
[----:B------:R-:W-:Y:S01]  /*1fa0*/  FFMA.FTZ R37, R7, R35, R42 ;  /* 0x0000002307257223 */ /* 0x000fe2000001002a */
[----:B-1----:R-:W-:-:S04]  /*1fb0*/  IMAD.WIDE.U32 R34, R32, UR5, R18 ;  /* 0x0000000520227c25 */ /* 0x002fc8000f8e0012 */
[----:B------:R-:W-:Y:S01]  /*1fc0*/  FFMA.FTZ R37, R8, R37, R41 ;  /* 0x0000002508257223 */ /* 0x000fe20000010029 */
[----:B------:R-:W-:Y:S01]  /*1fd0*/  IMAD R33, R33, UR5, R35 ;  /* 0x0000000521217c24 */ /* 0x000fe2000f8e0223 */
[----:B------:R-:W-:-:S03]  /*1fe0*/  LEA R32, P0, R34, UR12, 0x1 ;  /* 0x0000000c22207c11 */ /* 0x000fc6000f8008ff */
[----:B------:R-:W-:Y:S02]  /*1ff0*/  F2FP.BF16.F32.PACK_AB R37, RZ, R37 ;  /* 0x00000025ff25723e */ /* 0x000fe400000010ff */
[----:B------:R-:W-:-:S05]  /*2000*/  LEA.HI.X R33, R34, UR13, R33, 0x1, P0 ;  /* 0x0000000d22217c11 */ /* 0x000fca00080f0c21 */
[----:B------:R0:W-:Y:S01]  /*2010*/  STG.E.U16 desc[UR10][R32.64], R37 ;  /* 0x0000002520007986 */ /* 0x0001e2000c10150a */
[----:B------:R-:W-:-:S04]  /*2020*/  UIADD3 UR5, UPT, UPT, UR5, 0x1, URZ ;  /* 0x0000000105057890 */ /* 0x000fc8000fffe0ff */
[----:B------:R-:W-:-:S09]  /*2030*/  UISETP.NE.AND UP0, UPT, UR5, UR14, UPT ;  /* 0x0000000e0500728c */ /* 0x000fd2000bf05270 */
[----:B0-----:R-:W-:Y:S05]  /*2040*/  BRA.U UP0, `(.L_x_113) ;  /* 0xfffffff500b07547 */ /* 0x001fea000b83ffff */
[----:B------:R-:W-:Y:S05]  /*2050*/  BRA.U UP1, `(.L_x_114) ;  /* 0xfffffff5014c7547 */ /* 0x000fea000b83ffff */
[----:B------:R-:W-:Y:S05]  /*2060*/  EXIT ;  /* 0x000000000000794d */ /* 0x000fea0003800000 */
.L_x_115:
        /* <DEDUP_REMOVED lines=9> */
.L_x_166:


//--------------------- .text._ZN2at6native53_GLOBAL__N__83c2e5dd_20_UpSampleBicubic2d_cu_80ee57ca37upsample_bicubic2d_out_frame_parallelIN3c108BFloat16EfEEviT0_S5_bNS_27GenericPackedTensorAccessorIKT_Lm4ENS_16DefaultPtrTraitsElEENS6_IS7_Lm4ES9_lEE --------------------------
	.section	.text._ZN2at6native53_GLOBAL__N__83c2e5dd_20_UpSampleBicubic2d_cu_80ee57ca37upsample_bicubic2d_out_frame_parallelIN3c108BFloat16EfEEviT0_S5_bNS_27GenericPackedTensorAccessorIKT_Lm4ENS_16DefaultPtrTraitsElEENS6_IS7_Lm4ES9_lEE,"ax",@progbits
	.align	128
.text._ZN2at6native53_GLOBAL__N__83c2e5dd_20_UpSampleBicubic2d_cu_80ee57ca37upsample_bicubic2d_out_frame_parallelIN3c108BFloat16EfEEviT0_S5_bNS_27GenericPackedTensorAccessorIKT_Lm4ENS_16DefaultPtrTraitsElEENS6_IS7_Lm4ES9_lEE:
        .type           _ZN2at6native53_GLOBAL__N__83c2e5dd_20_UpSampleBicubic2d_cu_80ee57ca37upsample_bicubic2d_out_frame_parallelIN3c108BFloat16EfEEviT0_S5_bNS_27GenericPackedTensorAccessorIKT_Lm4ENS_16DefaultPtrTraitsElEENS6_IS7_Lm4ES9_lEE,@function
        .size           _ZN2at6native53_GLOBAL__N__83c2e5dd_20_UpSampleBicubic2d_cu_80ee57ca37upsample_bicubic2d_out_frame_parallelIN3c108BFloat16EfEEviT0_S5_bNS_27GenericPackedTensorAccessorIKT_Lm4ENS_16DefaultPtrTraitsElEENS6_IS7_Lm4ES9_lEE,(.L_x_167 - _ZN2at6native53_GLOBAL__N__83c2e5dd_20_UpSampleBicubic2d_cu_80ee57ca37upsample_bicubic2d_out_frame_parallelIN3c108BFloat16EfEEviT0_S5_bNS_27GenericPackedTensorAccessorIKT_Lm4ENS_16DefaultPtrTraitsElEENS6_IS7_Lm4ES9_lEE)
        .other          _ZN2at6native53_GLOBAL__N__83c2e5dd_20_UpSampleBicubic2d_cu_80ee57ca37upsample_bicubic2d_out_frame_parallelIN3c108BFloat16EfEEviT0_S5_bNS_27GenericPackedTensorAccessorIKT_Lm4ENS_16DefaultPtrTraitsElEENS6_IS7_Lm4ES9_lEE,@"STO_CUDA_ENTRY STV_DEFAULT"
_ZN2at6native53_GLOBAL__N__83c2e5dd_20_UpSampleBicubic2d_cu_80ee57ca37upsample_bicubic2d_out_frame_parallelIN3c108BFloat16EfEEviT0_S5_bNS_27GenericPackedTensorAccessorIKT_Lm4ENS_16DefaultPtrTraitsElEENS6_IS7_Lm4ES9_lEE:
        /* <DEDUP_REMOVED lines=9> */
[----:B------:R-:W1:Y:S07]  /*0090*/  LDCU.64 UR24, c[0x0][0x358] ;  /* 0x00006b00ff1877ac */ /* 0x000e6e0008000a00 */
[----:B------:R-:W2:Y:S01]  /*00a0*/  LDC R8, c[0x0][0x3b0] ;  /* 0x0000ec00ff087b82 */ /* 0x000ea20000000800 */
[----:B0-----:R-:W-:-:S04]  /*00b0*/  IABS R5, R7 ;  /* 0x0000000700057213 */ /* 0x001fc80000000000 */
[----:B------:R-:W0:Y:S08]  /*00c0*/  I2F.RP R4, R5 ;  /* 0x0000000500047306 */ /* 0x000e300000209400 */
[----:B0-----:R-:W0:Y:S02]  /*00d0*/  MUFU.RCP R4, R4 ;  /* 0x0000000400047308 */ /* 0x001e240000001000 */
[----:B0-----:R-:W-:-:S06]  /*00e0*/  IADD3 R2, PT, PT, R4, 0xffffffe, RZ ;  /* 0x0ffffffe04027810 */ /* 0x001fcc0007ffe0ff */
[----:B------:R0:W3:Y:S02]  /*00f0*/  F2I.FTZ.U32.TRUNC.NTZ R3, R2 ;  /* 0x0000000200037305 */ /* 0x0000e4000021f000 */
[----:B0-----:R-:W-:Y:S01]  /*0100*/  HFMA2 R2, -RZ, RZ, 0, 0 ;  /* 0x00000000ff027431 */ /* 0x001fe200000001ff */
[----:B---3--:R-:W-:-:S05]  /*0110*/  IADD3 R6, PT, PT, RZ, -R3, RZ ;  /* 0x80000003ff067210 */ /* 0x008fca0007ffe0ff */
[----:B------:R-:W-:Y:S01]  /*0120*/  IMAD R9, R6, R5, RZ ;  /* 0x0000000506097224 */ /* 0x000fe200078e02ff */
[----:B------:R-:W-:-:S03]  /*0130*/  IABS R6, R0 ;  /* 0x0000000000067213 */ /* 0x000fc60000000000 */
[----:B------:R-:W-:Y:S02]  /*0140*/  IMAD.HI.U32 R3, R3, R9, R2 ;  /* 0x0000000903037227 */ /* 0x000fe400078e0002 */
[----:B------:R-:W0:Y:S04]  /*0150*/  LDC R2, c[0x0][0x3f0] ;  /* 0x0000fc00ff027b82 */ /* 0x000e280000000800 */
[----:B------:R-:W-:-:S04]  /*0160*/  IMAD.HI.U32 R3, R3, R6, RZ ;  /* 0x0000000603037227 */ /* 0x000fc800078e00ff */
[----:B------:R-:W-:-:S04]  /*0170*/  IMAD.MOV R4, RZ, RZ, -R3 ;  /* 0x000000ffff047224 */ /* 0x000fc800078e0a03 */
[----:B------:R-:W-:-:S05]  /*0180*/  IMAD R4, R5, R4, R6 ;  /* 0x0000000405047224 */ /* 0x000fca00078e0206 */
[----:B------:R-:W-:-:S13]  /*0190*/  ISETP.GT.U32.AND P1, PT, R5, R4, PT ;  /* 0x000000040500720c */ /* 0x000fda0003f24070 */
[-C--:B------:R-:W-:Y:S02]  /*01a0*/  @!P1 IADD3 R4, PT, PT, R4, -R5.reuse, RZ ;  /* 0x8000000504049210 */ /* 0x080fe40007ffe0ff */
[----:B------:R-:W-:Y:S02]  /*01b0*/  @!P1 IADD3 R3, PT, PT, R3, 0x1, RZ ;  /* 0x0000000103039810 */ /* 0x000fe40007ffe0ff */
[----:B------:R-:W-:Y:S02]  /*01c0*/  ISETP.GE.U32.AND P0, PT, R4, R5, PT ;  /* 0x000000050400720c */ /* 0x000fe40003f06070 */
[----:B------:R-:W0:Y:S01]  /*01d0*/  LDC R5, c[0x0][0x3a8] ;  /* 0x0000ea00ff057b82 */ /* 0x000e220000000800 */
[----:B------:R-:W-:Y:S02]  /*01e0*/  LOP3.LUT R4, R0, R7, RZ, 0x3c, !PT ;  /* 0x0000000700047212 */ /* 0x000fe400078e3cff */
[----:B------:R-:W-:Y:S02]  /*01f0*/  ISETP.NE.AND P1, PT, R7, RZ, PT ;  /* 0x000000ff0700720c */ /* 0x000fe40003f25270 */
[----:B------:R-:W-:-:S06]  /*0200*/  ISETP.GE.AND P2, PT, R4, RZ, PT ;  /* 0x000000ff0400720c */ /* 0x000fcc0003f46270 */
[----:B------:R-:W-:Y:S01]  /*0210*/  @P0 VIADD R3, R3, 0x1 ;  /* 0x0000000103030836 */ /* 0x000fe20000000000 */
[----:B--2---:R-:W-:-:S04]  /*0220*/  ISETP.NE.AND P0, PT, R7, R8, PT ;  /* 0x000000080700720c */ /* 0x004fc80003f05270 */
[----:B------:R-:W-:-:S04]  /*0230*/  MOV R4, R3 ;  /* 0x0000000300047202 */ /* 0x000fc80000000f00 */
[----:B------:R-:W-:Y:S02]  /*0240*/  @!P2 IADD3 R4, PT, PT, -R4, RZ, RZ ;  /* 0x000000ff0404a210 */ /* 0x000fe40007ffe1ff */
[----:B------:R-:W-:Y:S02]  /*0250*/  @!P1 LOP3.LUT R4, RZ, R7, RZ, 0x33, !PT ;  /* 0x00000007ff049212 */ /* 0x000fe400078e33ff */
[----:B0-----:R-:W-:-:S03]  /*0260*/  ISETP.NE.OR P0, PT, R2, R5, P0 ;  /* 0x000000050200720c */ /* 0x001fc60000705670 */
[----:B------:R-:W-:-:S04]  /*0270*/  IMAD.MOV R2, RZ, RZ, -R4 ;  /* 0x000000ffff027224 */ /* 0x000fc800078e0a04 */
[----:B------:R-:W-:-:S06]  /*0280*/  IMAD R10, R7, R2, R0 ;  /* 0x00000002070a7224 */ /* 0x000fcc00078e0200 */
[----:B-1----:R-:W-:Y:S05]  /*0290*/  @P0 BRA `(.L_x_116) ;  /* 0x00000004007c0947 */ /* 0x002fea0003800000 */
[----:B------:R-:W0:Y:S01]  /*02a0*/  LDC R15, c[0x0][0x3a0] ;  /* 0x0000e800ff0f7b82 */ /* 0x000e220000000800 */
[----:B------:R-:W0:Y:S07]  /*02b0*/  LDCU UR5, c[0x0][0x398] ;  /* 0x00007300ff0577ac */ /* 0x000e2e0008000800 */
[----:B------:R-:W1:Y:S01]  /*02c0*/  S2UR UR4, SR_CTAID.Z ;  /* 0x00000000000479c3 */ /* 0x000e620000002700 */
[----:B0-----:R-:W-:-:S05]  /*02d0*/  IMAD R0, R15, UR5, RZ ;  /* 0x000000050f007c24 */ /* 0x001fca000f8e02ff */
[----:B-1----:R-:W-:-:S13]  /*02e0*/  ISETP.LE.AND P0, PT, R0, UR4, PT ;  /* 0x0000000400007c0c */ /* 0x002fda000bf03270 */
[----:B------:R-:W-:Y:S05]  /*02f0*/  @P0 EXIT ;  /* 0x000000000000094d */ /* 0x000fea0003800000 */
[-C--:B------:R-:W-:Y:S01]  /*0300*/  IABS R6, R15.reuse ;  /* 0x0000000f00067213 */ /* 0x080fe20000000000 */
[----:B------:R-:W0:Y:S01]  /*0310*/  LDCU.64 UR6, c[0x0][0x3d0] ;  /* 0x00007a00ff0677ac */ /* 0x000e220008000a00 */
[----:B------:R-:W-:Y:S02]  /*0320*/  SHF.R.S32.HI R2, RZ, 0x1f, R10 ;  /* 0x0000001fff027819 */ /* 0x000fe4000001140a */
[----:B------:R-:W1:Y:S01]  /*0330*/  I2F.RP R5, R6 ;  /* 0x0000000600057306 */ /* 0x000e620000209400 */
[----:B------:R-:W2:Y:S01]  /*0340*/  LDCU.128 UR8, c[0x0][0x410] ;  /* 0x00008200ff0877ac */ /* 0x000ea20008000c00 */
[----:B------:R-:W-:Y:S02]  /*0350*/  ISETP.NE.AND P0, PT, R15, RZ, PT ;  /* 0x000000ff0f00720c */ /* 0x000fe40003f05270 */
[----:B------:R-:W-:Y:S01]  /*0360*/  LOP3.LUT R15, RZ, R15, RZ, 0x33, !PT ;  /* 0x0000000fff0f7212 */ /* 0x000fe200078e33ff */
[----:B------:R-:W3:Y:S01]  /*0370*/  LDCU.64 UR14, c[0x0][0x390] ;  /* 0x00007200ff0e77ac */ /* 0x000ee20008000a00 */
[----:B------:R-:W4:Y:S01]  /*0380*/  LDCU.64 UR12, c[0x0][0x3c0] ;  /* 0x00007800ff0c77ac */ /* 0x000f220008000a00 */
[----:B------:R-:W3:Y:S01]  /*0390*/  LDCU.64 UR20, c[0x0][0x3d8] ;  /* 0x00007b00ff1477ac */ /* 0x000ee20008000a00 */
[----:B-1----:R-:W1:Y:S01]  /*03a0*/  MUFU.RCP R5, R5 ;  /* 0x0000000500057308 */ /* 0x002e620000001000 */
[C---:B0-----:R-:W-:Y:S01]  /*03b0*/  IMAD R7, R2.reuse, UR6, RZ ;  /* 0x0000000602077c24 */ /* 0x041fe2000f8e02ff */
[----:B------:R-:W0:Y:S01]  /*03c0*/  LDCU.128 UR16, c[0x0][0x400] ;  /* 0x00008000ff1077ac */ /* 0x000e220008000c00 */
[----:B--2---:R-:W-:-:S02]  /*03d0*/  IMAD R8, R2, UR10, RZ ;  /* 0x0000000a02087c24 */ /* 0x004fc4000f8e02ff */
[----:B------:R-:W-:-:S04]  /*03e0*/  IMAD.WIDE.U32 R2, R10, UR6, RZ ;  /* 0x000000060a027c25 */ /* 0x000fc8000f8e00ff */
[C---:B------:R-:W-:Y:S01]  /*03f0*/  IMAD R7, R10.reuse, UR7, R7 ;  /* 0x000000070a077c24 */ /* 0x040fe2000f8e0207 */
[----:B------:R-:W2:Y:S01]  /*0400*/  LDCU.64 UR6, c[0x0][0x3c8] ;  /* 0x00007900ff0677ac */ /* 0x000ea20008000a00 */
[C---:B------:R-:W-:Y:S02]  /*0410*/  IMAD R11, R10.reuse, UR11, R8 ;  /* 0x0000000b0a0b7c24 */ /* 0x040fe4000f8e0208 */
[----:B------:R-:W-:Y:S01]  /*0420*/  IMAD.WIDE.U32 R8, R10, UR10, RZ ;  /* 0x0000000a0a087c25 */ /* 0x000fe2000f8e00ff */
[----:B------:R-:W-:Y:S01]  /*0430*/  IADD3 R3, PT, PT, R3, R7, RZ ;  /* 0x0000000703037210 */ /* 0x000fe20007ffe0ff */
[----:B------:R-:W0:Y:S01]  /*0440*/  LDCU.64 UR10, c[0x0][0x3b8] ;  /* 0x00007700ff0a77ac */ /* 0x000e220008000a00 */
[----:B------:R-:W0:Y:S01]  /*0450*/  LDC R7, c[0x0][0x378] ;  /* 0x0000de00ff077b82 */ /* 0x000e220000000800 */
[----:B-1----:R-:W-:Y:S01]  /*0460*/  IADD3 R12, PT, PT, R5, 0xffffffe, RZ ;  /* 0x0ffffffe050c7810 */ /* 0x002fe20007ffe0ff */
[----:B------:R-:W-:Y:S01]  /*0470*/  IMAD.MOV.U32 R10, RZ, RZ, R8 ;  /* 0x000000ffff0a7224 */ /* 0x000fe200078e0008 */
[----:B------:R-:W-:-:S02]  /*0480*/  SHF.R.S32.HI R5, RZ, 0x1f, R4 ;  /* 0x0000001fff057819 */ /* 0x000fc40000011404 */
[----:B------:R1:W5:Y:S01]  /*0490*/  F2I.FTZ.U32.TRUNC.NTZ R13, R12 ;  /* 0x0000000c000d7305 */ /* 0x000362000021f000 */
[----:B------:R-:W-:Y:S02]  /*04a0*/  IADD3 R11, PT, PT, R9, R11, RZ ;  /* 0x0000000b090b7210 */ /* 0x000fe40007ffe0ff */
[----:B------:R-:W0:Y:S01]  /*04b0*/  LDC R8, c[0x0][0x3a0] ;  /* 0x0000e800ff087b82 */ /* 0x000e220000000800 */
[C---:B--2---:R-:W-:Y:S02]  /*04c0*/  IMAD R9, R5.reuse, UR6, RZ ;  /* 0x0000000605097c24 */ /* 0x044fe4000f8e02ff */
[----:B------:R-:W-:Y:S02]  /*04d0*/  IMAD R5, R5, UR8, RZ ;  /* 0x0000000805057c24 */ /* 0x000fe4000f8e02ff */
[----:B-1----:R-:W-:Y:S02]  /*04e0*/  HFMA2 R12, -RZ, RZ, 0, 0 ;  /* 0x00000000ff0c7431 */ /* 0x002fe400000001ff */
[----:B------:R-:W-:-:S02]  /*04f0*/  IMAD R17, R4, UR7, R9 ;  /* 0x0000000704117c24 */ /* 0x000fc4000f8e0209 */
[----:B------:R-:W-:Y:S01]  /*0500*/  IMAD.WIDE.U32 R2, R4, UR6, R2 ;  /* 0x0000000604027c25 */ /* 0x000fe2000f8e0002 */
[----:B-----5:R-:W-:-:S03]  /*0510*/  IADD3 R21, PT, PT, RZ, -R13, RZ ;  /* 0x8000000dff157210 */ /* 0x020fc60007ffe0ff */
[C---:B------:R-:W-:Y:S02]  /*0520*/  IMAD R19, R4.reuse, UR9, R5 ;  /* 0x0000000904137c24 */ /* 0x040fe4000f8e0205 */
[----:B------:R-:W-:-:S04]  /*0530*/  IMAD.WIDE.U32 R4, R4, UR8, R10 ;  /* 0x0000000804047c25 */ /* 0x000fc8000f8e000a */
[----:B------:R-:W-:Y:S01]  /*0540*/  IMAD R9, R21, R6, RZ ;  /* 0x0000000615097224 */ /* 0x000fe200078e02ff */
[----:B------:R-:W-:Y:S01]  /*0550*/  IADD3 R25, PT, PT, R5, R19, RZ ;  /* 0x0000001305197210 */ /* 0x000fe20007ffe0ff */
[----:B------:R-:W-:Y:S02]  /*0560*/  IMAD.IADD R23, R3, 0x1, R17 ;  /* 0x0000000103177824 */ /* 0x000fe400078e0211 */
[----:B------:R-:W-:Y:S01]  /*0570*/  IMAD.HI.U32 R14, R13, R9, R12 ;  /* 0x000000090d0e7227 */ /* 0x000fe200078e000c */
[----:B---34-:R-:W-:-:S07]  /*0580*/  MOV R9, UR4 ;  /* 0x0000000400097c02 */ /* 0x018fce0008000f00 */
.L_x_117:
[----:B------:R-:W-:Y:S02]  /*0590*/  IABS R11, R9 ;  /* 0x00000009000b7213 */ /* 0x000fe40000000000 */
[----:B0-----:R-:W-:-:S03]  /*05a0*/  IABS R16, R8 ;  /* 0x0000000800107213 */ /* 0x001fc60000000000 */
[----:B------:R-:W-:-:S05]  /*05b0*/  IMAD.HI.U32 R10, R14, R11, RZ ;  /* 0x0000000b0e0a7227 */ /* 0x000fca00078e00ff */
[----:B-1----:R-:W-:-:S05]  /*05c0*/  IADD3 R12, PT, PT, -R10, RZ, RZ ;  /* 0x000000ff0a0c7210 */ /* 0x002fca0007ffe1ff */
[----:B------:R-:W-:-:S05]  /*05d0*/  IMAD R11, R16, R12, R11 ;  /* 0x0000000c100b7224 */ /* 0x000fca00078e020b */
[----:B------:R-:W-:-:S13]  /*05e0*/  ISETP.GT.U32.AND P2, PT, R6, R11, PT ;  /* 0x0000000b0600720c */ /* 0x000fda0003f44070 */
[----:B------:R-:W-:Y:S01]  /*05f0*/  @!P2 IADD3 R11, PT, PT, R11, -R16, RZ ;  /* 0x800000100b0ba210 */ /* 0x000fe20007ffe0ff */
[----:B------:R-:W-:-:S03]  /*0600*/  @!P2 VIADD R10, R10, 0x1 ;  /* 0x000000010a0aa836 */ /* 0x000fc60000000000 */
[----:B------:R-:W-:Y:S02]  /*0610*/  ISETP.GE.U32.AND P1, PT, R11, R6, PT ;  /* 0x000000060b00720c */ /* 0x000fe40003f26070 */
[----:B------:R-:W-:-:S04]  /*0620*/  LOP3.LUT R11, R9, R8, RZ, 0x3c, !PT ;  /* 0x00000008090b7212 */ /* 0x000fc800078e3cff */
[----:B------:R-:W-:Y:S02]  /*0630*/  ISETP.GE.AND P3, PT, R11, RZ, PT ;  /* 0x000000ff0b00720c */ /* 0x000fe40003f66270 */
[----:B------:R-:W-:-:S05]  /*0640*/  MOV R11, R23 ;  /* 0x00000017000b7202 */ /* 0x000fca0000000f00 */
[----:B------:R-:W-:-:S06]  /*0650*/  @P1 IADD3 R10, PT, PT, R10, 0x1, RZ ;  /* 0x000000010a0a1810 */ /* 0x000fcc0007ffe0ff */
[----:B------:R-:W-:-:S04]  /*0660*/  @!P3 IADD3 R10, PT, PT, -R10, RZ, RZ ;  /* 0x000000ff0a0ab210 */ /* 0x000fc80007ffe1ff */
[----:B------:R-:W-:Y:S01]  /*0670*/  SEL R17, R15, R10, !P0 ;  /* 0x0000000a0f117207 */ /* 0x000fe20004000000 */
[----:B------:R-:W-:-:S03]  /*0680*/  IMAD.MOV.U32 R10, RZ, RZ, R2 ;  /* 0x000000ffff0a7224 */ /* 0x000fc600078e0002 */
[----:B------:R-:W-:Y:S01]  /*0690*/  SHF.R.S32.HI R16, RZ, 0x1f, R17 ;  /* 0x0000001fff107819 */ /* 0x000fe20000011411 */
[C---:B------:R-:W-:Y:S01]  /*06a0*/  IMAD.WIDE.U32 R10, R17.reuse, UR10, R10 ;  /* 0x0000000a110a7c25 */ /* 0x040fe2000f8e000a */
[----:B------:R-:W-:-:S03]  /*06b0*/  IADD3 R19, PT, PT, -R17, RZ, RZ ;  /* 0x000000ff11137210 */ /* 0x000fc60007ffe1ff */
[----:B------:R-:W-:Y:S02]  /*06c0*/  IMAD R12, R16, UR10, RZ ;  /* 0x0000000a100c7c24 */ /* 0x000fe4000f8e02ff */
[----:B------:R-:W-:Y:S02]  /*06d0*/  IMAD R19, R8, R19, R9 ;  /* 0x0000001308137224 */ /* 0x000fe400078e0209 */
[----:B------:R-:W-:-:S03]  /*06e0*/  IMAD R13, R17, UR11, R12 ;  /* 0x0000000b110d7c24 */ /* 0x000fc6000f8e020c */
[----:B------:R-:W-:Y:S02]  /*06f0*/  SHF.R.S32.HI R18, RZ, 0x1f, R19 ;  /* 0x0000001fff127819 */ /* 0x000fe40000011413 */
[----:B------:R-:W-:-:S03]  /*0700*/  IADD3 R11, PT, PT, R11, R13, RZ ;  /* 0x0000000d0b0b7210 */ /* 0x000fc60007ffe0ff */
[----:B------:R-:W-:Y:S02]  /*0710*/  IMAD R12, R18, UR12, RZ ;  /* 0x0000000c120c7c24 */ /* 0x000fe4000f8e02ff */
[----:B------:R-:W-:-:S04]  /*0720*/  IMAD.WIDE.U32 R10, R19, UR12, R10 ;  /* 0x0000000c130a7c25 */ /* 0x000fc8000f8e000a */
[----:B------:R-:W-:Y:S01]  /*0730*/  IMAD R13, R19, UR13, R12 ;  /* 0x0000000d130d7c24 */ /* 0x000fe2000f8e020c */
[----:B------:R-:W-:-:S04]  /*0740*/  LEA R12, P1, R10, UR14, 0x1 ;  /* 0x0000000e0a0c7c11 */ /* 0x000fc8000f8208ff */
[----:B------:R-:W-:-:S04]  /*0750*/  IADD3 R11, PT, PT, R11, R13, RZ ;  /* 0x0000000d0b0b7210 */ /* 0x000fc80007ffe0ff */
[----:B------:R-:W-:-:S05]  /*0760*/  LEA.HI.X R13, R10, UR15, R11, 0x1, P1 ;  /* 0x0000000f0a0d7c11 */ /* 0x000fca00088f0c0b */
[----:B------:R0:W2:Y:S01]  /*0770*/  LDG.E.U16 R21, desc[UR24][R12.64] ;  /* 0x000000180c157981 */ /* 0x0000a2000c1e1500 */
[----:B------:R-:W-:Y:S01]  /*0780*/  MOV R11, R25 ;  /* 0x00000019000b7202 */ /* 0x000fe20000000f00 */
[----:B------:R-:W-:Y:S02]  /*0790*/  IMAD.MOV.U32 R10, RZ, RZ, R4 ;  /* 0x000000ffff0a7224 */ /* 0x000fe400078e0004 */
[----:B------:R-:W-:Y:S02]  /*07a0*/  IMAD R16, R16, UR16, RZ ;  /* 0x0000001010107c24 */ /* 0x000fe4000f8e02ff */
[----:B------:R-:W-:-:S04]  /*07b0*/  IMAD.WIDE.U32 R10, R17, UR16, R10 ;  /* 0x00000010110a7c25 */ /* 0x000fc8000f8e000a */
[----:B------:R-:W-:Y:S02]  /*07c0*/  IMAD R17, R17, UR17, R16 ;  /* 0x0000001111117c24 */ /* 0x000fe4000f8e0210 */
[----:B------:R-:W-:Y:S02]  /*07d0*/  IMAD R18, R18, UR18, RZ ;  /* 0x0000001212127c24 */ /* 0x000fe4000f8e02ff */
[----:B------:R-:W-:Y:S01]  /*07e0*/  IMAD.IADD R9, R7, 0x1, R9 ;  /* 0x0000000107097824 */ /* 0x000fe200078e0209 */
[----:B------:R-:W-:Y:S01]  /*07f0*/  IADD3 R11, PT, PT, R11, R17, RZ ;  /* 0x000000110b0b7210 */ /* 0x000fe20007ffe0ff */
[C---:B------:R-:W-:Y:S02]  /*0800*/  IMAD R17, R19.reuse, UR19, R18 ;  /* 0x0000001313117c24 */ /* 0x040fe4000f8e0212 */
[----:B------:R-:W-:-:S05]  /*0810*/  IMAD.WIDE.U32 R10, R19, UR18, R10 ;  /* 0x00000012130a7c25 */ /* 0x000fca000f8e000a */
[----:B------:R-:W-:Y:S02]  /*0820*/  IADD3 R11, PT, PT, R11, R17, RZ ;  /* 0x000000110b0b7210 */ /* 0x000fe40007ffe0ff */
[----:B0-----:R-:W-:-:S04]  /*0830*/  LEA R12, P1, R10, UR20, 0x1 ;  /* 0x000000140a0c7c11 */ /* 0x001fc8000f8208ff */
[----:B------:R-:W-:Y:S02]  /*0840*/  LEA.HI.X R13, R10, UR21, R11, 0x1, P1 ;  /* 0x000000150a0d7c11 */ /* 0x000fe400088f0c0b */
[----:B------:R-:W-:-:S03]  /*0850*/  ISETP.GE.AND P1, PT, R9, R0, PT ;  /* 0x000000000900720c */ /* 0x000fc60003f26270 */
[----:B--2---:R1:W-:Y:S10]  /*0860*/  STG.E.U16 desc[UR24][R12.64], R21 ;  /* 0x000000150c007986 */ /* 0x0043f4000c101518 */
[----:B------:R-:W-:Y:S05]  /*0870*/  @!P1 BRA `(.L_x_117) ;  /* 0xfffffffc00449947 */ /* 0x000fea000383ffff */
[----:B------:R-:W-:Y:S05]  /*0880*/  EXIT ;  /* 0x000000000000794d */ /* 0x000fea0003800000 */
.L_x_116:
[----:B------:R-:W0:Y:S01]  /*0890*/  S2UR UR6, SR_CTAID.Z ;  /* 0x00000000000679c3 */ /* 0x000e220000002700 */
[----:B------:R-:W1:Y:S01]  /*08a0*/  LDCU UR4, c[0x0][0x398] ;  /* 0x00007300ff0477ac */ /* 0x000e620008000800 */
[----:B------:R-:W1:Y:S02]  /*08b0*/  LDCU UR8, c[0x0][0x3a0] ;  /* 0x00007400ff0877ac */ /* 0x000e640008000800 */
[----:B-1----:R-:W-:-:S04]  /*08c0*/  UIMAD UR10, UR4, UR8, URZ ;  /* 0x00000008040a72a4 */ /* 0x002fc8000f8e02ff */
[----:B0-----:R-:W-:-:S06]  /*08d0*/  UISETP.GE.AND UP0, UPT, UR6, UR10, UPT ;  /* 0x0000000a0600728c */ /* 0x001fcc000bf06270 */
[----:B------:R-:W-:-:S13]  /*08e0*/  PLOP3.LUT P0, PT, PT, PT, UP0, 0x80, 0x8 ;  /* 0x000000000008781c */ /* 0x000fda0003f0f008 */
[----:B------:R-:W-:Y:S05]  /*08f0*/  @P0 EXIT ;  /* 0x000000000000094d */ /* 0x000fea0003800000 */
[----:B------:R-:W-:Y:S01]  /*0900*/  MOV R0, UR8 ;  /* 0x0000000800007c02 */ /* 0x000fe20008000f00 */
[----:B------:R-:W0:Y:S01]  /*0910*/  LDCU.U8 UR4, c[0x0][0x38c] ;  /* 0x00007180ff0477ac */ /* 0x000e220008000000 */
[----:B------:R-:W1:Y:S01]  /*0920*/  LDC R3, c[0x0][0x388] ;  /* 0x0000e200ff037b82 */ /* 0x000e620000000800 */
[----:B------:R-:W-:Y:S01]  /*0930*/  VIADD R8, R8, 0xffffffff ;  /* 0xffffffff08087836 */ /* 0x000fe20000000000 */
[----:B------:R-:W-:Y:S01]  /*0940*/  IABS R0, R0 ;  /* 0x0000000000007213 */ /* 0x000fe20000000000 */
[----:B------:R-:W2:Y:S01]  /*0950*/  LDCU.128 UR12, c[0x0][0x410] ;  /* 0x00008200ff0c77ac */ /* 0x000ea20008000c00 */
[----:B------:R-:W-:Y:S01]  /*0960*/  MOV R29, 0x3fa00000 ;  /* 0x3fa00000001d7802 */ /* 0x000fe20000000f00 */
[----:B------:R-:W-:Y:S01]  /*0970*/  HFMA2 R27, -RZ, RZ, 1.8125, 0 ;  /* 0x3f400000ff1b7431 */ /* 0x000fe200000001ff */
[----:B------:R-:W-:Y:S01]  /*0980*/  R2UR UR31, R0 ;  /* 0x00000000001f72ca */ /* 0x000fe200000e0000 */
[----:B------:R-:W3:Y:S01]  /*0990*/  LDCU UR30, c[0x0][0x378] ;  /* 0x00006f00ff1e77ac */ /* 0x000ee20008000800 */
[----:B------:R-:W-:Y:S01]  /*09a0*/  I2FP.F32.S32 R0, R10 ;  /* 0x0000000a00007245 */ /* 0x000fe20000201400 */
[----:B------:R-:W4:Y:S01]  /*09b0*/  LDC R9, c[0x0][0x384] ;  /* 0x0000e100ff097b82 */ /* 0x000f220000000800 */
[----:B------:R-:W1:Y:S01]  /*09c0*/  LDCU UR35, c[0x0][0x3a0] ;  /* 0x00007400ff2377ac */ /* 0x000e620008000800 */
[----:B------:R-:W-:-:S02]  /*09d0*/  ULOP3.LUT UR34, URZ, UR8, URZ, 0x33, !UPT ;  /* 0x00000008ff227292 */ /* 0x000fc4000f8e33ff */
[----:B0-----:R-:W-:-:S06]  /*09e0*/  UPRMT UR4, UR4, 0x8880, URZ ;  /* 0x0000888004047896 */ /* 0x001fcc00080000ff */
[----:B------:R-:W0:Y:S01]  /*09f0*/  I2F.RP R6, UR31 ;  /* 0x0000001f00067d06 */ /* 0x000e220008209400 */
[----:B------:R-:W1:Y:S01]  /*0a00*/  LDCU.64 UR26, c[0x0][0x3b8] ;  /* 0x00007700ff1a77ac */ /* 0x000e620008000a00 */
[----:B------:R-:W-:Y:S01]  /*0a10*/  ISETP.NE.AND P0, PT, RZ, UR4, PT ;  /* 0x00000004ff007c0c */ /* 0x000fe2000bf05270 */
[----:B------:R-:W-:Y:S01]  /*0a20*/  UMOV UR4, URZ ;  /* 0x000000ff00047c82 */ /* 0x000fe20008000000 */
[----:B------:R-:W1:Y:S01]  /*0a30*/  LDCU.64 UR28, c[0x0][0x390] ;  /* 0x00007200ff1c77ac */ /* 0x000e620008000a00 */
[----:B------:R-:W1:Y:S01]  /*0a40*/  LDCU.128 UR16, c[0x0][0x3c0] ;  /* 0x00007800ff1077ac */ /* 0x000e620008000c00 */
[----:B------:R-:W1:Y:S02]  /*0a50*/  LDCU.128 UR20, c[0x0][0x3d0] ;  /* 0x00007a00ff1477ac */ /* 0x000e640008000c00 */
[----:B0-----:R-:W0:Y:S07]  /*0a60*/  MUFU.RCP R6, R6 ;  /* 0x0000000600067308 */ /* 0x001e2e0000001000 */
[C---:B------:R-:W-:Y:S01]  /*0a70*/  @!P0 FADD.FTZ R2, R0.reuse, 0.5 ;  /* 0x3f00000000028421 */ /* 0x040fe20000010000 */
[----:B-1----:R-:W-:Y:S01]  /*0a80*/  @P0 FMUL.FTZ R0, R0, R3 ;  /* 0x0000000300000220 */ /* 0x002fe20000410000 */
[----:B------:R-:W-:-:S02]  /*0a90*/  UISETP.NE.AND UP0, UPT, UR8, URZ, UPT ;  /* 0x000000ff0800728c */ /* 0x000fc4000bf05270 */
[----:B------:R-:W-:Y:S01]  /*0aa0*/  @!P0 FFMA.FTZ R0, R2, R3, -0.5 ;  /* 0xbf00000002008423 */ /* 0x000fe20000010003 */
[----:B------:R-:W-:-:S03]  /*0ab0*/  SHF.R.S32.HI R2, RZ, 0x1f, R10 ;  /* 0x0000001fff027819 */ /* 0x000fc6000001140a */
[----:B------:R-:W1:Y:S02]  /*0ac0*/  F2I.FTZ.FLOOR.NTZ R15, R0 ;  /* 0x00000000000f7305 */ /* 0x000e640000217100 */
[----:B--2---:R-:W-:-:S04]  /*0ad0*/  IMAD R3, R2, UR14, RZ ;  /* 0x0000000e02037c24 */ /* 0x004fc8000f8e02ff */
[----:B------:R-:W-:Y:S01]  /*0ae0*/  IMAD R7, R10, UR15, R3 ;  /* 0x0000000f0a077c24 */ /* 0x000fe2000f8e0203 */
[----:B0-----:R-:W-:Y:S01]  /*0af0*/  IADD3 R11, PT, PT, R6, 0xffffffe, RZ ;  /* 0x0ffffffe060b7810 */ /* 0x001fe20007ffe0ff */
[----:B------:R-:W-:Y:S01]  /*0b00*/  IMAD.WIDE.U32 R2, R10, UR14, RZ ;  /* 0x0000000e0a027c25 */ /* 0x000fe2000f8e00ff */
[----:B------:R-:W-:-:S04]  /*0b10*/  SHF.R.S32.HI R6, RZ, 0x1f, R4 ;  /* 0x0000001fff067819 */ /* 0x000fc80000011404 */
[----:B------:R-:W0:Y:S01]  /*0b20*/  F2I.FTZ.U32.TRUNC.NTZ R11, R11 ;  /* 0x0000000b000b7305 */ /* 0x000e22000021f000 */
[----:B------:R-:W-:Y:S01]  /*0b30*/  IADD3 R3, PT, PT, R3, R7, RZ ;  /* 0x0000000703037210 */ /* 0x000fe20007ffe0ff */
[----:B------:R-:W-:Y:S01]  /*0b40*/  IMAD R25, R6, UR12, RZ ;  /* 0x0000000c06197c24 */ /* 0x000fe2000f8e02ff */
[----:B------:R-:W-:Y:S02]  /*0b50*/  I2FP.F32.S32 R6, R4 ;  /* 0x0000000400067245 */ /* 0x000fe40000201400 */
[----:B-1----:R-:W-:Y:S01]  /*0b60*/  I2FP.F32.S32 R7, R15 ;  /* 0x0000000f00077245 */ /* 0x002fe20000201400 */
[C---:B------:R-:W-:Y:S01]  /*0b70*/  IMAD R25, R4.reuse, UR13, R25 ;  /* 0x0000000d04197c24 */ /* 0x040fe2000f8e0219 */
[----:B------:R-:W-:Y:S01]  /*0b80*/  VIADDMNMX.RELU R13, R15, 0x1, R8, PT ;  /* 0x000000010f0d7846 */ /* 0x000fe20003801108 */
[----:B------:R-:W-:-:S04]  /*0b90*/  IMAD.WIDE.U32 R2, R4, UR12, R2 ;  /* 0x0000000c04027c25 */ /* 0x000fc8000f8e0002 */
[C---:B------:R-:W-:Y:S01]  /*0ba0*/  @!P0 FADD.FTZ R4, R6.reuse, 0.5 ;  /* 0x3f00000006048421 */ /* 0x040fe20000010000 */
[-C--:B----4-:R-:W-:Y:S01]  /*0bb0*/  @P0 FMUL.FTZ R6, R6, R9.reuse ;  /* 0x0000000906060220 */ /* 0x090fe20000410000 */
[----:B------:R-:W-:Y:S01]  /*0bc0*/  FADD.FTZ R0, -R7, R0 ;  /* 0x0000000007007221 */ /* 0x000fe20000010100 */
[----:B------:R-:W1:Y:S01]  /*0bd0*/  LDCU.128 UR12, c[0x0][0x400] ;  /* 0x00008000ff0c77ac */ /* 0x000e620008000c00 */
[----:B------:R-:W-:Y:S01]  /*0be0*/  @!P0 FFMA.FTZ R6, R4, R9, -0.5 ;  /* 0xbf00000004068423 */ /* 0x000fe20000010009 */
[--C-:B------:R-:W-:Y:S01]  /*0bf0*/  VIADDMNMX.RELU R9, R15, 0xffffffff, R8.reuse, PT ;  /* 0xffffffff0f097846 */ /* 0x100fe20003801108 */
[C---:B------:R-:W-:Y:S01]  /*0c00*/  FFMA.FTZ R7, R0.reuse, R29, -2.25 ;  /* 0xc010000000077423 */ /* 0x040fe2000001001d */
[----:B0-----:R-:W-:Y:S01]  /*0c10*/  R2UR UR5, R11 ;  /* 0x000000000b0572ca */ /* 0x001fe200000e0000 */
[----:B------:R-:W0:Y:S01]  /*0c20*/  F2I.FTZ.FLOOR.NTZ R21, R6 ;  /* 0x0000000600157305 */ /* 0x000e220000217100 */
[C---:B------:R-:W-:Y:S01]  /*0c30*/  VIMNMX.RELU R11, PT, PT, R15.reuse, R8, PT ;  /* 0x000000080f0b7248 */ /* 0x040fe20003fe1100 */
[C---:B------:R-:W-:Y:S01]  /*0c40*/  FMUL.FTZ R17, R0.reuse, R7 ;  /* 0x0000000700117220 */ /* 0x040fe20000410000 */
[----:B------:R-:W-:Y:S01]  /*0c50*/  VIADDMNMX.RELU R15, R15, 0x2, R8, PT ;  /* 0x000000020f0f7846 */ /* 0x000fe20003801108 */
[C---:B------:R-:W-:Y:S01]  /*0c60*/  FADD.FTZ R8, R0.reuse, 1 ;  /* 0x3f80000000087421 */ /* 0x040fe20000010000 */
[C---:B------:R-:W-:Y:S01]  /*0c70*/  FADD.FTZ R10, -R0.reuse, 1 ;  /* 0x3f800000000a7421 */ /* 0x040fe20000010100 */
[----:B------:R-:W-:Y:S01]  /*0c80*/  FFMA.FTZ R0, R0, R17, 1 ;  /* 0x3f80000000007423 */ /* 0x000fe20000010011 */
[----:B------:R-:W-:Y:S01]  /*0c90*/  IADD3 R4, PT, PT, R5, -0x1, RZ ;  /* 0xffffffff05047810 */ /* 0x000fe20007ffe0ff */
[----:B------:R-:W-:Y:S01]  /*0ca0*/  FFMA.FTZ R7, R8, -R27, 3.75 ;  /* 0x4070000008077423 */ /* 0x000fe2000001081b */
[C---:B------:R-:W-:Y:S01]  /*0cb0*/  FADD.FTZ R12, R10.reuse, 1 ;  /* 0x3f8000000a0c7421 */ /* 0x040fe20000010000 */
[----:B------:R-:W-:Y:S01]  /*0cc0*/  FFMA.FTZ R17, R10, R29, -2.25 ;  /* 0xc01000000a117423 */ /* 0x000fe2000001001d */
[----:B------:R-:W-:Y:S01]  /*0cd0*/  IADD3 R25, PT, PT, R25, R3, RZ ;  /* 0x0000000319197210 */ /* 0x000fe20007ffe0ff */
[----:B------:R-:W-:Y:S01]  /*0ce0*/  FFMA.FTZ R7, R8, R7, -6 ;  /* 0xc0c0000008077423 */ /* 0x000fe20000010007 */
[----:B------:R-:W-:Y:S01]  /*0cf0*/  UIADD3 UR7, UPT, UPT, URZ, -UR5, URZ ;  /* 0x80000005ff077290 */ /* 0x000fe2000fffe0ff */
[----:B------:R-:W-:Y:S01]  /*0d00*/  FFMA.FTZ R19, R12, -R27, 3.75 ;  /* 0x407000000c137423 */ /* 0x000fe2000001081b */
[----:B------:R-:W-:Y:S01]  /*0d10*/  FMUL.FTZ R17, R10, R17 ;  /* 0x000000110a117220 */ /* 0x000fe20000410000 */
[----:B------:R-:W-:Y:S01]  /*0d20*/  FFMA.FTZ R8, R8, R7, 3 ;  /* 0x4040000008087423 */ /* 0x000fe20000010007 */
[----:B0-----:R-:W-:Y:S01]  /*0d30*/  I2FP.F32.S32 R7, R21 ;  /* 0x0000001500077245 */ /* 0x001fe20000201400 */
[----:B------:R-:W-:Y:S01]  /*0d40*/  UIMAD UR7, UR7, UR31, URZ ;  /* 0x0000001f070772a4 */ /* 0x000fe2000f8e02ff */
[----:B------:R-:W-:Y:S01]  /*0d50*/  FFMA.FTZ R19, R12, R19, -6 ;  /* 0xc0c000000c137423 */ /* 0x000fe20000010013 */
[----:B------:R-:W-:-:S02]  /*0d60*/  VIADD R23, R21, 0xffffffff ;  /* 0xffffffff15177836 */ /* 0x000fc40000000000 */
[----:B------:R-:W-:Y:S01]  /*0d70*/  FFMA.FTZ R10, R10, R17, 1 ;  /* 0x3f8000000a0a7423 */ /* 0x000fe20000010011 */
[----:B------:R-:W-:Y:S01]  /*0d80*/  FADD.FTZ R7, -R7, R6 ;  /* 0x0000000607077221 */ /* 0x000fe20000010100 */
[----:B------:R-:W-:Y:S01]  /*0d90*/  UIMAD.WIDE.U32 UR4, UR5, UR7, UR4 ;  /* 0x00000007050472a5 */ /* 0x000fe2000f8e0004 */
[----:B------:R-:W-:Y:S01]  /*0da0*/  FFMA.FTZ R12, R12, R19, 3 ;  /* 0x404000000c0c7423 */ /* 0x000fe20000010013 */
[----:B------:R-:W-:Y:S01]  /*0db0*/  VIMNMX.RELU R17, PT, PT, R21, R4, PT ;  /* 0x0000000415117248 */ /* 0x000fe20003fe1100 */
[C---:B------:R-:W-:Y:S01]  /*0dc0*/  FFMA.FTZ R6, R7.reuse, R29, -2.25 ;  /* 0xc010000007067423 */ /* 0x040fe2000001001d */
[C---:B------:R-:W-:Y:S01]  /*0dd0*/  FADD.FTZ R18, -R7.reuse, 1 ;  /* 0x3f80000007127421 */ /* 0x040fe20000010100 */
[----:B------:R-:W-:Y:S01]  /*0de0*/  FADD.FTZ R16, R7, 1 ;  /* 0x3f80000007107421 */ /* 0x000fe20000010000 */
[--C-:B------:R-:W-:Y:S01]  /*0df0*/  VIADDMNMX.RELU R19, R21, 0x1, R4.reuse, PT ;  /* 0x0000000115137846 */ /* 0x100fe20003801104 */
[----:B------:R-:W-:Y:S01]  /*0e00*/  FMUL.FTZ R6, R7, R6 ;  /* 0x0000000607067220 */ /* 0x000fe20000410000 */
[----:B------:R-:W-:Y:S01]  /*0e10*/  FADD.FTZ R20, R18, 1 ;  /* 0x3f80000012147421 */ /* 0x000fe20000010000 */
[----:B------:R-:W-:Y:S01]  /*0e20*/  FFMA.FTZ R5, R16, -R27, 3.75 ;  /* 0x4070000010057423 */ /* 0x000fe2000001081b */
[----:B------:R-:W-:Y:S01]  /*0e30*/  VIADDMNMX.RELU R21, R21, 0x2, R4, PT ;  /* 0x0000000215157846 */ /* 0x000fe20003801104 */
[----:B------:R-:W-:Y:S01]  /*0e40*/  FFMA.FTZ R14, R7, R6, 1 ;  /* 0x3f800000070e7423 */ /* 0x000fe20000010006 */
[----:B------:R-:W-:Y:S01]  /*0e50*/  FFMA.FTZ R7, R18, R29, -2.25 ;  /* 0xc010000012077423 */ /* 0x000fe2000001001d */
[----:B------:R-:W-:Y:S01]  /*0e60*/  FFMA.FTZ R27, R20, -R27, 3.75 ;  /* 0x40700000141b7423 */ /* 0x000fe2000001081b */
[----:B------:R-:W-:Y:S01]  /*0e70*/  FFMA.FTZ R5, R16, R5, -6 ;  /* 0xc0c0000010057423 */ /* 0x000fe20000010005 */
[----:B------:R-:W-:Y:S01]  /*0e80*/  VIMNMX.RELU R23, PT, PT, R23, R4, PT ;  /* 0x0000000417177248 */ /* 0x000fe20003fe1100 */
[----:B------:R-:W-:Y:S01]  /*0e90*/  FMUL.FTZ R7, R18, R7 ;  /* 0x0000000712077220 */ /* 0x000fe20000410000 */
[----:B------:R-:W-:Y:S01]  /*0ea0*/  FFMA.FTZ R27, R20, R27, -6 ;  /* 0xc0c00000141b7423 */ /* 0x000fe2000001001b */
[----:B------:R-:W-:Y:S01]  /*0eb0*/  FFMA.FTZ R16, R16, R5, 3 ;  /* 0x4040000010107423 */ /* 0x000fe20000010005 */
[----:B------:R-:W-:Y:S01]  /*0ec0*/  UMOV UR11, UR5 ;  /* 0x00000005000b7c82 */ /* 0x000fe20008000000 */
[----:B------:R-:W-:Y:S01]  /*0ed0*/  FFMA.FTZ R18, R18, R7, 1 ;  /* 0x3f80000012127423 */ /* 0x000fe20000010007 */
[----:B-1-3--:R-:W-:-:S07]  /*0ee0*/  FFMA.FTZ R20, R20, R27, 3 ;  /* 0x4040000014147423 */ /* 0x00afce000001001b */
.L_x_118:
[----:B------:R-:W-:Y:S01]  /*0ef0*/  IABS R5, UR6 ;  /* 0x0000000600057c13 */ /* 0x000fe20008000000 */
[----:B------:R-:W-:Y:S01]  /*0f00*/  IMAD R27, R23, UR19, RZ ;  /* 0x00000013171b7c24 */ /* 0x000fe2000f8e02ff */
[----:B------:R-:W-:Y:S01]  /*0f10*/  MOV R4, UR35 ;  /* 0x0000002300047c02 */ /* 0x000fe20008000f00 */
[----:B------:R-:W-:Y:S01]  /*0f20*/  IMAD R24, R17, UR19, RZ ;  /* 0x0000001311187c24 */ /* 0x000fe2000f8e02ff */
[----:B------:R-:W-:Y:S01]  /*0f30*/  R2UR UR7, R5 ;  /* 0x00000000050772ca */ /* 0x000fe200000e0000 */
[----:B------:R-:W-:Y:S01]  /*0f40*/  IMAD R26, R19, UR19, RZ ;  /* 0x00000013131a7c24 */ /* 0x000fe2000f8e02ff */
[----:B------:R-:W-:Y:S02]  /*0f50*/  IABS R4, R4 ;  /* 0x0000000400047213 */ /* 0x000fe40000000000 */
[----:B------:R-:W-:Y:S02]  /*0f60*/  MOV R28, UR16 ;  /* 0x00000010001c7c02 */ /* 0x000fe40008000f00 */
[----:B------:R-:W-:-:S07]  /*0f70*/  R2UR UR8, R4 ;  /* 0x00000000040872ca */ /* 0x000fce00000e0000 */
[----:B------:R-:W-:-:S04]  /*0f80*/  UIMAD.WIDE.U32 UR4, UR11, UR7, URZ ;  /* 0x000000070b0472a5 */ /* 0x000fc8000f8e00ff */
[----:B------:R-:W-:-:S04]  /*0f90*/  UIADD3 UR4, UPT, UPT, -UR5, URZ, URZ ;  /* 0x000000ff05047290 */ /* 0x000fc8000fffe1ff */
[----:B------:R-:W-:-:S04]  /*0fa0*/  UIMAD UR4, UR8, UR4, UR7 ;  /* 0x00000004080472a4 */ /* 0x000fc8000f8e0207 */
[----:B------:R-:W-:-:S11]  /*0fb0*/  UISETP.GT.U32.AND UP2, UPT, UR31, UR4, UPT ;  /* 0x000000041f00728c */ /* 0x000fd6000bf44070 */
[----:B------:R-:W-:Y:S02]  /*0fc0*/  @!UP2 UIADD3 UR4, UPT, UPT, UR4, -UR8, URZ ;  /* 0x800000080404a290 */ /* 0x000fe4000fffe0ff */
[----:B------:R-:W-:Y:S02]  /*0fd0*/  @!UP2 UIADD3 UR5, UPT, UPT, UR5, 0x1, URZ ;  /* 0x000000010505a890 */ /* 0x000fe4000fffe0ff */
[----:B------:R-:W-:Y:S02]  /*0fe0*/  UISETP.GE.U32.AND UP1, UPT, UR4, UR31, UPT ;  /* 0x0000001f0400728c */ /* 0x000fe4000bf26070 */
[----:B------:R-:W-:-:S04]  /*0ff0*/  ULOP3.LUT UR4, UR6, UR35, URZ, 0x3c, !UPT ;  /* 0x0000002306047292 */ /* 0x000fc8000f8e3cff */
[----:B------:R-:W-:-:S05]  /*1000*/  UISETP.GE.AND UP2, UPT, UR4, URZ, UPT ;  /* 0x000000ff0400728c */ /* 0x000fca000bf46270 */
[----:B------:R-:W-:-:S06]  /*1010*/  @UP1 UIADD3 UR5, UPT, UPT, UR5, 0x1, URZ ;  /* 0x0000000105051890 */ /* 0x000fcc000fffe0ff */
[----:B------:R-:W-:-:S04]  /*1020*/  @!UP2 UIADD3 UR5, UPT, UPT, -UR5, URZ, URZ ;  /* 0x000000ff0505a290 */ /* 0x000fc8000fffe1ff */
[----:B------:R-:W-:-:S04]  /*1030*/  USEL UR5, UR34, UR5, !UP0 ;  /* 0x0000000522057287 */ /* 0x000fc8000c000000 */
[----:B------:R-:W-:Y:S02]  /*1040*/  USHF.R.S32.HI UR7, URZ, 0x1f, UR5 ;  /* 0x0000001fff077899 */ /* 0x000fe40008011405 */
[----:B------:R-:W-:Y:S02]  /*1050*/  UIMAD.WIDE.U32 UR32, UR5, UR26, URZ ;  /* 0x0000001a052072a5 */ /* 0x000fe4000f8e00ff */
[----:B------:R-:W-:Y:S02]  /*1060*/  UIMAD UR4, UR7, UR26, URZ ;  /* 0x0000001a070472a4 */ /* 0x000fe4000f8e02ff */
[----:B------:R-:W-:Y:S02]  /*1070*/  UIADD3 UR9, UPT, UPT, -UR5, URZ, URZ ;  /* 0x000000ff05097290 */ /* 0x000fe4000fffe1ff */
[----:B------:R-:W-:Y:S01]  /*1080*/  UIMAD UR4, UR5, UR27, UR4 ;  /* 0x0000001b050472a4 */ /* 0x000fe2000f8e0204 */
[----:B------:R-:W-:Y:S01]  /*1090*/  IMAD.U32 R5, RZ, RZ, UR33 ;  /* 0x00000021ff057e24 */ /* 0x000fe2000f8e00ff */
[----:B------:R-:W-:-:S02]  /*10a0*/  MOV R4, UR32 ;  /* 0x0000002000047c02 */ /* 0x000fc40008000f00 */
[----:B------:R-:W-:Y:S02]  /*10b0*/  UIADD3 UR8, UPT, UPT, UR33, UR4, URZ ;  /* 0x0000000421087290 */ /* 0x000fe4000fffe0ff */
[----:B------:R-:W-:-:S04]  /*10c0*/  UIMAD UR4, UR35, UR9, UR6 ;  /* 0x00000009230472a4 */ /* 0x000fc8000f8e0206 */
[----:B------:R-:W-:Y:S01]  /*10d0*/  MOV R5, UR8 ;  /* 0x0000000800057c02 */ /* 0x000fe20008000f00 */
[----:B------:R-:W-:Y:S02]  /*10e0*/  USHF.R.S32.HI UR8, URZ, 0x1f, UR4 ;  /* 0x0000001fff087899 */ /* 0x000fe40008011404 */
[C---:B0-----:R-:W-:Y:S02]  /*10f0*/  IMAD.WIDE.U32 R6, R9.reuse, UR20, R4 ;  /* 0x0000001409067c25 */ /* 0x041fe4000f8e0004 */
[----:B------:R-:W-:Y:S02]  /*1100*/  UIMAD UR9, UR8, UR16, URZ ;  /* 0x00000010080972a4 */ /* 0x000fe4000f8e02ff */
[----:B------:R-:W-:Y:S02]  /*1110*/  IMAD R7, R9, UR21, R7 ;  /* 0x0000001509077c24 */ /* 0x000fe4000f8e0207 */
[----:B------:R-:W-:Y:S02]  /*1120*/  UIMAD UR9, UR4, UR17, UR9 ;  /* 0x00000011040972a4 */ /* 0x000fe4000f8e0209 */
[----:B------:R-:W-:-:S05]  /*1130*/  IMAD.WIDE.U32 R6, R28, UR4, R6 ;  /* 0x000000041c067c25 */ /* 0x000fca000f8e0006 */
[----:B------:R-:W-:-:S03]  /*1140*/  IADD3 R7, PT, PT, R7, UR9, RZ ;  /* 0x0000000907077c10 */ /* 0x000fc6000fffe0ff */
[----:B------:R-:W-:-:S04]  /*1150*/  IMAD.WIDE.U32 R30, R23, UR18, R6 ;  /* 0x00000012171e7c25 */ /* 0x000fc8000f8e0006 */
[----:B------:R-:W-:Y:S01]  /*1160*/  IMAD.IADD R29, R31, 0x1, R27 ;  /* 0x000000011f1d7824 */ /* 0x000fe200078e021b */
[----:B------:R-:W-:Y:S01]  /*1170*/  LEA R36, P0, R30, UR28, 0x1 ;  /* 0x0000001c1e247c11 */ /* 0x000fe2000f8008ff */
[----:B------:R-:W-:-:S03]  /*1180*/  IMAD.WIDE.U32 R34, R17, UR18, R6 ;  /* 0x0000001211227c25 */ /* 0x000fc6000f8e0006 */
[----:B------:R-:W-:Y:S01]  /*1190*/  LEA.HI.X R37, R30, UR29, R29, 0x1, P0 ;  /* 0x0000001d1e257c11 */ /* 0x000fe200080f0c1d */
[--C-:B------:R-:W-:Y:S01]  /*11a0*/  IMAD.WIDE.U32 R30, R19, UR18, R6.reuse ;  /* 0x00000012131e7c25 */ /* 0x100fe2000f8e0006 */
[----:B------:R-:W-:Y:S02]  /*11b0*/  IADD3 R29, PT, PT, R35, R24, RZ ;  /* 0x00000018231d7210 */ /* 0x000fe40007ffe0ff */
[C---:B------:R-:W-:Y:S01]  /*11c0*/  LEA R32, P0, R34.reuse, UR28, 0x1 ;  /* 0x0000001c22207c11 */ /* 0x040fe2000f8008ff */
[C---:B------:R-:W-:Y:S01]  /*11d0*/  IMAD.WIDE.U32 R6, R21.reuse, UR18, R6 ;  /* 0x0000001215067c25 */ /* 0x040fe2000f8e0006 */
[----:B------:R-:W2:Y:S02]  /*11e0*/  LDG.E.U16 R39, desc[UR24][R36.64] ;  /* 0x0000001824277981 */ /* 0x000ea4000c1e1500 */
[----:B------:R-:W-:Y:S01]  /*11f0*/  LEA.HI.X R33, R34, UR29, R29, 0x1, P0 ;  /* 0x0000001d22217c11 */ /* 0x000fe200080f0c1d */
[----:B------:R-:W-:Y:S01]  /*1200*/  IMAD R22, R21, UR19, RZ ;  /* 0x0000001315167c24 */ /* 0x000fe2000f8e02ff */
[----:B------:R-:W-:-:S02]  /*1210*/  IADD3 R29, PT, PT, R31, R26, RZ ;  /* 0x0000001a1f1d7210 */ /* 0x000fc40007ffe0ff */
[C---:B------:R-:W-:Y:S01]  /*1220*/  LEA R34, P0, R30.reuse, UR28, 0x1 ;  /* 0x0000001c1e227c11 */ /* 0x040fe2000f8008ff */
[----:B------:R0:W3:Y:S01]  /*1230*/  LDG.E.U16 R40, desc[UR24][R32.64] ;  /* 0x0000001820287981 */ /* 0x0000e2000c1e1500 */
[----:B------:R-:W-:Y:S02]  /*1240*/  IADD3 R7, PT, PT, R7, R22, RZ ;  /* 0x0000001607077210 */ /* 0x000fe40007ffe0ff */
[----:B------:R-:W-:Y:S02]  /*1250*/  LEA.HI.X R35, R30, UR29, R29, 0x1, P0 ;  /* 0x0000001d1e237c11 */ /* 0x000fe400080f0c1d */
[----:B------:R-:W-:-:S03]  /*1260*/  LEA R30, P0, R6, UR28, 0x1 ;  /* 0x0000001c061e7c11 */ /* 0x000fc6000f8008ff */
[----:B------:R-:W4:Y:S01]  /*1270*/  LDG.E.U16 R38, desc[UR24][R34.64] ;  /* 0x0000001822267981 */ /* 0x000f22000c1e1500 */
[----:B------:R-:W-:Y:S01]  /*1280*/  LEA.HI.X R31, R6, UR29, R7, 0x1, P0 ;  /* 0x0000001d061f7c11 */ /* 0x000fe200080f0c07 */
[----:B------:R-:W-:-:S04]  /*1290*/  IMAD.WIDE.U32 R6, R11, UR20, R4 ;  /* 0x000000140b067c25 */ /* 0x000fc8000f8e0004 */
[----:B------:R-:W-:Y:S01]  /*12a0*/  IMAD R7, R11, UR21, R7 ;  /* 0x000000150b077c24 */ /* 0x000fe2000f8e0207 */
[----:B------:R1:W5:Y:S01]  /*12b0*/  LDG.E.U16 R29, desc[UR24][R30.64] ;  /* 0x000000181e1d7981 */ /* 0x000362000c1e1500 */
[----:B------:R-:W-:-:S04]  /*12c0*/  IMAD.WIDE.U32 R6, R28, UR4, R6 ;  /* 0x000000041c067c25 */ /* 0x000fc8000f8e0006 */
[----:B------:R-:W-:Y:S02]  /*12d0*/  VIADD R7, R7, UR9 ;  /* 0x0000000907077c36 */ /* 0x000fe40008000000 */
[----:B0-----:R-:W-:-:S04]  /*12e0*/  IMAD.WIDE.U32 R32, R23, UR18, R6 ;  /* 0x0000001217207c25 */ /* 0x001fc8000f8e0006 */
[----:B-1----:R-:W-:Y:S01]  /*12f0*/  IMAD.WIDE.U32 R30, R17, UR18, R6 ;  /* 0x00000012111e7c25 */ /* 0x002fe2000f8e0006 */
[----:B------:R-:W-:Y:S02]  /*1300*/  IADD3 R33, PT, PT, R27, R33, RZ ;  /* 0x000000211b217210 */ /* 0x000fe40007ffe0ff */
[----:B------:R-:W-:Y:S01]  /*1310*/  LEA R36, P0, R32, UR28, 0x1 ;  /* 0x0000001c20247c11 */ /* 0x000fe2000f8008ff */
[----:B------:R-:W-:-:S03]  /*1320*/  IMAD.IADD R31, R24, 0x1, R31 ;  /* 0x00000001181f7824 */ /* 0x000fc600078e021f */
[----:B------:R-:W-:Y:S02]  /*1330*/  LEA.HI.X R37, R32, UR29, R33, 0x1, P0 ;  /* 0x0000001d20257c11 */ /* 0x000fe400080f0c21 */
[----:B------:R-:W-:-:S03]  /*1340*/  LEA R34, P0, R30, UR28, 0x1 ;  /* 0x0000001c1e227c11 */ /* 0x000fc6000f8008ff */
[----:B------:R-:W4:Y:S01]  /*1350*/  LDG.E.U16 R36, desc[UR24][R36.64] ;  /* 0x0000001824247981 */ /* 0x000f22000c1e1500 */
[----:B------:R-:W-:-:S05]  /*1360*/  LEA.HI.X R35, R30, UR29, R31, 0x1, P0 ;  /* 0x0000001d1e237c11 */ /* 0x000fca00080f0c1f */
[----:B------:R-:W5:Y:S01]  /*1370*/  LDG.E.U16 R34, desc[UR24][R34.64] ;  /* 0x0000001822227981 */ /* 0x000f62000c1e1500 */
[----:B---3--:R-:W-:Y:S02]  /*1380*/  SHF.L.U32 R43, R40, 0x10, RZ ;  /* 0x00000010282b7819 */ /* 0x008fe400000006ff */
[----:B--2---:R-:W-:Y:S02]  /*1390*/  SHF.L.U32 R39, R39, 0x10, RZ ;  /* 0x0000001027277819 */ /* 0x004fe400000006ff */
[----:B-----5:R-:W-:-:S05]  /*13a0*/  SHF.L.U32 R31, R34, 0x10, RZ ;  /* 0x00000010221f7819 */ /* 0x020fca00000006ff */
[----:B------:R-:W-:Y:S01]  /*13b0*/  FMUL.FTZ R31, R0, R31 ;  /* 0x0000001f001f7220 */ /* 0x000fe20000410000 */
[----:B----4-:R-:W-:-:S03]  /*13c0*/  SHF.L.U32 R33, R36, 0x10, RZ ;  /* 0x0000001024217819 */ /* 0x010fc600000006ff */
[----:B------:R-:W-:Y:S01]  /*13d0*/  FFMA.FTZ R43, R8, R43, R31 ;  /* 0x0000002b082b7223 */ /* 0x000fe2000001001f */
[----:B------:R-:W-:-:S04]  /*13e0*/  IMAD.WIDE.U32 R30, R19, UR18, R6 ;  /* 0x00000012131e7c25 */ /* 0x000fc8000f8e0006 */
[----:B------:R-:W-:Y:S01]  /*13f0*/  FMUL.FTZ R33, R0, R33 ;  /* 0x0000002100217220 */ /* 0x000fe20000410000 */
[----:B------:R-:W-:Y:S02]  /*1400*/  IADD3 R31, PT, PT, R26, R31, RZ ;  /* 0x0000001f1a1f7210 */ /* 0x000fe40007ffe0ff */
[----:B------:R-:W-:Y:S01]  /*1410*/  LEA R32, P0, R30, UR28, 0x1 ;  /* 0x0000001c1e207c11 */ /* 0x000fe2000f8008ff */
[----:B------:R-:W-:-:S03]  /*1420*/  FFMA.FTZ R39, R8, R39, R33 ;  /* 0x0000002708277223 */ /* 0x000fc60000010021 */
[----:B------:R-:W-:-:S05]  /*1430*/  LEA.HI.X R33, R30, UR29, R31, 0x1, P0 ;  /* 0x0000001d1e217c11 */ /* 0x000fca00080f0c1f */
[----:B------:R-:W2:Y:S01]  /*1440*/  LDG.E.U16 R32, desc[UR24][R32.64] ;  /* 0x0000001820207981 */ /* 0x000ea2000c1e1500 */
[----:B------:R-:W-:Y:S01]  /*1450*/  IMAD.WIDE.U32 R6, R21, UR18, R6 ;  /* 0x0000001215067c25 */ /* 0x000fe2000f8e0006 */
[----:B------:R-:W-:-:S04]  /*1460*/  SHF.L.U32 R41, R38, 0x10, RZ ;  /* 0x0000001026297819 */ /* 0x000fc800000006ff */
[----:B------:R-:W-:Y:S02]  /*1470*/  IADD3 R7, PT, PT, R22, R7, RZ ;  /* 0x0000000716077210 */ /* 0x000fe40007ffe0ff */
[----:B------:R-:W-:Y:S01]  /*1480*/  LEA R30, P0, R6, UR28, 0x1 ;  /* 0x0000001c061e7c11 */ /* 0x000fe2000f8008ff */
[----:B--2---:R-:W-:-:S04]  /*1490*/  IMAD.U32 R31, R32, 0x10000, RZ ;  /* 0x00010000201f7824 */ /* 0x004fc800078e00ff */
[----:B------:R-:W-:-:S04]  /*14a0*/  FMUL.FTZ R31, R0, R31 ;  /* 0x0000001f001f7220 */ /* 0x000fc80000410000 */
[----:B------:R-:W-:Y:S01]  /*14b0*/  FFMA.FTZ R41, R8, R41, R31 ;  /* 0x0000002908297223 */ /* 0x000fe2000001001f */
[----:B------:R-:W-:-:S05]  /*14c0*/  LEA.HI.X R31, R6, UR29, R7, 0x1, P0 ;  /* 0x0000001d061f7c11 */ /* 0x000fca00080f0c07 */
[----:B------:R-:W2:Y:S01]  /*14d0*/  LDG.E.U16 R30, desc[UR24][R30.64] ;  /* 0x000000181e1e7981 */ /* 0x000ea2000c1e1500 */
[----:B------:R-:W-:-:S04]  /*14e0*/  IMAD.WIDE.U32 R6, R13, UR20, R4 ;  /* 0x000000140d067c25 */ /* 0x000fc8000f8e0004 */
[----:B------:R-:W-:Y:S02]  /*14f0*/  IMAD R7, R13, UR21, R7 ;  /* 0x000000150d077c24 */ /* 0x000fe4000f8e0207 */
[----:B------:R-:W-:-:S05]  /*1500*/  IMAD.WIDE.U32 R6, R28, UR4, R6 ;  /* 0x000000041c067c25 */ /* 0x000fca000f8e0006 */
[----:B------:R-:W-:Y:S01]  /*1510*/  IADD3 R7, PT, PT, R7, UR9, RZ ;  /* 0x0000000907077c10 */ /* 0x000fe2000fffe0ff */
[----:B------:R-:W-:Y:S01]  /*1520*/  IMAD.U32 R29, R29, 0x10000, RZ ;  /* 0x000100001d1d7824 */ /* 0x000fe200078e00ff */
[----:B--2---:R-:W-:Y:S01]  /*1530*/  SHF.L.U32 R33, R30, 0x10, RZ ;  /* 0x000000101e217819 */ /* 0x004fe200000006ff */
[----:B------:R-:W-:-:S04]  /*1540*/  IMAD.WIDE.U32 R30, R23, UR18, R6 ;  /* 0x00000012171e7c25 */ /* 0x000fc8000f8e0006 */
[----:B------:R-:W-:Y:S01]  /*1550*/  FMUL.FTZ R33, R0, R33 ;  /* 0x0000002100217220 */ /* 0x000fe20000410000 */
[----:B------:R-:W-:Y:S02]  /*1560*/  IADD3 R31, PT, PT, R27, R31, RZ ;  /* 0x0000001f1b1f7210 */ /* 0x000fe40007ffe0ff */
[----:B------:R-:W-:Y:S01]  /*1570*/  LEA R32, P0, R30, UR28, 0x1 ;  /* 0x0000001c1e207c11 */ /* 0x000fe2000f8008ff */
[----:B------:R-:W-:-:S03]  /*1580*/  FFMA.FTZ R29, R8, R29, R33 ;  /* 0x0000001d081d7223 */ /* 0x000fc60000010021 */
[----:B------:R-:W-:-:S05]  /*1590*/  LEA.HI.X R33, R30, UR29, R31, 0x1, P0 ;  /* 0x0000001d1e217c11 */ /* 0x000fca00080f0c1f */
[----:B------:R-:W2:Y:S01]  /*15a0*/  LDG.E.U16 R32, desc[UR24][R32.64] ;  /* 0x0000001820207981 */ /* 0x000ea2000c1e1500 */
[----:B------:R-:W-:-:S04]  /*15b0*/  IMAD.WIDE.U32 R30, R17, UR18, R6 ;  /* 0x00000012111e7c25 */ /* 0x000fc8000f8e0006 */
[----:B------:R-:W-:Y:S01]  /*15c0*/  IMAD.IADD R31, R24, 0x1, R31 ;  /* 0x00000001181f7824 */ /* 0x000fe200078e021f */
[----:B------:R-:W-:-:S04]  /*15d0*/  LEA R34, P0, R30, UR28, 0x1 ;  /* 0x0000001c1e227c11 */ /* 0x000fc8000f8008ff */
[----:B------:R-:W-:Y:S01]  /*15e0*/  LEA.HI.X R35, R30, UR29, R31, 0x1, P0 ;  /* 0x0000001d1e237c11 */ /* 0x000fe200080f0c1f */
[----:B------:R-:W-:-:S04]  /*15f0*/  IMAD.WIDE.U32 R30, R19, UR18, R6 ;  /* 0x00000012131e7c25 */ /* 0x000fc8000f8e0006 */
[----:B------:R-:W3:Y:S01]  /*1600*/  LDG.E.U16 R34, desc[UR24][R34.64] ;  /* 0x0000001822227981 */ /* 0x000ee2000c1e1500 */
[----:B------:R-:W-:Y:S02]  /*1610*/  IADD3 R31, PT, PT, R26, R31, RZ ;  /* 0x0000001f1a1f7210 */ /* 0x000fe40007ffe0ff */
[----:B--2---:R-:W-:Y:S02]  /*1620*/  SHF.L.U32 R37, R32, 0x10, RZ ;  /* 0x0000001020257819 */ /* 0x004fe400000006ff */
[----:B------:R-:W-:-:S04]  /*1630*/  LEA R32, P0, R30, UR28, 0x1 ;  /* 0x0000001c1e207c11 */ /* 0x000fc8000f8008ff */
[----:B------:R-:W-:-:S05]  /*1640*/  LEA.HI.X R33, R30, UR29, R31, 0x1, P0 ;  /* 0x0000001d1e217c11 */ /* 0x000fca00080f0c1f */
[----:B------:R-:W2:Y:S01]  /*1650*/  LDG.E.U16 R32, desc[UR24][R32.64] ;  /* 0x0000001820207981 */ /* 0x000ea2000c1e1500 */
[----:B------:R-:W-:-:S04]  /*1660*/  IMAD.WIDE.U32 R4, R15, UR20, R4 ;  /* 0x000000140f047c25 */ /* 0x000fc8000f8e0004 */
[----:B------:R-:W-:Y:S02]  /*1670*/  IMAD R5, R15, UR21, R5 ;  /* 0x000000150f057c24 */ /* 0x000fe4000f8e0205 */
[----:B------:R-:W-:-:S04]  /*1680*/  IMAD.WIDE.U32 R30, R21, UR18, R6 ;  /* 0x00000012151e7c25 */ /* 0x000fc8000f8e0006 */
[----:B------:R-:W-:Y:S01]  /*1690*/  IMAD.WIDE.U32 R4, R28, UR4, R4 ;  /* 0x000000041c047c25 */ /* 0x000fe2000f8e0004 */
[----:B------:R-:W-:-:S03]  /*16a0*/  LEA R6, P0, R30, UR28, 0x1 ;  /* 0x0000001c1e067c11 */ /* 0x000fc6000f8008ff */
[----:B------:R-:W-:Y:S01]  /*16b0*/  IMAD.IADD R7, R22, 0x1, R31 ;  /* 0x0000000116077824 */ /* 0x000fe200078e021f */
[----:B------:R-:W-:-:S04]  /*16c0*/  IADD3 R5, PT, PT, R5, UR9, RZ ;  /* 0x0000000905057c10 */ /* 0x000fc8000fffe0ff */
[----:B------:R-:W-:Y:S01]  /*16d0*/  LEA.HI.X R7, R30, UR29, R7, 0x1, P0 ;  /* 0x0000001d1e077c11 */ /* 0x000fe200080f0c07 */
[----:B------:R-:W-:-:S04]  /*16e0*/  IMAD.WIDE.U32 R30, R23, UR18, R4 ;  /* 0x00000012171e7c25 */ /* 0x000fc8000f8e0004 */
[----:B------:R-:W-:Y:S01]  /*16f0*/  FFMA.FTZ R37, R10, R37, R39 ;  /* 0x000000250a257223 */ /* 0x000fe20000010027 */
[----:B------:R-:W4:Y:S01]  /*1700*/  LDG.E.U16 R6, desc[UR24][R6.64] ;  /* 0x0000001806067981 */ /* 0x000f22000c1e1500 */
[----:B------:R-:W-:Y:S02]  /*1710*/  IADD3 R27, PT, PT, R27, R31, RZ ;  /* 0x0000001f1b1b7210 */ /* 0x000fe40007ffe0ff */
[----:B---3--:R-:W-:Y:S02]  /*1720*/  SHF.L.U32 R39, R34, 0x10, RZ ;  /* 0x0000001022277819 */ /* 0x008fe400000006ff */
[----:B--2---:R-:W-:Y:S02]  /*1730*/  SHF.L.U32 R36, R32, 0x10, RZ ;  /* 0x0000001020247819 */ /* 0x004fe400000006ff */
[----:B------:R-:W-:-:S04]  /*1740*/  LEA R32, P0, R30, UR28, 0x1 ;  /* 0x0000001c1e207c11 */ /* 0x000fc8000f8008ff */
[----:B------:R-:W-:Y:S01]  /*1750*/  LEA.HI.X R33, R30, UR29, R27, 0x1, P0 ;  /* 0x0000001d1e217c11 */ /* 0x000fe200080f0c1b */
[----:B------:R-:W-:-:S04]  /*1760*/  IMAD.WIDE.U32 R30, R17, UR18, R4 ;  /* 0x00000012111e7c25 */ /* 0x000fc8000f8e0004 */
[----:B------:R-:W2:Y:S01]  /*1770*/  LDG.E.U16 R32, desc[UR24][R32.64] ;  /* 0x0000001820207981 */ /* 0x000ea2000c1e1500 */
[----:B------:R-:W-:Y:S02]  /*1780*/  IADD3 R27, PT, PT, R24, R31, RZ ;  /* 0x0000001f181b7210 */ /* 0x000fe40007ffe0ff */
[----:B------:R-:W-:-:S04]  /*1790*/  LEA R34, P0, R30, UR28, 0x1 ;  /* 0x0000001c1e227c11 */ /* 0x000fc8000f8008ff */
[----:B------:R-:W-:Y:S01]  /*17a0*/  LEA.HI.X R35, R30, UR29, R27, 0x1, P0 ;  /* 0x0000001d1e237c11 */ /* 0x000fe200080f0c1b */
[----:B------:R-:W-:-:S04]  /*17b0*/  IMAD.WIDE.U32 R30, R19, UR18, R4 ;  /* 0x00000012131e7c25 */ /* 0x000fc8000f8e0004 */
[----:B------:R-:W-:Y:S01]  /*17c0*/  IMAD.IADD R27, R26, 0x1, R31 ;  /* 0x000000011a1b7824 */ /* 0x000fe200078e021f */
[C---:B------:R-:W-:Y:S01]  /*17d0*/  LEA R26, P0, R30.reuse, UR28, 0x1 ;  /* 0x0000001c1e1a7c11 */ /* 0x040fe2000f8008ff */
[----:B------:R-:W-:Y:S01]  /*17e0*/  IMAD.WIDE.U32 R4, R21, UR18, R4 ;  /* 0x0000001215047c25 */ /* 0x000fe2000f8e0004 */
[----:B------:R-:W3:Y:S02]  /*17f0*/  LDG.E.U16 R34, desc[UR24][R34.64] ;  /* 0x0000001822227981 */ /* 0x000ee4000c1e1500 */
[----:B------:R-:W-:Y:S02]  /*1800*/  LEA.HI.X R27, R30, UR29, R27, 0x1, P0 ;  /* 0x0000001d1e1b7c11 */ /* 0x000fe400080f0c1b */
[----:B------:R-:W-:Y:S02]  /*1810*/  IADD3 R5, PT, PT, R22, R5, RZ ;  /* 0x0000000516057210 */ /* 0x000fe40007ffe0ff */
[C---:B------:R-:W-:Y:S01]  /*1820*/  LEA R30, P0, R4.reuse, UR28, 0x1 ;  /* 0x0000001c041e7c11 */ /* 0x040fe2000f8008ff */
[----:B------:R-:W5:Y:S03]  /*1830*/  LDG.E.U16 R26, desc[UR24][R26.64] ;  /* 0x000000181a1a7981 */ /* 0x000f66000c1e1500 */
[----:B------:R-:W-:-:S05]  /*1840*/  LEA.HI.X R31, R4, UR29, R5, 0x1, P0 ;  /* 0x0000001d041f7c11 */ /* 0x000fca00080f0c05 */
[----:B------:R-:W5:Y:S01]  /*1850*/  LDG.E.U16 R30, desc[UR24][R30.64] ;  /* 0x000000181e1e7981 */ /* 0x000f62000c1e1500 */
[----:B------:R-:W-:Y:S01]  /*1860*/  FFMA.FTZ R39, R10, R39, R43 ;  /* 0x000000270a277223 */ /* 0x000fe2000001002b */
[----:B------:R-:W-:Y:S02]  /*1870*/  UIMAD UR7, UR7, UR12, URZ ;  /* 0x0000000c070772a4 */ /* 0x000fe4000f8e02ff */
[----:B------:R-:W-:Y:S02]  /*1880*/  MOV R5, UR12 ;  /* 0x0000000c00057c02 */ /* 0x000fe40008000f00 */
[----:B------:R-:W-:Y:S01]  /*1890*/  MOV R24, R2 ;  /* 0x0000000200187202 */ /* 0x000fe20000000f00 */
[----:B------:R-:W-:Y:S01]  /*18a0*/  UIMAD UR7, UR5, UR13, UR7 ;  /* 0x0000000d050772a4 */ /* 0x000fe2000f8e0207 */
[----:B----4-:R-:W-:Y:S01]  /*18b0*/  SHF.L.U32 R6, R6, 0x10, RZ ;  /* 0x0000001006067819 */ /* 0x010fe200000006ff */
[----:B------:R-:W-:Y:S02]  /*18c0*/  FFMA.FTZ R41, R10, R36, R41 ;  /* 0x000000240a297223 */ /* 0x000fe40000010029 */
[----:B------:R-:W-:Y:S01]  /*18d0*/  IMAD.WIDE.U32 R4, R5, UR5, R24 ;  /* 0x0000000505047c25 */ /* 0x000fe2000f8e0018 */
[----:B------:R-:W-:Y:S01]  /*18e0*/  MOV R7, UR14 ;  /* 0x0000000e00077c02 */ /* 0x000fe20008000f00 */
[----:B------:R-:W-:-:S02]  /*18f0*/  UIMAD UR8, UR8, UR14, URZ ;  /* 0x0000000e080872a4 */ /* 0x000fc4000f8e02ff */
[----:B------:R-:W-:Y:S01]  /*1900*/  FFMA.FTZ R29, R10, R6, R29 ;  /* 0x000000060a1d7223 */ /* 0x000fe2000001001d */
[----:B------:R-:W-:Y:S01]  /*1910*/  VIADD R5, R5, UR7 ;  /* 0x0000000705057c36 */ /* 0x000fe20008000000 */
[----:B------:R-:W-:Y:S02]  /*1920*/  UIMAD UR8, UR4, UR15, UR8 ;  /* 0x0000000f040872a4 */ /* 0x000fe4000f8e0208 */
[----:B------:R-:W-:-:S05]  /*1930*/  IMAD.WIDE.U32 R4, R7, UR4, R4 ;  /* 0x0000000407047c25 */ /* 0x000fca000f8e0004 */
[----:B------:R-:W-:Y:S02]  /*1940*/  IADD3 R5, PT, PT, R5, UR8, RZ ;  /* 0x0000000805057c10 */ /* 0x000fe4000fffe0ff */
[----:B------:R-:W-:-:S04]  /*1950*/  LEA R6, P0, R4, UR22, 0x1 ;  /* 0x0000001604067c11 */ /* 0x000fc8000f8008ff */
[----:B------:R-:W-:Y:S01]  /*1960*/  LEA.HI.X R7, R4, UR23, R5, 0x1, P0 ;  /* 0x0000001704077c11 */ /* 0x000fe200080f0c05 */
[----:B------:R-:W-:-:S04]  /*1970*/  UIADD3 UR6, UPT, UPT, UR30, UR6, URZ ;  /* 0x000000061e067290 */ /* 0x000fc8000fffe0ff */
[----:B------:R-:W-:Y:S01]  /*1980*/  UISETP.GE.AND UP1, UPT, UR6, UR10, UPT ;  /* 0x0000000a0600728c */ /* 0x000fe2000bf26270 */
[----:B--2---:R-:W-:-:S04]  /*1990*/  IMAD.U32 R32, R32, 0x10000, RZ ;  /* 0x0001000020207824 */ /* 0x004fc800078e00ff */
[----:B------:R-:W-:Y:S01]  /*19a0*/  FFMA.FTZ R37, R12, R32, R37 ;  /* 0x000000200c257223 */ /* 0x000fe20000010025 */
[----:B---3--:R-:W-:-:S05]  /*19b0*/  SHF.L.U32 R34, R34, 0x10, RZ ;  /* 0x0000001022227819 */ /* 0x008fca00000006ff */
[----:B------:R-:W-:Y:S01]  /*19c0*/  FFMA.FTZ R39, R12, R34, R39 ;  /* 0x000000220c277223 */ /* 0x000fe20000010027 */
[----:B-----5:R-:W-:-:S03]  /*19d0*/  SHF.L.U32 R26, R26, 0x10, RZ ;  /* 0x000000101a1a7819 */ /* 0x020fc600000006ff */
[----:B------:R-:W-:Y:S02]  /*19e0*/  FMUL.FTZ R39, R14, R39 ;  /* 0x000000270e277220 */ /* 0x000fe40000410000 */
[----:B------:R-:W-:Y:S02]  /*19f0*/  FFMA.FTZ R41, R12, R26, R41 ;  /* 0x0000001a0c297223 */ /* 0x000fe40000010029 */
[----:B------:R-:W-:Y:S01]  /*1a00*/  FFMA.FTZ R37, R16, R37, R39 ;  /* 0x0000002510257223 */ /* 0x000fe20000010027 */
[----:B------:R-:W-:-:S03]  /*1a10*/  SHF.L.U32 R30, R30, 0x10, RZ ;  /* 0x000000101e1e7819 */ /* 0x000fc600000006ff */
[----:B------:R-:W-:Y:S02]  /*1a20*/  FFMA.FTZ R37, R18, R41, R37 ;  /* 0x0000002912257223 */ /* 0x000fe40000010025 */
[----:B------:R-:W-:-:S04]  /*1a30*/  FFMA.FTZ R29, R12, R30, R29 ;  /* 0x0000001e0c1d7223 */ /* 0x000fc8000001001d */
[----:B------:R-:W-:-:S05]  /*1a40*/  FFMA.FTZ R29, R20, R29, R37 ;  /* 0x0000001d141d7223 */ /* 0x000fca0000010025 */
[----:B------:R-:W-:-:S05]  /*1a50*/  F2FP.BF16.F32.PACK_AB R29, RZ, R29 ;  /* 0x0000001dff1d723e */ /* 0x000fca00000010ff */
[----:B------:R0:W-:Y:S01]  /*1a60*/  STG.E.U16 desc[UR24][R6.64], R29 ;  /* 0x0000001d06007986 */ /* 0x0001e2000c101518 */
[----:B------:R-:W-:Y:S05]  /*1a70*/  BRA.U !UP1, `(.L_x_118) ;  /* 0xfffffff5091c7547 */ /* 0x000fea000b83ffff */
[----:B------:R-:W-:Y:S05]  /*1a80*/  EXIT ;  /* 0x000000000000794d */ /* 0x000fea0003800000 */
.L_x_119:
        /* <DEDUP_REMOVED lines=15> */
.L_x_167:


//--------------------- .text._ZN2at6native53_GLOBAL__N__83c2e5dd_20_UpSampleBicubic2d_cu_80ee57ca28upsample_bicubic2d_out_frameIN3c104HalfEfEEviT0_S5_bNS_27GenericPackedTensorAccessorIKT_Lm4ENS_16DefaultPtrTraitsElEENS6_IS7_Lm4ES9_lEE --------------------------
	.section	.text._ZN2at6native53_GLOBAL__N__83c2e5dd_20_UpSampleBicubic2d_cu_80ee57ca28upsample_bicubic2d_out_frameIN3c104HalfEfEEviT0_S5_bNS_27GenericPackedTensorAccessorIKT_Lm4ENS_16DefaultPtrTraitsElEENS6_IS7_Lm4ES9_lEE,"ax",@progbits
	.align	128
.text._ZN2at6native53_GLOBAL__N__83c2e5dd_20_UpSampleBicubic2d_cu_80ee57ca28upsample_bicubic2d_out_frameIN3c104HalfEfEEviT0_S5_bNS_27GenericPackedTensorAccessorIKT_Lm4ENS_16DefaultPtrTraitsElEENS6_IS7_Lm4ES9_lEE:
        .type           _ZN2at6native53_GLOBAL__N__83c2e5dd_20_UpSampleBicubic2d_cu_80ee57ca28upsample_bicubic2d_out_frameIN3c104HalfEfEEviT0_S5_bNS_27GenericPackedTensorAccessorIKT_Lm4ENS_16DefaultPtrTraitsElEENS6_IS7_Lm4ES9_lEE,@function
        .size           _ZN2at6native53_GLOBAL__N__83c2e5dd_20_UpSampleBicubic2d_cu_80ee57ca28upsample_bicubic2d_out_frameIN3c104HalfEfEEviT0_S5_bNS_27GenericPackedTensorAccessorIKT_Lm4ENS_16DefaultPtrTraitsElEENS6_IS7_Lm4ES9_lEE,(.L_x_168 - _ZN2at6native53_GLOBAL__N__83c2e5dd_20_UpSampleBicubic2d_cu_80ee57ca28upsample_bicubic2d_out_frameIN3c104HalfEfEEviT0_S5_bNS_27GenericPackedTensorAccessorIKT_Lm4ENS_16DefaultPtrTraitsElEENS6_IS7_Lm4ES9_lEE)
        .other          _ZN2at6native53_GLOBAL__N__83c2e5dd_20_UpSampleBicubic2d_cu_80ee57ca28upsample_bicubic2d_out_frameIN3c104HalfEfEEviT0_S5_bNS_27GenericPackedTensorAccessorIKT_Lm4ENS_16DefaultPtrTraitsElEENS6_IS7_Lm4ES9_lEE,@"STO_CUDA_ENTRY STV_DEFAULT"
_ZN2at6native53_GLOBAL__N__83c2e5dd_20_UpSampleBicubic2d_cu_80ee57ca28upsample_bicubic2d_out_frameIN3c104HalfEfEEviT0_S5_bNS_27GenericPackedTensorAccessorIKT_Lm4ENS_16DefaultPtrTraitsElEENS6_IS7_Lm4ES9_lEE:
        /* <DEDUP_REMOVED lines=17> */
[----:B0-----:R-:W-:Y:S01]  /*0110*/  IMAD.MOV.U32 R2, RZ, RZ, RZ ;  /* 0x000000ffff027224 */ /* 0x001fe200078e00ff */
[----:B---3--:R-:W-:-:S05]  /*0120*/  IADD3 R7, PT, PT, RZ, -R3, RZ ;  /* 0x80000003ff077210 */ /* 0x008fca0007ffe0ff */
[----:B------:R-:W-:-:S04]  /*0130*/  IMAD R7, R7, R6, RZ ;  /* 0x0000000607077224 */ /* 0x000fc800078e02ff */
[----:B------:R-:W-:Y:S01]  /*0140*/  IMAD.HI.U32 R3, R3, R7, R2 ;  /* 0x0000000703037227 */ /* 0x000fe200078e0002 */
[----:B------:R-:W-:Y:S01]  /*0150*/  MOV R7, R8 ;  /* 0x0000000800077202 */ /* 0x000fe20000000f00 */
[----:B------:R-:W0:Y:S04]  /*0160*/  LDC R2, c[0x0][0x3f0] ;  /* 0x0000fc00ff027b82 */ /* 0x000e280000000800 */
        /* <DEDUP_REMOVED lines=11> */
[----:B------:R-:W-:Y:S02]  /*0220*/  @P0 IADD3 R8, PT, PT, R8, 0x1, RZ ;  /* 0x0000000108080810 */ /* 0x000fe40007ffe0ff */
[----:B--2---:R-:W-:-:S04]  /*0230*/  ISETP.NE.AND P0, PT, R9, R5, PT ;  /* 0x000000050900720c */ /* 0x004fc80003f05270 */
[----:B0-----:R-:W-:Y:S01]  /*0240*/  ISETP.NE.OR P0, PT, R7, R2, P0 ;  /* 0x000000020700720c */ /* 0x001fe20000705670 */
[----:B------:R-:W-:Y:S01]  /*0250*/  @!P2 IMAD.MOV R8, RZ, RZ, -R8 ;  /* 0x000000ffff08a224 */ /* 0x000fe200078e0a08 */
[----:B------:R-:W-:-:S04]  /*0260*/  @!P1 LOP3.LUT R8, RZ, R5, RZ, 0x33, !PT ;  /* 0x00000005ff089212 */ /* 0x000fc800078e33ff */
[----:B------:R-:W-:-:S05]  /*0270*/  IADD3 R2, PT, PT, -R8, RZ, RZ ;  /* 0x000000ff08027210 */ /* 0x000fca0007ffe1ff */
[----:B------:R-:W-:Y:S02]  /*0280*/  IMAD R13, R5, R2, R0 ;  /* 0x00000002050d7224 */ /* 0x000fe400078e0200 */
[----:B-1----:R-:W-:Y:S05]  /*0290*/  @P0 BRA `(.L_x_120) ;  /* 0x0000000c00800947 */ /* 0x002fea0003800000 */
        /* <DEDUP_REMOVED lines=32> */
[----:B------:R-:W-:Y:S01]  /*04a0*/  IMAD.WIDE.U32 R8, R8, UR12, R10 ;  /* 0x0000000c08087c25 */ /* 0x000fe2000f8e000a */
[----:B------:R-:W-:Y:S02]  /*04b0*/  IADD3 R19, PT, PT, R7, R19, RZ ;  /* 0x0000001307137210 */ /* 0x000fe40007ffe0ff */
[----:B------:R-:W-:Y:S01]  /*04c0*/  IADD3 R20, PT, PT, -R0, RZ, RZ ;  /* 0x000000ff00147210 */ /* 0x000fe20007ffe1ff */
[----:B------:R-:W-:Y:S01]  /*04d0*/  IMAD.IADD R21, R9, 0x1, R13 ;  /* 0x0000000109157824 */ /* 0x000fe200078e020d */
[----:B0-----:R-:W-:-:S02]  /*04e0*/  SHF.L.U64.HI R22, R2, 0x4, R3 ;  /* 0x0000000402167819 */ /* 0x001fc40000010203 */
[C---:B------:R-:W-:Y:S02]  /*04f0*/  SHF.L.U64.HI R3, R2.reuse, 0x1, R3 ;  /* 0x0000000102037819 */ /* 0x040fe40000010203 */
[----:B------:R-:W-:Y:S02]  /*0500*/  SHF.L.U32 R23, R2, 0x1, RZ ;  /* 0x0000000102177819 */ /* 0x000fe400000006ff */
[C-C-:B-1----:R-:W-:Y:S01]  /*0510*/  SHF.L.U64.HI R24, R4.reuse, 0x4, R5.reuse ;  /* 0x0000000404187819 */ /* 0x142fe20000010205 */
[C---:B------:R-:W-:Y:S01]  /*0520*/  IMAD.SHL.U32 R25, R4.reuse, 0x2, RZ ;  /* 0x0000000204197824 */ /* 0x040fe200078e00ff */
[----:B------:R-:W-:-:S07]  /*0530*/  SHF.L.U64.HI R5, R4, 0x1, R5 ;  /* 0x0000000104057819 */ /* 0x000fce0000010205 */
.L_x_126:
[----:B0-----:R-:W0:Y:S01]  /*0540*/  LDCU UR5, c[0x0][0x3a0] ;  /* 0x00007400ff0577ac */ /* 0x001e220008000800 */
[----:B-1-3--:R-:W1:Y:S01]  /*0550*/  LDC.64 R16, c[0x0][0x3b8] ;  /* 0x0000ee00ff107b82 */ /* 0x00ae620000000a00 */
[----:B------:R-:W-:Y:S01]  /*0560*/  MOV R10, R6 ;  /* 0x00000006000a7202 */ /* 0x000fe20000000f00 */
[----:B------:R-:W-:Y:S01]  /*0570*/  IMAD.MOV.U32 R12, RZ, RZ, R8 ;  /* 0x000000ffff0c7224 */ /* 0x000fe200078e0008 */
[----:B------:R-:W-:Y:S01]  /*0580*/  MOV R11, R19 ;  /* 0x00000013000b7202 */ /* 0x000fe20000000f00 */
[----:B------:R-:W-:Y:S01]  /*0590*/  HFMA2 R27, -RZ, RZ, 0, 0 ;  /* 0x00000000ff1b7431 */ /* 0x000fe200000001ff */
[----:B------:R-:W-:-:S03]  /*05a0*/  MOV R13, R21 ;  /* 0x00000015000d7202 */ /* 0x000fc60000000f00 */
        /* <DEDUP_REMOVED lines=14> */
.L_x_122:
[----:B------:R-:W-:-:S05]  /*0690*/  MOV R28, R14 ;  /* 0x0000000e001c7202 */ /* 0x000fca0000000f00 */
[----:B0-----:R-:W2:Y:S01]  /*06a0*/  LDG.E.U16 R41, desc[UR10][R28.64] ;  /* 0x0000000a1c297981 */ /* 0x001ea2000c1e1500 */
[----:B------:R-:W-:-:S04]  /*06b0*/  IADD3 R30, P1, PT, R14, R25, RZ ;  /* 0x000000190e1e7210 */ /* 0x000fc80007f3e0ff */
[----:B------:R-:W-:Y:S02]  /*06c0*/  IADD3.X R31, PT, PT, R29, R5, RZ, P1, !PT ;  /* 0x000000051d1f7210 */ /* 0x000fe40000ffe4ff */
[----:B------:R-:W-:Y:S01]  /*06d0*/  IADD3 R32, P1, PT, R26, R23, RZ ;  /* 0x000000171a207210 */ /* 0x000fe20007f3e0ff */
[----:B--2---:R0:W-:Y:S04]  /*06e0*/  STG.E.U16 desc[UR10][R26.64], R41 ;  /* 0x000000291a007986 */ /* 0x0041e8000c10150a */
[----:B------:R-:W2:Y:S01]  /*06f0*/  LDG.E.U16 R45, desc[UR10][R30.64] ;  /* 0x0000000a1e2d7981 */ /* 0x000ea2000c1e1500 */
[----:B------:R-:W-:Y:S01]  /*0700*/  IADD3 R34, P2, PT, R30, R25, RZ ;  /* 0x000000191e227210 */ /* 0x000fe20007f5e0ff */
[----:B------:R-:W-:-:S03]  /*0710*/  IMAD.X R33, R27, 0x1, R3, P1 ;  /* 0x000000011b217824 */ /* 0x000fc600008e0603 */
[----:B------:R-:W-:Y:S02]  /*0720*/  IADD3.X R35, PT, PT, R31, R5, RZ, P2, !PT ;  /* 0x000000051f237210 */ /* 0x000fe400017fe4ff */
        /* <DEDUP_REMOVED lines=10> */
[----:B------:R-:W-:Y:S02]  /*07d0*/  IADD3.X R31, PT, PT, R37, R3, RZ, P1, !PT ;  /* 0x00000003251f7210 */ /* 0x000fe40000ffe4ff */
[----:B------:R-:W-:-:S02]  /*07e0*/  IADD3.X R43, PT, PT, R39, R5, RZ, P2, !PT ;  /* 0x00000005272b7210 */ /* 0x000fc400017fe4ff */
[----:B-1----:R-:W-:Y:S01]  /*07f0*/  IADD3 R32, P1, PT, R30, R23, RZ ;  /* 0x000000171e207210 */ /* 0x002fe20007f3e0ff */
[----:B---3--:R0:W-:Y:S04]  /*0800*/  STG.E.U16 desc[UR10][R30.64], R41 ;  /* 0x000000291e007986 */ /* 0x0081e8000c10150a */
[----:B------:R-:W3:Y:S01]  /*0810*/  LDG.E.U16 R45, desc[UR10][R42.64] ;  /* 0x0000000a2a2d7981 */ /* 0x000ee2000c1e1500 */
[----:B------:R-:W-:Y:S01]  /*0820*/  IADD3 R34, P2, PT, R42, R25, RZ ;  /* 0x000000192a227210 */ /* 0x000fe20007f5e0ff */
[----:B------:R-:W-:-:S03]  /*0830*/  IMAD.X R33, R31, 0x1, R3, P1 ;  /* 0x000000011f217824 */ /* 0x000fc600008e0603 */
[----:B------:R-:W-:Y:S02]  /*0840*/  IADD3.X R35, PT, PT, R43, R5, RZ, P2, !PT ;  /* 0x000000052b237210 */ /* 0x000fe400017fe4ff */
[----:B--2---:R-:W-:Y:S01]  /*0850*/  IADD3 R36, P1, PT, R32, R23, RZ ;  /* 0x0000001720247210 */ /* 0x004fe20007f3e0ff */
[----:B---3--:R1:W-:Y:S04]  /*0860*/  STG.E.U16 desc[UR10][R32.64], R45 ;  /* 0x0000002d20007986 */ /* 0x0083e8000c10150a */
[----:B------:R-:W2:Y:S01]  /*0870*/  LDG.E.U16 R47, desc[UR10][R34.64] ;  /* 0x0000000a222f7981 */ /* 0x000ea2000c1e1500 */
[----:B------:R-:W-:Y:S02]  /*0880*/  IADD3 R38, P2, PT, R34, R25, RZ ;  /* 0x0000001922267210 */ /* 0x000fe40007f5e0ff */
[----:B------:R-:W-:-:S03]  /*0890*/  IADD3.X R37, PT, PT, R33, R3, RZ, P1, !PT ;  /* 0x0000000321257210 */ /* 0x000fc60000ffe4ff */
[----:B------:R-:W-:Y:S01]  /*08a0*/  IMAD.X R39, R35, 0x1, R5, P2 ;  /* 0x0000000123277824 */ /* 0x000fe200010e0605 */
[----:B0-----:R-:W-:Y:S01]  /*08b0*/  IADD3 R30, P1, PT, R36, R23, RZ ;  /* 0x00000017241e7210 */ /* 0x001fe20007f3e0ff */
[----:B--2---:R0:W-:Y:S04]  /*08c0*/  STG.E.U16 desc[UR10][R36.64], R47 ;  /* 0x0000002f24007986 */ /* 0x0041e8000c10150a */
[----:B------:R-:W2:Y:S01]  /*08d0*/  LDG.E.U16 R41, desc[UR10][R38.64] ;  /* 0x0000000a26297981 */ /* 0x000ea2000c1e1500 */
[----:B------:R-:W-:Y:S02]  /*08e0*/  IADD3 R42, P2, PT, R38, R25, RZ ;  /* 0x00000019262a7210 */ /* 0x000fe40007f5e0ff */
[----:B------:R-:W-:Y:S02]  /*08f0*/  IADD3.X R31, PT, PT, R37, R3, RZ, P1, !PT ;  /* 0x00000003251f7210 */ /* 0x000fe40000ffe4ff */
[----:B------:R-:W-:-:S02]  /*0900*/  IADD3.X R43, PT, PT, R39, R5, RZ, P2, !PT ;  /* 0x00000005272b7210 */ /* 0x000fc400017fe4ff */
[----:B-1----:R-:W-:Y:S02]  /*0910*/  IADD3 R32, P1, PT, R30, R23, RZ ;  /* 0x000000171e207210 */ /* 0x002fe40007f3e0ff */
[----:B------:R-:W-:-:S03]  /*0920*/  IADD3 R16, PT, PT, R16, 0x8, RZ ;  /* 0x0000000810107810 */ /* 0x000fc60007ffe0ff */
[----:B------:R-:W-:Y:S01]  /*0930*/  IMAD.X R33, R31, 0x1, R3, P1 ;  /* 0x000000011f217824 */ /* 0x000fe200008e0603 */
[----:B--2---:R0:W-:Y:S04]  /*0940*/  STG.E.U16 desc[UR10][R30.64], R41 ;  /* 0x000000291e007986 */ /* 0x0041e8000c10150a */
[----:B------:R-:W2:Y:S01]  /*0950*/  LDG.E.U16 R43, desc[UR10][R42.64] ;  /* 0x0000000a2a2b7981 */ /* 0x000ea2000c1e1500 */
[----:B------:R-:W-:Y:S02]  /*0960*/  ISETP.NE.AND P1, PT, R16, RZ, PT ;  /* 0x000000ff1000720c */ /* 0x000fe40003f25270 */
[----:B------:R-:W-:Y:S02]  /*0970*/  LEA R26, P2, R2, R26, 0x4 ;  /* 0x0000001a021a7211 */ /* 0x000fe400078420ff */
[----:B------:R-:W-:-:S02]  /*0980*/  LEA R14, P3, R4, R14, 0x4 ;  /* 0x0000000e040e7211 */ /* 0x000fc400078620ff */
[----:B------:R-:W-:Y:S02]  /*0990*/  IADD3.X R27, PT, PT, R27, R22, RZ, P2, !PT ;  /* 0x000000161b1b7210 */ /* 0x000fe400017fe4ff */
[----:B------:R-:W-:Y:S01]  /*09a0*/  IADD3.X R29, PT, PT, R29, R24, RZ, P3, !PT ;  /* 0x000000181d1d7210 */ /* 0x000fe20001ffe4ff */
[----:B--2---:R0:W-:Y:S04]  /*09b0*/  STG.E.U16 desc[UR10][R32.64], R43 ;  /* 0x0000002b20007986 */ /* 0x0041e8000c10150a */
[----:B------:R-:W-:Y:S05]  /*09c0*/  @P1 BRA `(.L_x_122) ;  /* 0xfffffffc00301947 */ /* 0x000fea000383ffff */
[----:B------:R-:W-:-:S07]  /*09d0*/  IMAD.MOV.U32 R27, RZ, RZ, R0 ;  /* 0x000000ffff1b7224 */ /* 0x000fce00078e0000 */
.L_x_121:
[----:B------:R-:W-:-:S13]  /*09e0*/  ISETP.NE.AND P1, PT, R40, RZ, PT ;  /* 0x000000ff2800720c */ /* 0x000fda0003f25270 */
[----:B------:R-:W-:Y:S05]  /*09f0*/  @!P1 BRA `(.L_x_123) ;  /* 0x0000000400949947 */ /* 0x000fea0003800000 */
[----:B------:R-:W-:Y:S01]  /*0a00*/  ISETP.NE.AND P1, PT, R18, RZ, PT ;  /* 0x000000ff1200720c */ /* 0x000fe20003f25270 */
[----:B------:R-:W-:-:S12]  /*0a10*/  @!P0 BRA `(.L_x_124) ;  /* 0x0000000000c88947 */ /* 0x000fd80003800000 */
[----:B------:R-:W1:Y:S01]  /*0a20*/  LDCU.64 UR6, c[0x0][0x3c0] ;  /* 0x00007800ff0677ac */ /* 0x000e620008000a00 */
[----:B------:R-:W-:Y:S01]  /*0a30*/  MOV R16, R10 ;  /* 0x0000000a00107202 */ /* 0x000fe20000000f00 */
[----:B------:R-:W0:Y:S01]  /*0a40*/  LDCU.64 UR8, c[0x0][0x390] ;  /* 0x00007200ff0877ac */ /* 0x000e220008000a00 */
[----:B------:R-:W2:Y:S01]  /*0a50*/  LDCU.64 UR12, c[0x0][0x408] ;  /* 0x00008100ff0c77ac */ /* 0x000ea20008000a00 */
[----:B------:R-:W3:Y:S02]  /*0a60*/  LDCU.64 UR14, c[0x0][0x3d8] ;  /* 0x00007b00ff0e77ac */ /* 0x000ee40008000a00 */
[----:B-1----:R-:W-:-:S04]  /*0a70*/  IMAD.WIDE.U32 R28, R27, UR6, R16 ;  /* 0x000000061b1c7c25 */ /* 0x002fc8000f8e0010 */
[----:B------:R-:W-:Y:S01]  /*0a80*/  IMAD R29, R27, UR7, R29 ;  /* 0x000000071b1d7c24 */ /* 0x000fe2000f8e021d */
[----:B0-----:R-:W-:-:S04]  /*0a90*/  LEA R32, P2, R28, UR8, 0x1 ;  /* 0x000000081c207c11 */ /* 0x001fc8000f8408ff */
[----:B------:R-:W-:-:S05]  /*0aa0*/  LEA.HI.X R33, R28, UR9, R29, 0x1, P2 ;  /* 0x000000091c217c11 */ /* 0x000fca00090f0c1d */
[----:B------:R-:W4:Y:S01]  /*0ab0*/  LDG.E.U16 R41, desc[UR10][R32.64] ;  /* 0x0000000a20297981 */ /* 0x000f22000c1e1500 */
[----:B------:R-:W-:Y:S02]  /*0ac0*/  MOV R14, R12 ;  /* 0x0000000c000e7202 */ /* 0x000fe40000000f00 */
[----:B------:R-:W-:-:S03]  /*0ad0*/  IADD3 R35, PT, PT, R27, 0x1, RZ ;  /* 0x000000011b237810 */ /* 0x000fc60007ffe0ff */
        /* <DEDUP_REMOVED lines=8> */
[----:B----4-:R0:W-:Y:S04]  /*0b60*/  STG.E.U16 desc[UR10][R36.64], R41 ;  /* 0x0000002924007986 */ /* 0x0101e8000c10150a */
        /* <DEDUP_REMOVED lines=29> */
.L_x_124:
[----:B------:R-:W-:Y:S05]  /*0d40*/  @!P1 BRA `(.L_x_123) ;  /* 0x0000000000c09947 */ /* 0x000fea0003800000 */
[----:B------:R-:W-:Y:S01]  /*0d50*/  ISETP.NE.AND P1, PT, R18, 0x1, PT ;  /* 0x000000011200780c */ /* 0x000fe20003f25270 */
[----:B------:R-:W-:-:S12]  /*0d60*/  ULOP3.LUT UP0, URZ, UR5, 0x1, URZ, 0xc0, !UPT ;  /* 0x0000000105ff7892 */ /* 0x000fd8000f80c0ff */
[----:B------:R-:W-:Y:S05]  /*0d70*/  @!P1 BRA `(.L_x_125) ;  /* 0x0000000000709947 */ /* 0x000fea0003800000 */
[----:B------:R-:W2:Y:S01]  /*0d80*/  LDCU.64 UR6, c[0x0][0x3c0] ;  /* 0x00007800ff0677ac */ /* 0x000ea20008000a00 */
[----:B------:R-:W-:Y:S01]  /*0d90*/  MOV R16, R10 ;  /* 0x0000000a00107202 */ /* 0x000fe20000000f00 */
[----:B------:R-:W0:Y:S01]  /*0da0*/  LDCU.64 UR8, c[0x0][0x390] ;  /* 0x00007200ff0877ac */ /* 0x000e220008000a00 */
[----:B------:R-:W3:Y:S01]  /*0db0*/  LDCU.64 UR12, c[0x0][0x408] ;  /* 0x00008100ff0c77ac */ /* 0x000ee20008000a00 */
[----:B------:R-:W4:Y:S02]  /*0dc0*/  LDCU.64 UR14, c[0x0][0x3d8] ;  /* 0x00007b00ff0e77ac */ /* 0x000f240008000a00 */
[----:B--2---:R-:W-:-:S04]  /*0dd0*/  IMAD.WIDE.U32 R28, R27, UR6, R16 ;  /* 0x000000061b1c7c25 */ /* 0x004fc8000f8e0010 */
[----:B------:R-:W-:Y:S01]  /*0de0*/  IMAD R29, R27, UR7, R29 ;  /* 0x000000071b1d7c24 */ /* 0x000fe2000f8e021d */
[----:B01----:R-:W-:-:S04]  /*0df0*/  LEA R30, P1, R28, UR8, 0x1 ;  /* 0x000000081c1e7c11 */ /* 0x003fc8000f8208ff */
[----:B------:R-:W-:-:S05]  /*0e00*/  LEA.HI.X R31, R28, UR9, R29, 0x1, P1 ;  /* 0x000000091c1f7c11 */ /* 0x000fca00088f0c1d */
[----:B------:R-:W2:Y:S01]  /*0e10*/  LDG.E.U16 R39, desc[UR10][R30.64] ;  /* 0x0000000a1e277981 */ /* 0x000ea2000c1e1500 */
[----:B------:R-:W-:Y:S01]  /*0e20*/  MOV R14, R12 ;  /* 0x0000000c000e7202 */ /* 0x000fe20000000f00 */
[----:B------:R-:W-:-:S04]  /*0e30*/  VIADD R41, R27, 0x1 ;  /* 0x000000011b297836 */ /* 0x000fc80000000000 */
        /* <DEDUP_REMOVED lines=9> */
[----:B------:R-:W3:Y:S01]  /*0ed0*/  LDG.E.U16 R37, desc[UR10][R36.64] ;  /* 0x0000000a24257981 */ /* 0x000ee2000c1e1500 */
[----:B------:R-:W-:Y:S01]  /*0ee0*/  IMAD.WIDE.U32 R28, R41, UR12, R14 ;  /* 0x0000000c291c7c25 */ /* 0x000fe2000f8e000e */
[----:B------:R-:W-:-:S03]  /*0ef0*/  IADD3 R27, PT, PT, R27, 0x2, RZ ;  /* 0x000000021b1b7810 */ /* 0x000fc60007ffe0ff */
[----:B------:R-:W-:Y:S01]  /*0f00*/  IMAD R41, R41, UR13, R29 ;  /* 0x0000000d29297c24 */ /* 0x000fe2000f8e021d */
[----:B------:R-:W-:-:S04]  /*0f10*/  LEA R30, P1, R28, UR14, 0x1 ;  /* 0x0000000e1c1e7c11 */ /* 0x000fc8000f8208ff */
[----:B------:R-:W-:-:S05]  /*0f20*/  LEA.HI.X R31, R28, UR15, R41, 0x1, P1 ;  /* 0x0000000f1c1f7c11 */ /* 0x000fca00088f0c29 */
[----:B---3--:R2:W-:Y:S04]  /*0f30*/  STG.E.U16 desc[UR10][R30.64], R37 ;  /* 0x000000251e007986 */ /* 0x0085e8000c10150a */
.L_x_125:
        /* <DEDUP_REMOVED lines=11> */
[----:B------:R-:W-:-:S04]  /*0ff0*/  IMAD.MOV.U32 R14, RZ, RZ, R12 ;  /* 0x000000ffff0e7224 */ /* 0x000fc800078e000c */
[----:B---3--:R-:W-:-:S04]  /*1000*/  IMAD.WIDE.U32 R10, R27, UR6, R14 ;  /* 0x000000061b0a7c25 */ /* 0x008fc8000f8e000e */
[----:B------:R-:W-:Y:S01]  /*1010*/  IMAD R11, R27, UR7, R11 ;  /* 0x000000071b0b7c24 */ /* 0x000fe2000f8e020b */
[----:B----4-:R-:W-:-:S04]  /*1020*/  LEA R12, P1, R10, UR8, 0x1 ;  /* 0x000000080a0c7c11 */ /* 0x010fc8000f8208ff */
[----:B------:R-:W-:-:S05]  /*1030*/  LEA.HI.X R13, R10, UR9, R11, 0x1, P1 ;  /* 0x000000090a0d7c11 */ /* 0x000fca00088f0c0b */
[----:B-----5:R3:W-:Y:S04]  /*1040*/  STG.E.U16 desc[UR10][R12.64], R17 ;  /* 0x000000110c007986 */ /* 0x0207e8000c10150a */
.L_x_123:
[----:B------:R-:W4:Y:S01]  /*1050*/  LDC R10, c[0x0][0x398] ;  /* 0x0000e600ff0a7b82 */ /* 0x000f220000000800 */
[----:B------:R-:W-:-:S06]  /*1060*/  UIADD3 UR4, UPT, UPT, UR4, 0x1, URZ ;  /* 0x0000000104047890 */ /* 0x000fcc000fffe0ff */
[----:B----4-:R-:W-:-:S13]  /*1070*/  ISETP.NE.AND P1, PT, R10, UR4, PT ;  /* 0x000000040a007c0c */ /* 0x010fda000bf25270 */
[----:B------:R-:W-:Y:S05]  /*1080*/  @!P1 EXIT ;  /* 0x000000000000994d */ /* 0x000fea0003800000 */
[----:B------:R-:W-:Y:S05]  /*1090*/  BRA `(.L_x_126) ;  /* 0xfffffff400287947 */ /* 0x000fea000383ffff */
.L_x_120:
        /* <DEDUP_REMOVED lines=29> */
[----:B------:R-:W-:Y:S01]  /*1270*/  FADD.FTZ R12, -R5, 1 ;  /* 0x3f800000050c7421 */ /* 0x000fe20000010100 */
[----:B------:R-:W-:Y:S01]  /*1280*/  IADD3 R3, PT, PT, R3, R17, RZ ;  /* 0x0000001103037210 */ /* 0x000fe20007ffe0ff */
[----:B------:R-:W-:Y:S01]  /*1290*/  FADD.FTZ R11, -R11, R0 ;  /* 0x000000000b0b7221 */ /* 0x000fe20000010100 */
[----:B------:R-:W-:Y:S01]  /*12a0*/  MOV R17, 0x3f400000 ;  /* 0x3f40000000117802 */ /* 0x000fe20000000f00 */
[----:B------:R-:W-:Y:S01]  /*12b0*/  IMAD R13, R4, UR4, RZ ;  /* 0x00000004040d7c24 */ /* 0x000fe2000f8e02ff */
[----:B--2---:R-:W-:Y:S01]  /*12c0*/  ISETP.GE.AND P0, PT, R14, 0x1, PT ;  /* 0x000000010e00780c */ /* 0x004fe20003f06270 */
        /* <DEDUP_REMOVED lines=44> */
.L_x_128:
        /* <DEDUP_REMOVED lines=24> */
.L_x_127:
[----:B------:R-:W0:Y:S01]  /*1710*/  LDC.64 R36, c[0x0][0x3c0] ;  /* 0x0000f000ff247b82 */ /* 0x000e220000000a00 */
[----:B------:R-:W-:-:S07]  /*1720*/  MOV R44, R24 ;  /* 0x00000018002c7202 */ /* 0x000fce0000000f00 */
[----:B------:R-:W1:Y:S01]  /*1730*/  LDC.64 R32, c[0x0][0x3c8] ;  /* 0x0000f200ff207b82 */ /* 0x000e620000000a00 */
[----:B0-----:R-:W-:Y:S02]  /*1740*/  IMAD R18, R37, UR5, RZ ;  /* 0x0000000525127c24 */ /* 0x001fe4000f8e02ff */
[----:B------:R-:W-:-:S05]  /*1750*/  IMAD.WIDE.U32 R40, R36, UR5, R44 ;  /* 0x0000000524287c25 */ /* 0x000fca000f8e002c */
[----:B------:R-:W-:Y:S01]  /*1760*/  IADD3 R41, PT, PT, R41, R18, RZ ;  /* 0x0000001229297210 */ /* 0x000fe20007ffe0ff */
[-C--:B-1----:R-:W-:Y:S02]  /*1770*/  IMAD R44, R9, R33.reuse, RZ ;  /* 0x00000021092c7224 */ /* 0x082fe400078e02ff */
[----:B------:R-:W-:Y:S02]  /*1780*/  IMAD R53, R11, R33, RZ ;  /* 0x000000210b357224 */ /* 0x000fe400078e02ff */
[----:B------:R-:W-:-:S04]  /*1790*/  IMAD.WIDE.U32 R38, R9, R32, R40 ;  /* 0x0000002009267225 */ /* 0x000fc800078e0028 */
[----:B------:R-:W-:Y:S01]  /*17a0*/  IMAD.WIDE.U32 R34, R11, R32, R40 ;  /* 0x000000200b227225 */ /* 0x000fe200078e0028 */
[----:B------:R-:W-:Y:S02]  /*17b0*/  IADD3 R37, PT, PT, R39, R44, RZ ;  /* 0x0000002c27257210 */ /* 0x000fe40007ffe0ff */
[C---:B------:R-:W-:Y:S01]  /*17c0*/  LEA R54, P0, R38.reuse, UR8, 0x1 ;  /* 0x0000000826367c11 */ /* 0x040fe2000f8008ff */
[----:B------:R-:W-:Y:S02]  /*17d0*/  IMAD.IADD R35, R35, 0x1, R53 ;  /* 0x0000000123237824 */ /* 0x000fe400078e0235 */
[C---:B------:R-:W-:Y:S01]  /*17e0*/  IMAD.WIDE.U32 R42, R13.reuse, R32, R40 ;  /* 0x000000200d2a7225 */ /* 0x040fe200078e0028 */
[----:B------:R-:W-:Y:S02]  /*17f0*/  LEA.HI.X R55, R38, UR9, R37, 0x1, P0 ;  /* 0x0000000926377c11 */ /* 0x000fe400080f0c25 */
[----:B------:R-:W-:Y:S01]  /*1800*/  LEA R38, P0, R34, UR8, 0x1 ;  /* 0x0000000822267c11 */ /* 0x000fe2000f8008ff */
[----:B------:R-:W-:-:S02]  /*1810*/  IMAD R37, R13, R33, RZ ;  /* 0x000000210d257224 */ /* 0x000fc400078e02ff */
[----:B------:R-:W-:Y:S01]  /*1820*/  IMAD.WIDE.U32 R40, R15, R32, R40 ;  /* 0x000000200f287225 */ /* 0x000fe200078e0028 */
[----:B------:R-:W-:Y:S01]  /*1830*/  LEA.HI.X R39, R34, UR9, R35, 0x1, P0 ;  /* 0x0000000922277c11 */ /* 0x000fe200080f0c23 */
[----:B------:R-:W2:Y:S01]  /*1840*/  LDG.E.U16 R46, desc[UR10][R54.64] ;  /* 0x0000000a362e7981 */ /* 0x000ea2000c1e1500 */
[----:B------:R-:W-:Y:S01]  /*1850*/  IADD3 R35, PT, PT, R43, R37, RZ ;  /* 0x000000252b237210 */ /* 0x000fe20007ffe0ff */
[----:B------:R-:W-:Y:S01]  /*1860*/  IMAD R33, R15, R33, RZ ;  /* 0x000000210f217224 */ /* 0x000fe200078e02ff */
[C---:B------:R-:W-:Y:S01]  /*1870*/  LEA R34, P0, R42.reuse, UR8, 0x1 ;  /* 0x000000082a227c11 */ /* 0x040fe2000f8008ff */
[----:B------:R-:W3:Y:S03]  /*1880*/  LDG.E.U16 R52, desc[UR10][R38.64] ;  /* 0x0000000a26347981 */ /* 0x000ee6000c1e1500 */
[----:B------:R-:W-:Y:S02]  /*1890*/  LEA.HI.X R35, R42, UR9, R35, 0x1, P0 ;  /* 0x000000092a237c11 */ /* 0x000fe400080f0c23 */
[----:B------:R-:W-:-:S02]  /*18a0*/  IADD3 R41, PT, PT, R41, R33, RZ ;  /* 0x0000002129297210 */ /* 0x000fc40007ffe0ff */
[C---:B------:R-:W-:Y:S01]  /*18b0*/  LEA R42, P0, R40.reuse, UR8, 0x1 ;  /* 0x00000008282a7c11 */ /* 0x040fe2000f8008ff */
[----:B------:R0:W4:Y:S03]  /*18c0*/  LDG.E.U16 R48, desc[UR10][R34.64] ;  /* 0x0000000a22307981 */ /* 0x000126000c1e1500 */
[----:B------:R-:W-:-:S05]  /*18d0*/  LEA.HI.X R43, R40, UR9, R41, 0x1, P0 ;  /* 0x00000009282b7c11 */ /* 0x000fca00080f0c29 */
[----:B------:R1:W5:Y:S01]  /*18e0*/  LDG.E.U16 R50, desc[UR10][R42.64] ;  /* 0x0000000a2a327981 */ /* 0x000362000c1e1500 */
[----:B0-----:R-:W-:Y:S01]  /*18f0*/  MOV R34, R26 ;  /* 0x0000001a00227202 */ /* 0x001fe20000000f00 */
[----:B------:R-:W-:-:S04]  /*1900*/  IMAD.MOV.U32 R35, RZ, RZ, R47 ;  /* 0x000000ffff237224 */ /* 0x000fc800078e002f */
[----:B------:R-:W-:-:S05]  /*1910*/  IMAD.WIDE.U32 R40, R36, UR5, R34 ;  /* 0x0000000524287c25 */ /* 0x000fca000f8e0022 */
[----:B------:R-:W-:-:S03]  /*1920*/  IADD3 R41, PT, PT, R18, R41, RZ ;  /* 0x0000002912297210 */ /* 0x000fc60007ffe0ff */
[----:B------:R-:W-:-:S05]  /*1930*/  IMAD.WIDE.U32 R56, R9, R32, R40 ;  /* 0x0000002009387225 */ /* 0x000fca00078e0028 */
[----:B------:R-:W-:Y:S02]  /*1940*/  IADD3 R55, PT, PT, R44, R57, RZ ;  /* 0x000000392c377210 */ /* 0x000fe40007ffe0ff */
[----:B------:R-:W-:-:S04]  /*1950*/  LEA R54, P0, R56, UR8, 0x1 ;  /* 0x0000000838367c11 */ /* 0x000fc8000f8008ff */
[----:B------:R-:W-:-:S05]  /*1960*/  LEA.HI.X R55, R56, UR9, R55, 0x1, P0 ;  /* 0x0000000938377c11 */ /* 0x000fca00080f0c37 */
[----:B------:R-:W3:Y:S01]  /*1970*/  LDG.E.U16 R54, desc[UR10][R54.64] ;  /* 0x0000000a36367981 */ /* 0x000ee2000c1e1500 */
[----:B--2---:R-:W-:Y:S02]  /*1980*/  HADD2.F32 R57, -RZ, R46.H0_H0 ;  /* 0x2000002eff397230 */ /* 0x004fe40000004100 */
[----:B---3--:R-:W-:-:S05]  /*1990*/  HADD2.F32 R35, -RZ, R54.H0_H0 ;  /* 0x20000036ff237230 */ /* 0x008fca0000004100 */
[----:B------:R-:W-:-:S04]  /*19a0*/  FMUL.FTZ R35, R0, R35 ;  /* 0x0000002300237220 */ /* 0x000fc80000410000 */
[----:B------:R-:W-:Y:S01]  /*19b0*/  FFMA.FTZ R57, R2, R57, R35 ;  /* 0x0000003902397223 */ /* 0x000fe20000010023 */
[----:B------:R-:W-:-:S05]  /*19c0*/  IMAD.WIDE.U32 R34, R11, R32, R40 ;  /* 0x000000200b227225 */ /* 0x000fca00078e0028 */
[----:B------:R-:W-:Y:S02]  /*19d0*/  IADD3 R35, PT, PT, R53, R35, RZ ;  /* 0x0000002335237210 */ /* 0x000fe40007ffe0ff */
[----:B------:R-:W-:-:S04]  /*19e0*/  LEA R38, P0, R34, UR8, 0x1 ;  /* 0x0000000822267c11 */ /* 0x000fc8000f8008ff */
[----:B------:R-:W-:-:S05]  /*19f0*/  LEA.HI.X R39, R34, UR9, R35, 0x1, P0 ;  /* 0x0000000922277c11 */ /* 0x000fca00080f0c23 */
[----:B------:R-:W2:Y:S01]  /*1a00*/  LDG.E.U16 R38, desc[UR10][R38.64] ;  /* 0x0000000a26267981 */ /* 0x000ea2000c1e1500 */
[----:B------:R-:W-:Y:S02]  /*1a10*/  HADD2.F32 R55, -RZ, R52.H0_H0 ;  /* 0x20000034ff377230 */ /* 0x000fe40000004100 */
[----:B--2---:R-:W-:-:S05]  /*1a20*/  HADD2.F32 R35, -RZ, R38.H0_H0 ;  /* 0x20000026ff237230 */ /* 0x004fca0000004100 */
[----:B------:R-:W-:-:S04]  /*1a30*/  FMUL.FTZ R35, R0, R35 ;  /* 0x0000002300237220 */ /* 0x000fc80000410000 */
[----:B------:R-:W-:Y:S01]  /*1a40*/  FFMA.FTZ R55, R2, R55, R35 ;  /* 0x0000003702377223 */ /* 0x000fe20000010023 */
[----:B------:R-:W-:-:S04]  /*1a50*/  IMAD.WIDE.U32 R34, R13, R32, R40 ;  /* 0x000000200d227225 */ /* 0x000fc800078e0028 */
[----:B------:R-:W-:Y:S01]  /*1a60*/  IMAD.IADD R35, R37, 0x1, R35 ;  /* 0x0000000125237824 */ /* 0x000fe200078e0223 */
[----:B-1----:R-:W-:Y:S01]  /*1a70*/  LEA R42, P0, R34, UR8, 0x1 ;  /* 0x00000008222a7c11 */ /* 0x002fe2000f8008ff */
[----:B------:R-:W-:-:S03]  /*1a80*/  IMAD.WIDE.U32 R40, R15, R32, R40 ;  /* 0x000000200f287225 */ /* 0x000fc600078e0028 */
[----:B------:R-:W-:Y:S02]  /*1a90*/  LEA.HI.X R43, R34, UR9, R35, 0x1, P0 ;  /* 0x00000009222b7c11 */ /* 0x000fe400080f0c23 */
[----:B------:R-:W-:Y:S02]  /*1aa0*/  IADD3 R35, PT, PT, R33, R41, RZ ;  /* 0x0000002921237210 */ /* 0x000fe40007ffe0ff */
[C---:B------:R-:W-:Y:S01]  /*1ab0*/  LEA R34, P0, R40.reuse, UR8, 0x1 ;  /* 0x0000000828227c11 */ /* 0x040fe2000f8008ff */
[----:B------:R-:W2:Y:S03]  /*1ac0*/  LDG.E.U16 R42, desc[UR10][R42.64] ;  /* 0x0000000a2a2a7981 */ /* 0x000ea6000c1e1500 */
[----:B------:R-:W-:-:S05]  /*1ad0*/  LEA.HI.X R35, R40, UR9, R35, 0x1, P0 ;  /* 0x0000000928237c11 */ /* 0x000fca00080f0c23 */
[----:B------:R0:W3:Y:S01]  /*1ae0*/  LDG.E.U16 R34, desc[UR10][R34.64] ;  /* 0x0000000a22227981 */ /* 0x0000e2000c1e1500 */
[----:B----4-:R-:W-:Y:S02]  /*1af0*/  HADD2.F32 R59, -RZ, R48.H0_H0 ;  /* 0x20000030ff3b7230 */ /* 0x010fe40000004100 */
[----:B-----5:R-:W-:Y:S01]  /*1b00*/  HADD2.F32 R61, -RZ, R50.H0_H0 ;  /* 0x20000032ff3d7230 */ /* 0x020fe20000004100 */
[----:B0-----:R-:W-:Y:S01]  /*1b10*/  MOV R35, R49 ;  /* 0x0000003100237202 */ /* 0x001fe20000000f00 */
[----:B--2---:R-:W-:Y:S02]  /*1b20*/  HADD2.F32 R41, -RZ, R42.H0_H0 ;  /* 0x2000002aff297230 */ /* 0x004fe40000004100 */
[----:B---3--:R-:W-:Y:S01]  /*1b30*/  HADD2.F32 R40, -RZ, R34.H0_H0 ;  /* 0x20000022ff287230 */ /* 0x008fe20000004100 */
[----:B------:R-:W-:Y:S02]  /*1b40*/  MOV R34, R28 ;  /* 0x0000001c00227202 */ /* 0x000fe40000000f00 */
[----:B------:R-:W-:-:S03]  /*1b50*/  FMUL.FTZ R41, R0, R41 ;  /* 0x0000002900297220 */ /* 0x000fc60000410000 */
[----:B------:R-:W-:-:S04]  /*1b60*/  IMAD.WIDE.U32 R38, R36, UR5, R34 ;  /* 0x0000000524267c25 */ /* 0x000fc8000f8e0022 */
[----:B------:R-:W-:Y:S01]  /*1b70*/  FMUL.FTZ R40, R0, R40 ;  /* 0x0000002800287220 */ /* 0x000fe20000410000 */
[----:B------:R-:W-:Y:S02]  /*1b80*/  IMAD.IADD R39, R18, 0x1, R39 ;  /* 0x0000000112277824 */ /* 0x000fe400078e0227 */
[C---:B------:R-:W-:Y:S01]  /*1b90*/  FFMA.FTZ R59, R2.reuse, R59, R41 ;  /* 0x0000003b023b7223 */ /* 0x040fe20000010029 */
[----:B------:R-:W-:Y:S01]  /*1ba0*/  FFMA.FTZ R43, R2, R61, R40 ;  /* 0x0000003d022b7223 */ /* 0x000fe20000010028 */
[----:B------:R-:W-:-:S05]  /*1bb0*/  IMAD.WIDE.U32 R40, R9, R32, R38 ;  /* 0x0000002009287225 */ /* 0x000fca00078e0026 */
[----:B------:R-:W-:Y:S02]  /*1bc0*/  IADD3 R35, PT, PT, R44, R41, RZ ;  /* 0x000000292c237210 */ /* 0x000fe40007ffe0ff */
[----:B------:R-:W-:-:S04]  /*1bd0*/  LEA R34, P0, R40, UR8, 0x1 ;  /* 0x0000000828227c11 */ /* 0x000fc8000f8008ff */
[----:B------:R-:W-:-:S05]  /*1be0*/  LEA.HI.X R35, R40, UR9, R35, 0x1, P0 ;  /* 0x0000000928237c11 */ /* 0x000fca00080f0c23 */
[----:B------:R-:W2:Y:S01]  /*1bf0*/  LDG.E.U16 R34, desc[UR10][R34.64] ;  /* 0x0000000a22227981 */ /* 0x000ea2000c1e1500 */
[----:B------:R-:W-:-:S05]  /*1c00*/  MOV R50, R30 ;  /* 0x0000001e00327202 */ /* 0x000fca0000000f00 */
[----:B------:R-:W-:-:S05]  /*1c10*/  IMAD.WIDE.U32 R40, R36, UR5, R50 ;  /* 0x0000000524287c25 */ /* 0x000fca000f8e0032 */
[----:B------:R-:W-:Y:S01]  /*1c20*/  IADD3 R41, PT, PT, R18, R41, RZ ;  /* 0x0000002912297210 */ /* 0x000fe20007ffe0ff */
[----:B--2---:R-:W-:-:S05]  /*1c30*/  HADD2.F32 R18, -RZ, R34.H0_H0 ;  /* 0x20000022ff127230 */ /* 0x004fca0000004100 */
[----:B------:R-:W-:Y:S01]  /*1c40*/  FFMA.FTZ R18, R4, R18, R57 ;  /* 0x0000001204127223 */ /* 0x000fe20000010039 */
[----:B------:R-:W-:-:S04]  /*1c50*/  IMAD.WIDE.U32 R56, R9, R32, R40 ;  /* 0x0000002009387225 */ /* 0x000fc800078e0028 */
[----:B------:R-:W-:Y:S01]  /*1c60*/  IMAD.IADD R57, R44, 0x1, R57 ;  /* 0x000000012c397824 */ /* 0x000fe200078e0239 */
[----:B------:R-:W-:-:S04]  /*1c70*/  LEA R60, P0, R56, UR8, 0x1 ;  /* 0x00000008383c7c11 */ /* 0x000fc8000f8008ff */
[----:B------:R-:W-:-:S05]  /*1c80*/  LEA.HI.X R61, R56, UR9, R57, 0x1, P0 ;  /* 0x00000009383d7c11 */ /* 0x000fca00080f0c39 */
[----:B------:R-:W2:Y:S01]  /*1c90*/  LDG.E.U16 R60, desc[UR10][R60.64] ;  /* 0x0000000a3c3c7981 */ /* 0x000ea2000c1e1500 */
[----:B------:R-:W-:-:S05]  /*1ca0*/  IMAD.WIDE.U32 R56, R11, R32, R38 ;  /* 0x000000200b387225 */ /* 0x000fca00078e0026 */
[----:B------:R-:W-:Y:S01]  /*1cb0*/  IADD3 R35, PT, PT, R53, R57, RZ ;  /* 0x0000003935237210 */ /* 0x000fe20007ffe0ff */
[----:B--2---:R-:W-:-:S05]  /*1cc0*/  HADD2.F32 R34, -RZ, R60.H0_H0 ;  /* 0x2000003cff227230 */ /* 0x004fca0000004100 */
[----:B------:R-:W-:Y:S01]  /*1cd0*/  FFMA.FTZ R18, R7, R34, R18 ;  /* 0x0000002207127223 */ /* 0x000fe20000010012 */
[----:B------:R-:W-:-:S04]  /*1ce0*/  LEA R34, P0, R56, UR8, 0x1 ;  /* 0x0000000838227c11 */ /* 0x000fc8000f8008ff */
[----:B------:R-:W-:-:S05]  /*1cf0*/  LEA.HI.X R35, R56, UR9, R35, 0x1, P0 ;  /* 0x0000000938237c11 */ /* 0x000fca00080f0c23 */
[----:B------:R-:W2:Y:S01]  /*1d00*/  LDG.E.U16 R34, desc[UR10][R34.64] ;  /* 0x0000000a22227981 */ /* 0x000ea2000c1e1500 */
[----:B------:R-:W-:-:S05]  /*1d10*/  IMAD.WIDE.U32 R56, R11, R32, R40 ;  /* 0x000000200b387225 */ /* 0x000fca00078e0028 */
[----:B------:R-:W-:Y:S02]  /*1d20*/  IADD3 R53, PT, PT, R53, R57, RZ ;  /* 0x0000003935357210 */ /* 0x000fe40007ffe0ff */
[----:B------:R-:W-:-:S04]  /*1d30*/  LEA R60, P0, R56, UR8, 0x1 ;  /* 0x00000008383c7c11 */ /* 0x000fc8000f8008ff */
[----:B------:R-:W-:-:S05]  /*1d40*/  LEA.HI.X R61, R56, UR9, R53, 0x1, P0 ;  /* 0x00000009383d7c11 */ /* 0x000fca00080f0c35 */
[----:B------:R-:W3:Y:S01]  /*1d50*/  LDG.E.U16 R42, desc[UR10][R60.64] ;  /* 0x0000000a3c2a7981 */ /* 0x000ee2000c1e1500 */
[----:B--2---:R-:W-:-:S05]  /*1d60*/  HADD2.F32 R44, -RZ, R34.H0_H0 ;  /* 0x20000022ff2c7230 */ /* 0x004fca0000004100 */
        /* <DEDUP_REMOVED lines=22> */
[----:B---3--:R-:W-:-:S05]  /*1ed0*/  HADD2.F32 R42, -RZ, R42.H0_H0 ;  /* 0x2000002aff2a7230 */ /* 0x008fca0000004100 */
[----:B------:R-:W-:-:S04]  /*1ee0*/  FFMA.FTZ R42, R7, R42, R44 ;  /* 0x0000002a072a7223 */ /* 0x000fc8000001002c */
[----:B------:R-:W-:-:S04]  /*1ef0*/  FMUL.FTZ R44, R3, R42 ;  /* 0x0000002a032c7220 */ /* 0x000fc80000410000 */
[----:B0-----:R-:W-:Y:S01]  /*1f00*/  FFMA.FTZ R53, R5, R18, R44 ;  /* 0x0000001205357223 */ /* 0x001fe2000001002c */
[----:B------:R-:W-:Y:S01]  /*1f10*/  MOV R18, R22 ;  /* 0x0000001600127202 */ /* 0x000fe20000000f00 */
[----:B--2---:R-:W-:-:S05]  /*1f20*/  HADD2.F32 R40, -RZ, R52.H0_H0 ;  /* 0x20000034ff287230 */ /* 0x004fca0000004100 */
[----:B------:R-:W-:Y:S01]  /*1f30*/  FFMA.FTZ R40, R4, R40, R59 ;  /* 0x0000002804287223 */ /* 0x000fe2000001003b */
[----:B----4-:R-:W-:Y:S02]  /*1f40*/  HADD2.F32 R41, -RZ, R36.H0_H0 ;  /* 0x20000024ff297230 */ /* 0x010fe40000004100 */
[----:B-----5:R-:W-:-:S03]  /*1f50*/  HADD2.F32 R42, -RZ, R34.H0_H0 ;  /* 0x20000022ff2a7230 */ /* 0x020fc60000004100 */
[----:B------:R-:W-:Y:S02]  /*1f60*/  FFMA.FTZ R41, R7, R41, R40 ;  /* 0x0000002907297223 */ /* 0x000fe40000010028 */
[----:B------:R-:W-:Y:S01]  /*1f70*/  FFMA.FTZ R42, R4, R42, R43 ;  /* 0x0000002a042a7223 */ /* 0x000fe2000001002b */
[----:B------:R-:W-:Y:S02]  /*1f80*/  HADD2.F32 R35, -RZ, R38.H0_H0 ;  /* 0x20000026ff237230 */ /* 0x000fe40000004100 */
[----:B------:R-:W-:-:S03]  /*1f90*/  FFMA.FTZ R41, R6, R41, R53 ;  /* 0x0000002906297223 */ /* 0x000fc60000010035 */
[----:B------:R-:W-:Y:S01]  /*1fa0*/  FFMA.FTZ R37, R7, R35, R42 ;  /* 0x0000002307257223 */ /* 0x000fe2000001002a */
[----:B-1----:R-:W-:-:S04]  /*1fb0*/  IMAD.WIDE.U32 R34, R32, UR5, R18 ;  /* 0x0000000520227c25 */ /* 0x002fc8000f8e0012 */
[----:B------:R-:W-:Y:S01]  /*1fc0*/  FFMA.FTZ R37, R8, R37, R41 ;  /* 0x0000002508257223 */ /* 0x000fe20000010029 */
[----:B------:R-:W-:Y:S01]  /*1fd0*/  IMAD R33, R33, UR5, R35 ;  /* 0x0000000521217c24 */ /* 0x000fe2000f8e0223 */
[----:B------:R-:W-:-:S03]  /*1fe0*/  LEA R32, P0, R34, UR12, 0x1 ;  /* 0x0000000c22207c11 */ /* 0x000fc6000f8008ff */
[----:B------:R-:W-:Y:S02]  /*1ff0*/  F2FP.F16.F32.PACK_AB R37, RZ, R37 ;  /* 0x00000025ff25723e */ /* 0x000fe400000000ff */
[----:B------:R-:W-:-:S05]  /*2000*/  LEA.HI.X R33, R34, UR13, R33, 0x1, P0 ;  /* 0x0000000d22217c11 */ /* 0x000fca00080f0c21 */
[----:B------:R0:W-:Y:S01]  /*2010*/  STG.E.U16 desc[UR10][R32.64], R37 ;  /* 0x0000002520007986 */ /* 0x0001e2000c10150a */
[----:B------:R-:W-:-:S04]  /*2020*/  UIADD3 UR5, UPT, UPT, UR5, 0x1, URZ ;  /* 0x0000000105057890 */ /* 0x000fc8000fffe0ff */
[----:B------:R-:W-:-:S09]  /*2030*/  UISETP.NE.AND UP0, UPT, UR5, UR14, UPT ;  /* 0x0000000e0500728c */ /* 0x000fd2000bf05270 */
[----:B0-----:R-:W-:Y:S05]  /*2040*/  BRA.U UP0, `(.L_x_127) ;  /* 0xfffffff500b07547 */ /* 0x001fea000b83ffff */
[----:B------:R-:W-:Y:S05]  /*2050*/  BRA.U UP1, `(.L_x_128) ;  /* 0xfffffff5014c7547 */ /* 0x000fea000b83ffff */
[----:B------:R-:W-:Y:S05]  /*2060*/  EXIT ;  /* 0x000000000000794d */ /* 0x000fea0003800000 */
.L_x_129:
        /* <DEDUP_REMOVED lines=9> */
.L_x_168:


//--------------------- .text._ZN2at6native53_GLOBAL__N__83c2e5dd_20_UpSampleBicubic2d_cu_80ee57ca37upsample_bicubic2d_out_frame_parallelIN3c104HalfEfEEviT0_S5_bNS_27GenericPackedTensorAccessorIKT_Lm4ENS_16DefaultPtrTraitsElEENS6_IS7_Lm4ES9_lEE --------------------------
	.section	.text._ZN2at6native53_GLOBAL__N__83c2e5dd_20_UpSampleBicubic2d_cu_80ee57ca37upsample_bicubic2d_out_frame_parallelIN3c104HalfEfEEviT0_S5_bNS_27GenericPackedTensorAccessorIKT_Lm4ENS_16DefaultPtrTraitsElEENS6_IS7_Lm4ES9_lEE,"ax",@progbits
	.align	128
.text._ZN2at6native53_GLOBAL__N__83c2e5dd_20_UpSampleBicubic2d_cu_80ee57ca37upsample_bicubic2d_out_frame_parallelIN3c104HalfEfEEviT0_S5_bNS_27GenericPackedTensorAccessorIKT_Lm4ENS_16DefaultPtrTraitsElEENS6_IS7_Lm4ES9_lEE:
        .type           _ZN2at6native53_GLOBAL__N__83c2e5dd_20_UpSampleBicubic2d_cu_80ee57ca37upsample_bicubic2d_out_frame_parallelIN3c104HalfEfEEviT0_S5_bNS_27GenericPackedTensorAccessorIKT_Lm4ENS_16DefaultPtrTraitsElEENS6_IS7_Lm4ES9_lEE,@function
        .size           _ZN2at6native53_GLOBAL__N__83c2e5dd_20_UpSampleBicubic2d_cu_80ee57ca37upsample_bicubic2d_out_frame_parallelIN3c104HalfEfEEviT0_S5_bNS_27GenericPackedTensorAccessorIKT_Lm4ENS_16DefaultPtrTraitsElEENS6_IS7_Lm4ES9_lEE,(.L_x_169 - _ZN2at6native53_GLOBAL__N__83c2e5dd_20_UpSampleBicubic2d_cu_80ee57ca37upsample_bicubic2d_out_frame_parallelIN3c104HalfEfEEviT0_S5_bNS_27GenericPackedTensorAccessorIKT_Lm4ENS_16DefaultPtrTraitsElEENS6_IS7_Lm4ES9_lEE)
        .other          _ZN2at6native53_GLOBAL__N__83c2e5dd_20_UpSampleBicubic2d_cu_80ee57ca37upsample_bicubic2d_out_frame_parallelIN3c104HalfEfEEviT0_S5_bNS_27GenericPackedTensorAccessorIKT_Lm4ENS_16DefaultPtrTraitsElEENS6_IS7_Lm4ES9_lEE,@"STO_CUDA_ENTRY STV_DEFAULT"
_ZN2at6native53_GLOBAL__N__83c2e5dd_20_UpSampleBicubic2d_cu_80ee57ca37upsample_bicubic2d_out_frame_parallelIN3c104HalfEfEEviT0_S5_bNS_27GenericPackedTensorAccessorIKT_Lm4ENS_16DefaultPtrTraitsElEENS6_IS7_Lm4ES9_lEE:
        /* <DEDUP_REMOVED lines=22> */
[----:B------:R-:W-:-:S05]  /*0160*/  IMAD.HI.U32 R3, R3, R6, RZ ;  /* 0x0000000603037227 */ /* 0x000fca00078e00ff */
[----:B------:R-:W-:-:S05]  /*0170*/  IADD3 R4, PT, PT, -R3, RZ, RZ ;  /* 0x000000ff03047210 */ /* 0x000fca0007ffe1ff */
        /* <DEDUP_REMOVED lines=9> */
[----:B------:R-:W-:Y:S02]  /*0210*/  @P0 IADD3 R3, PT, PT, R3, 0x1, RZ ;  /* 0x0000000103030810 */ /* 0x000fe40007ffe0ff */
[----:B--2---:R-:W-:Y:S02]  /*0220*/  ISETP.NE.AND P0, PT, R7, R8, PT ;  /* 0x000000080700720c */ /* 0x004fe40003f05270 */
[----:B------:R-:W-:-:S04]  /*0230*/  MOV R4, R3 ;  /* 0x0000000300047202 */ /* 0x000fc80000000f00 */
[----:B------:R-:W-:Y:S02]  /*0240*/  @!P2 IADD3 R4, PT, PT, -R4, RZ, RZ ;  /* 0x000000ff0404a210 */ /* 0x000fe40007ffe1ff */
[----:B------:R-:W-:Y:S02]  /*0250*/  @!P1 LOP3.LUT R4, RZ, R7, RZ, 0x33, !PT ;  /* 0x00000007ff049212 */ /* 0x000fe400078e33ff */
[----:B0-----:R-:W-:Y:S02]  /*0260*/  ISETP.NE.OR P0, PT, R2, R5, P0 ;  /* 0x000000050200720c */ /* 0x001fe40000705670 */
[----:B------:R-:W-:-:S05]  /*0270*/  IADD3 R2, PT, PT, -R4, RZ, RZ ;  /* 0x000000ff04027210 */ /* 0x000fca0007ffe1ff */
        /* <DEDUP_REMOVED lines=27> */
[----:B------:R-:W0:Y:S01]  /*0430*/  LDCU.64 UR10, c[0x0][0x3b8] ;  /* 0x00007700ff0a77ac */ /* 0x000e220008000a00 */
[----:B-1----:R-:W-:Y:S02]  /*0440*/  IADD3 R12, PT, PT, R5, 0xffffffe, RZ ;  /* 0x0ffffffe050c7810 */ /* 0x002fe40007ffe0ff */
[----:B------:R-:W-:Y:S01]  /*0450*/  IMAD.IADD R3, R3, 0x1, R7 ;  /* 0x0000000103037824 */ /* 0x000fe200078e0207 */
[----:B------:R-:W-:Y:S01]  /*0460*/  MOV R10, R8 ;  /* 0x00000008000a7202 */ /* 0x000fe20000000f00 */
[----:B------:R-:W1:Y:S01]  /*0470*/  LDC R7, c[0x0][0x378] ;  /* 0x0000de00ff077b82 */ /* 0x000e620000000800 */
[----:B------:R5:W4:Y:S01]  /*0480*/  F2I.FTZ.U32.TRUNC.NTZ R13, R12 ;  /* 0x0000000c000d7305 */ /* 0x000b22000021f000 */
[----:B------:R-:W-:-:S02]  /*0490*/  SHF.R.S32.HI R5, RZ, 0x1f, R4 ;  /* 0x0000001fff057819 */ /* 0x000fc40000011404 */
[----:B------:R-:W-:-:S04]  /*04a0*/  IADD3 R11, PT, PT, R9, R11, RZ ;  /* 0x0000000b090b7210 */ /* 0x000fc80007ffe0ff */
[----:B------:R-:W0:Y:S01]  /*04b0*/  LDC R8, c[0x0][0x3a0] ;  /* 0x0000e800ff087b82 */ /* 0x000e220000000800 */
[C---:B--2---:R-:W-:Y:S02]  /*04c0*/  IMAD R9, R5.reuse, UR6, RZ ;  /* 0x0000000605097c24 */ /* 0x044fe4000f8e02ff */
[----:B-----5:R-:W-:Y:S02]  /*04d0*/  HFMA2 R12, -RZ, RZ, 0, 0 ;  /* 0x00000000ff0c7431 */ /* 0x020fe400000001ff */
[----:B------:R-:W-:Y:S02]  /*04e0*/  IMAD R5, R5, UR8, RZ ;  /* 0x0000000805057c24 */ /* 0x000fe4000f8e02ff */
[C---:B------:R-:W-:Y:S02]  /*04f0*/  IMAD R17, R4.reuse, UR7, R9 ;  /* 0x0000000704117c24 */ /* 0x040fe4000f8e0209 */
[----:B------:R-:W-:Y:S01]  /*0500*/  IMAD.WIDE.U32 R2, R4, UR6, R2 ;  /* 0x0000000604027c25 */ /* 0x000fe2000f8e0002 */
[----:B----4-:R-:W-:-:S03]  /*0510*/  IADD3 R21, PT, PT, RZ, -R13, RZ ;  /* 0x8000000dff157210 */ /* 0x010fc60007ffe0ff */
[C---:B------:R-:W-:Y:S01]  /*0520*/  IMAD R19, R4.reuse, UR9, R5 ;  /* 0x0000000904137c24 */ /* 0x040fe2000f8e0205 */
[----:B------:R-:W-:Y:S01]  /*0530*/  IADD3 R23, PT, PT, R3, R17, RZ ;  /* 0x0000001103177210 */ /* 0x000fe20007ffe0ff */
[----:B------:R-:W-:Y:S02]  /*0540*/  IMAD R9, R21, R6, RZ ;  /* 0x0000000615097224 */ /* 0x000fe400078e02ff */
[----:B------:R-:W-:-:S04]  /*0550*/  IMAD.WIDE.U32 R4, R4, UR8, R10 ;  /* 0x0000000804047c25 */ /* 0x000fc8000f8e000a */
[----:B------:R-:W-:Y:S01]  /*0560*/  IMAD.HI.U32 R14, R13, R9, R12 ;  /* 0x000000090d0e7227 */ /* 0x000fe200078e000c */
[----:B------:R-:W-:Y:S02]  /*0570*/  MOV R9, UR4 ;  /* 0x0000000400097c02 */ /* 0x000fe40008000f00 */
[----:B---3--:R-:W-:-:S07]  /*0580*/  IADD3 R25, PT, PT, R5, R19, RZ ;  /* 0x0000001305197210 */ /* 0x008fce0007ffe0ff */
.L_x_131:
[----:B------:R-:W-:Y:S02]  /*0590*/  IABS R11, R9 ;  /* 0x00000009000b7213 */ /* 0x000fe40000000000 */
[----:B0-----:R-:W-:-:S03]  /*05a0*/  IABS R16, R8 ;  /* 0x0000000800107213 */ /* 0x001fc60000000000 */
[----:B------:R-:W-:-:S05]  /*05b0*/  IMAD.HI.U32 R10, R14, R11, RZ ;  /* 0x0000000b0e0a7227 */ /* 0x000fca00078e00ff */
[----:B--2---:R-:W-:-:S05]  /*05c0*/  IADD3 R12, PT, PT, -R10, RZ, RZ ;  /* 0x000000ff0a0c7210 */ /* 0x004fca0007ffe1ff */
        /* <DEDUP_REMOVED lines=10> */
[----:B------:R-:W-:Y:S02]  /*0670*/  SEL R17, R15, R10, !P0 ;  /* 0x0000000a0f117207 */ /* 0x000fe40004000000 */
[----:B------:R-:W-:Y:S02]  /*0680*/  MOV R10, R2 ;  /* 0x00000002000a7202 */ /* 0x000fe40000000f00 */
[----:B------:R-:W-:Y:S02]  /*0690*/  SHF.R.S32.HI R16, RZ, 0x1f, R17 ;  /* 0x0000001fff107819 */ /* 0x000fe40000011411 */
[C---:B------:R-:W-:Y:S01]  /*06a0*/  IADD3 R19, PT, PT, -R17.reuse, RZ, RZ ;  /* 0x000000ff11137210 */ /* 0x040fe20007ffe1ff */
[----:B------:R-:W-:-:S04]  /*06b0*/  IMAD.WIDE.U32 R10, R17, UR10, R10 ;  /* 0x0000000a110a7c25 */ /* 0x000fc8000f8e000a */
        /* <DEDUP_REMOVED lines=13> */
[----:B------:R-:W-:Y:S01]  /*0790*/  IMAD R16, R16, UR16, RZ ;  /* 0x0000001010107c24 */ /* 0x000fe2000f8e02ff */
[----:B------:R-:W-:Y:S01]  /*07a0*/  MOV R11, R25 ;  /* 0x00000019000b7202 */ /* 0x000fe20000000f00 */
[----:B------:R-:W-:Y:S01]  /*07b0*/  IMAD R18, R18, UR18, RZ ;  /* 0x0000001212127c24 */ /* 0x000fe2000f8e02ff */
[----:B-1----:R-:W-:Y:S01]  /*07c0*/  IADD3 R9, PT, PT, R7, R9, RZ ;  /* 0x0000000907097210 */ /* 0x002fe20007ffe0ff */
[----:B------:R-:W-:-:S04]  /*07d0*/  IMAD.WIDE.U32 R10, R17, UR16, R10 ;  /* 0x00000010110a7c25 */ /* 0x000fc8000f8e000a */
[----:B------:R-:W-:-:S04]  /*07e0*/  IMAD R17, R17, UR17, R16 ;  /* 0x0000001111117c24 */ /* 0x000fc8000f8e0210 */
[----:B------:R-:W-:Y:S02]  /*07f0*/  IMAD.IADD R11, R11, 0x1, R17 ;  /* 0x000000010b0b7824 */ /* 0x000fe400078e0211 */
        /* <DEDUP_REMOVED lines=9> */
.L_x_130:
        /* <DEDUP_REMOVED lines=10> */
[----:B------:R-:W-:Y:S01]  /*0930*/  IADD3 R8, PT, PT, R8, -0x1, RZ ;  /* 0xffffffff08087810 */ /* 0x000fe20007ffe0ff */
[----:B------:R-:W-:Y:S01]  /*0940*/  HFMA2 R27, -RZ, RZ, 1.8125, 0 ;  /* 0x3f400000ff1b7431 */ /* 0x000fe200000001ff */
[----:B------:R-:W-:Y:S01]  /*0950*/  IABS R0, R0 ;  /* 0x0000000000007213 */ /* 0x000fe20000000000 */
[----:B------:R-:W2:Y:S01]  /*0960*/  LDCU.128 UR12, c[0x0][0x410] ;  /* 0x00008200ff0c77ac */ /* 0x000ea20008000c00 */
[----:B------:R-:W-:Y:S02]  /*0970*/  MOV R29, 0x3fa00000 ;  /* 0x3fa00000001d7802 */ /* 0x000fe40000000f00 */
[----:B------:R-:W-:Y:S01]  /*0980*/  R2UR UR31, R0 ;  /* 0x00000000001f72ca */ /* 0x000fe200000e0000 */
[----:B------:R-:W3:Y:S01]  /*0990*/  LDC R9, c[0x0][0x384] ;  /* 0x0000e100ff097b82 */ /* 0x000ee20000000800 */
[----:B------:R-:W-:Y:S01]  /*09a0*/  I2FP.F32.S32 R0, R10 ;  /* 0x0000000a00007245 */ /* 0x000fe20000201400 */
[----:B------:R-:W4:Y:S01]  /*09b0*/  LDCU UR30, c[0x0][0x378] ;  /* 0x00006f00ff1e77ac */ /* 0x000f220008000800 */
[----:B------:R-:W1:Y:S01]  /*09c0*/  LDCU UR35, c[0x0][0x3a0] ;  /* 0x00007400ff2377ac */ /* 0x000e620008000800 */
[----:B0-----:R-:W-:-:S08]  /*09d0*/  UPRMT UR4, UR4, 0x8880, URZ ;  /* 0x0000888004047896 */ /* 0x001fd000080000ff */
[----:B------:R-:W0:Y:S01]  /*09e0*/  I2F.RP R6, UR31 ;  /* 0x0000001f00067d06 */ /* 0x000e220008209400 */
[----:B------:R-:W-:Y:S01]  /*09f0*/  ULOP3.LUT UR34, URZ, UR8, URZ, 0x33, !UPT ;  /* 0x00000008ff227292 */ /* 0x000fe2000f8e33ff */
[----:B------:R-:W1:Y:S01]  /*0a00*/  LDCU.64 UR26, c[0x0][0x3b8] ;  /* 0x00007700ff1a77ac */ /* 0x000e620008000a00 */
[----:B------:R-:W-:Y:S01]  /*0a10*/  ISETP.NE.AND P0, PT, RZ, UR4, PT ;  /* 0x00000004ff007c0c */ /* 0x000fe2000bf05270 */
[----:B------:R-:W-:Y:S01]  /*0a20*/  UMOV UR4, URZ ;  /* 0x000000ff00047c82 */ /* 0x000fe20008000000 */
[----:B------:R-:W1:Y:S01]  /*0a30*/  LDCU.64 UR28, c[0x0][0x390] ;  /* 0x00007200ff1c77ac */ /* 0x000e620008000a00 */
[----:B------:R-:W1:Y:S02]  /*0a40*/  LDCU.128 UR16, c[0x0][0x3c0] ;  /* 0x00007800ff1077ac */ /* 0x000e640008000c00 */
[----:B0-----:R-:W0:Y:S01]  /*0a50*/  MUFU.RCP R6, R6 ;  /* 0x0000000600067308 */ /* 0x001e220000001000 */
[----:B------:R-:W0:Y:S07]  /*0a60*/  LDCU.128 UR20, c[0x0][0x3d0] ;  /* 0x00007a00ff1477ac */ /* 0x000e2e0008000c00 */
        /* <DEDUP_REMOVED lines=20> */
[-C--:B---3--:R-:W-:Y:S01]  /*0bb0*/  @P0 FMUL.FTZ R6, R6, R9.reuse ;  /* 0x0000000906060220 */ /* 0x088fe20000410000 */
        /* <DEDUP_REMOVED lines=50> */
[----:B-1--4-:R-:W-:-:S07]  /*0ee0*/  FFMA.FTZ R20, R20, R27, 3 ;  /* 0x4040000014147423 */ /* 0x012fce000001001b */
.L_x_132:
        /* <DEDUP_REMOVED lines=26> */
[----:B------:R-:W-:Y:S02]  /*1090*/  MOV R5, UR33 ;  /* 0x0000002100057c02 */ /* 0x000fe40008000f00 */
[----:B------:R-:W-:Y:S01]  /*10a0*/  MOV R4, UR32 ;  /* 0x0000002000047c02 */ /* 0x000fe20008000f00 */
[----:B------:R-:W-:-:S02]  /*10b0*/  UIADD3 UR8, UPT, UPT, UR33, UR4, URZ ;  /* 0x0000000421087290 */ /* 0x000fc4000fffe0ff */
        /* <DEDUP_REMOVED lines=10> */
[----:B------:R-:W-:Y:S01]  /*1160*/  IMAD.WIDE.U32 R34, R17, UR18, R6 ;  /* 0x0000001211227c25 */ /* 0x000fe2000f8e0006 */
[----:B------:R-:W-:Y:S02]  /*1170*/  IADD3 R29, PT, PT, R31, R27, RZ ;  /* 0x0000001b1f1d7210 */ /* 0x000fe40007ffe0ff */
[----:B------:R-:W-:-:S04]  /*1180*/  LEA R36, P0, R30, UR28, 0x1 ;  /* 0x0000001c1e247c11 */ /* 0x000fc8000f8008ff */
[----:B------:R-:W-:Y:S01]  /*1190*/  LEA.HI.X R37, R30, UR29, R29, 0x1, P0 ;  /* 0x0000001d1e257c11 */ /* 0x000fe200080f0c1d */
[--C-:B------:R-:W-:Y:S01]  /*11a0*/  IMAD.WIDE.U32 R30, R19, UR18, R6.reuse ;  /* 0x00000012131e7c25 */ /* 0x100fe2000f8e0006 */
[----:B------:R-:W-:Y:S02]  /*11b0*/  IADD3 R29, PT, PT, R35, R24, RZ ;  /* 0x00000018231d7210 */ /* 0x000fe40007ffe0ff */
[C---:B------:R-:W-:Y:S01]  /*11c0*/  LEA R32, P0, R34.reuse, UR28, 0x1 ;  /* 0x0000001c22207c11 */ /* 0x040fe2000f8008ff */
[----:B------:R-:W-:Y:S01]  /*11d0*/  IMAD.WIDE.U32 R6, R21, UR18, R6 ;  /* 0x0000001215067c25 */ /* 0x000fe2000f8e0006 */
[----:B------:R-:W2:Y:S02]  /*11e0*/  LDG.E.U16 R39, desc[UR24][R36.64] ;  /* 0x0000001824277981 */ /* 0x000ea4000c1e1500 */
[----:B------:R-:W-:Y:S01]  /*11f0*/  LEA.HI.X R33, R34, UR29, R29, 0x1, P0 ;  /* 0x0000001d22217c11 */ /* 0x000fe200080f0c1d */
[----:B------:R-:W-:Y:S01]  /*1200*/  IMAD.IADD R29, R31, 0x1, R26 ;  /* 0x000000011f1d7824 */ /* 0x000fe200078e021a */
[----:B------:R-:W-:Y:S01]  /*1210*/  LEA R34, P0, R30, UR28, 0x1 ;  /* 0x0000001c1e227c11 */ /* 0x000fe2000f8008ff */
[----:B------:R-:W-:-:S02]  /*1220*/  IMAD R22, R21, UR19, RZ ;  /* 0x0000001315167c24 */ /* 0x000fc4000f8e02ff */
[----:B------:R0:W3:Y:S01]  /*1230*/  LDG.E.U16 R40, desc[UR24][R32.64] ;  /* 0x0000001820287981 */ /* 0x0000e2000c1e1500 */
[----:B------:R-:W-:Y:S02]  /*1240*/  LEA.HI.X R35, R30, UR29, R29, 0x1, P0 ;  /* 0x0000001d1e237c11 */ /* 0x000fe400080f0c1d */
[----:B------:R-:W-:Y:S02]  /*1250*/  IADD3 R7, PT, PT, R7, R22, RZ ;  /* 0x0000001607077210 */ /* 0x000fe40007ffe0ff */
[C---:B------:R-:W-:Y:S01]  /*1260*/  LEA R30, P0, R6.reuse, UR28, 0x1 ;  /* 0x0000001c061e7c11 */ /* 0x040fe2000f8008ff */
[----:B------:R-:W4:Y:S03]  /*1270*/  LDG.E.U16 R38, desc[UR24][R34.64] ;  /* 0x0000001822267981 */ /* 0x000f26000c1e1500 */
[----:B------:R-:W-:Y:S01]  /*1280*/  LEA.HI.X R31, R6, UR29, R7, 0x1, P0 ;  /* 0x0000001d061f7c11 */ /* 0x000fe200080f0c07 */
[----:B------:R-:W-:-:S04]  /*1290*/  IMAD.WIDE.U32 R6, R11, UR20, R4 ;  /* 0x000000140b067c25 */ /* 0x000fc8000f8e0004 */
[----:B------:R-:W-:Y:S01]  /*12a0*/  IMAD R7, R11, UR21, R7 ;  /* 0x000000150b077c24 */ /* 0x000fe2000f8e0207 */
[----:B------:R1:W5:Y:S01]  /*12b0*/  LDG.E.U16 R29, desc[UR24][R30.64] ;  /* 0x000000181e1d7981 */ /* 0x000362000c1e1500 */
[----:B------:R-:W-:-:S05]  /*12c0*/  IMAD.WIDE.U32 R6, R28, UR4, R6 ;  /* 0x000000041c067c25 */ /* 0x000fca000f8e0006 */
[----:B------:R-:W-:-:S03]  /*12d0*/  IADD3 R7, PT, PT, R7, UR9, RZ ;  /* 0x0000000907077c10 */ /* 0x000fc6000fffe0ff */
[----:B0-----:R-:W-:-:S04]  /*12e0*/  IMAD.WIDE.U32 R32, R23, UR18, R6 ;  /* 0x0000001217207c25 */ /* 0x001fc8000f8e0006 */
[----:B-1----:R-:W-:Y:S01]  /*12f0*/  IMAD.WIDE.U32 R30, R17, UR18, R6 ;  /* 0x00000012111e7c25 */ /* 0x002fe2000f8e0006 */
[----:B------:R-:W-:Y:S02]  /*1300*/  IADD3 R33, PT, PT, R27, R33, RZ ;  /* 0x000000211b217210 */ /* 0x000fe40007ffe0ff */
[----:B------:R-:W-:Y:S02]  /*1310*/  LEA R36, P0, R32, UR28, 0x1 ;  /* 0x0000001c20247c11 */ /* 0x000fe4000f8008ff */
[----:B------:R-:W-:Y:S02]  /*1320*/  IADD3 R31, PT, PT, R24, R31, RZ ;  /* 0x0000001f181f7210 */ /* 0x000fe40007ffe0ff */
[----:B------:R-:W-:Y:S02]  /*1330*/  LEA.HI.X R37, R32, UR29, R33, 0x1, P0 ;  /* 0x0000001d20257c11 */ /* 0x000fe400080f0c21 */
[----:B------:R-:W-:-:S03]  /*1340*/  LEA R34, P0, R30, UR28, 0x1 ;  /* 0x0000001c1e227c11 */ /* 0x000fc6000f8008ff */
[----:B------:R-:W4:Y:S01]  /*1350*/  LDG.E.U16 R36, desc[UR24][R36.64] ;  /* 0x0000001824247981 */ /* 0x000f22000c1e1500 */
[----:B------:R-:W-:-:S05]  /*1360*/  LEA.HI.X R35, R30, UR29, R31, 0x1, P0 ;  /* 0x0000001d1e237c11 */ /* 0x000fca00080f0c1f */
[----:B------:R-:W5:Y:S01]  /*1370*/  LDG.E.U16 R34, desc[UR24][R34.64] ;  /* 0x0000001822227981 */ /* 0x000f62000c1e1500 */
[----:B---3--:R-:W-:Y:S02]  /*1380*/  HADD2.F32 R43, -RZ, R40.H0_H0 ;  /* 0x20000028ff2b7230 */ /* 0x008fe40000004100 */
[----:B--2---:R-:W-:Y:S02]  /*1390*/  HADD2.F32 R39, -RZ, R39.H0_H0 ;  /* 0x20000027ff277230 */ /* 0x004fe40000004100 */
[----:B-----5:R-:W-:-:S05]  /*13a0*/  HADD2.F32 R31, -RZ, R34.H0_H0 ;  /* 0x20000022ff1f7230 */ /* 0x020fca0000004100 */
[----:B------:R-:W-:Y:S01]  /*13b0*/  FMUL.FTZ R31, R0, R31 ;  /* 0x0000001f001f7220 */ /* 0x000fe20000410000 */
[----:B----4-:R-:W-:-:S03]  /*13c0*/  HADD2.F32 R33, -RZ, R36.H0_H0 ;  /* 0x20000024ff217230 */ /* 0x010fc60000004100 */
        /* <DEDUP_REMOVED lines=9> */
[----:B------:R-:W-:Y:S01]  /*1460*/  HADD2.F32 R41, -RZ, R38.H0_H0 ;  /* 0x20000026ff297230 */ /* 0x000fe20000004100 */
[----:B------:R-:W-:Y:S02]  /*1470*/  IADD3 R7, PT, PT, R22, R7, RZ ;  /* 0x0000000716077210 */ /* 0x000fe40007ffe0ff */
[----:B------:R-:W-:Y:S01]  /*1480*/  LEA R30, P0, R6, UR28, 0x1 ;  /* 0x0000001c061e7c11 */ /* 0x000fe2000f8008ff */
[----:B--2---:R-:W-:-:S05]  /*1490*/  HADD2.F32 R31, -RZ, R32.H0_H0 ;  /* 0x20000020ff1f7230 */ /* 0x004fca0000004100 */
        /* <DEDUP_REMOVED lines=8> */
[----:B------:R-:W-:Y:S02]  /*1520*/  HADD2.F32 R29, -RZ, R29.H0_H0 ;  /* 0x2000001dff1d7230 */ /* 0x000fe40000004100 */
[----:B--2---:R-:W-:Y:S02]  /*1530*/  HADD2.F32 R33, -RZ, R30.H0_H0 ;  /* 0x2000001eff217230 */ /* 0x004fe40000004100 */
[----:B------:R-:W-:-:S04]  /*1540*/  IMAD.WIDE.U32 R30, R23, UR18, R6 ;  /* 0x00000012171e7c25 */ /* 0x000fc8000f8e0006 */
[----:B------:R-:W-:Y:S01]  /*1550*/  FMUL.FTZ R33, R0, R33 ;  /* 0x0000002100217220 */ /* 0x000fe20000410000 */
[----:B------:R-:W-:Y:S02]  /*1560*/  IADD3 R31, PT, PT, R27, R31, RZ ;  /* 0x0000001f1b1f7210 */ /* 0x000fe40007ffe0ff */
[----:B------:R-:W-:Y:S01]  /*1570*/  LEA R32, P0, R30, UR28, 0x1 ;  /* 0x0000001c1e207c11 */ /* 0x000fe2000f8008ff */
[----:B------:R-:W-:-:S03]  /*1580*/  FFMA.FTZ R29, R8, R29, R33 ;  /* 0x0000001d081d7223 */ /* 0x000fc60000010021 */
[----:B------:R-:W-:-:S05]  /*1590*/  LEA.HI.X R33, R30, UR29, R31, 0x1, P0 ;  /* 0x0000001d1e217c11 */ /* 0x000fca00080f0c1f */
[----:B------:R-:W2:Y:S01]  /*15a0*/  LDG.E.U16 R32, desc[UR24][R32.64] ;  /* 0x0000001820207981 */ /* 0x000ea2000c1e1500 */
[----:B------:R-:W-:-:S05]  /*15b0*/  IMAD.WIDE.U32 R30, R17, UR18, R6 ;  /* 0x00000012111e7c25 */ /* 0x000fca000f8e0006 */
[----:B------:R-:W-:Y:S02]  /*15c0*/  IADD3 R31, PT, PT, R24, R31, RZ ;  /* 0x0000001f181f7210 */ /* 0x000fe40007ffe0ff */
[----:B------:R-:W-:-:S04]  /*15d0*/  LEA R34, P0, R30, UR28, 0x1 ;  /* 0x0000001c1e227c11 */ /* 0x000fc8000f8008ff */
[----:B------:R-:W-:Y:S01]  /*15e0*/  LEA.HI.X R35, R30, UR29, R31, 0x1, P0 ;  /* 0x0000001d1e237c11 */ /* 0x000fe200080f0c1f */
[----:B------:R-:W-:-:S04]  /*15f0*/  IMAD.WIDE.U32 R30, R19, UR18, R6 ;  /* 0x00000012131e7c25 */ /* 0x000fc8000f8e0006 */
[----:B------:R-:W3:Y:S01]  /*1600*/  LDG.E.U16 R34, desc[UR24][R34.64] ;  /* 0x0000001822227981 */ /* 0x000ee2000c1e1500 */
[----:B------:R-:W-:Y:S01]  /*1610*/  IADD3 R31, PT, PT, R26, R31, RZ ;  /* 0x0000001f1a1f7210 */ /* 0x000fe20007ffe0ff */
[----:B--2---:R-:W-:Y:S01]  /*1620*/  HADD2.F32 R37, -RZ, R32.H0_H0 ;  /* 0x20000020ff257230 */ /* 0x004fe20000004100 */
        /* <DEDUP_REMOVED lines=14> */
[----:B------:R-:W-:Y:S01]  /*1710*/  IADD3 R27, PT, PT, R27, R31, RZ ;  /* 0x0000001f1b1b7210 */ /* 0x000fe20007ffe0ff */
[----:B---3--:R-:W-:Y:S02]  /*1720*/  HADD2.F32 R39, -RZ, R34.H0_H0 ;  /* 0x20000022ff277230 */ /* 0x008fe40000004100 */
[----:B--2---:R-:W-:Y:S01]  /*1730*/  HADD2.F32 R36, -RZ, R32.H0_H0 ;  /* 0x20000020ff247230 */ /* 0x004fe20000004100 */
        /* <DEDUP_REMOVED lines=8> */
[----:B------:R-:W-:Y:S01]  /*17c0*/  IMAD.WIDE.U32 R4, R21, UR18, R4 ;  /* 0x0000001215047c25 */ /* 0x000fe2000f8e0004 */
[----:B------:R-:W-:Y:S01]  /*17d0*/  IADD3 R27, PT, PT, R26, R31, RZ ;  /* 0x0000001f1a1b7210 */ /* 0x000fe20007ffe0ff */
[----:B------:R-:W3:Y:S01]  /*17e0*/  LDG.E.U16 R34, desc[UR24][R34.64] ;  /* 0x0000001822227981 */ /* 0x000ee2000c1e1500 */
[----:B------:R-:W-:Y:S02]  /*17f0*/  LEA R26, P0, R30, UR28, 0x1 ;  /* 0x0000001c1e1a7c11 */ /* 0x000fe4000f8008ff */
[----:B------:R-:W-:Y:S02]  /*1800*/  IADD3 R5, PT, PT, R22, R5, RZ ;  /* 0x0000000516057210 */ /* 0x000fe40007ffe0ff */
[----:B------:R-:W-:Y:S02]  /*1810*/  LEA.HI.X R27, R30, UR29, R27, 0x1, P0 ;  /* 0x0000001d1e1b7c11 */ /* 0x000fe400080f0c1b */
[----:B------:R-:W-:-:S03]  /*1820*/  LEA R30, P0, R4, UR28, 0x1 ;  /* 0x0000001c041e7c11 */ /* 0x000fc6000f8008ff */
[----:B------:R-:W5:Y:S01]  /*1830*/  LDG.E.U16 R26, desc[UR24][R26.64] ;  /* 0x000000181a1a7981 */ /* 0x000f62000c1e1500 */
[----:B------:R-:W-:-:S05]  /*1840*/  LEA.HI.X R31, R4, UR29, R5, 0x1, P0 ;  /* 0x0000001d041f7c11 */ /* 0x000fca00080f0c05 */
[----:B------:R-:W5:Y:S01]  /*1850*/  LDG.E.U16 R30, desc[UR24][R30.64] ;  /* 0x000000181e1e7981 */ /* 0x000f62000c1e1500 */
[----:B------:R-:W-:Y:S01]  /*1860*/  FFMA.FTZ R39, R10, R39, R43 ;  /* 0x000000270a277223 */ /* 0x000fe2000001002b */
[----:B------:R-:W-:Y:S01]  /*1870*/  MOV R5, UR12 ;  /* 0x0000000c00057c02 */ /* 0x000fe20008000f00 */
[----:B------:R-:W-:Y:S01]  /*1880*/  UIMAD UR7, UR7, UR12, URZ ;  /* 0x0000000c070772a4 */ /* 0x000fe2000f8e02ff */
[----:B------:R-:W-:Y:S01]  /*1890*/  MOV R24, R2 ;  /* 0x0000000200187202 */ /* 0x000fe20000000f00 */
[----:B----4-:R-:W-:Y:S02]  /*18a0*/  HADD2.F32 R6, -RZ, R6.H0_H0 ;  /* 0x20000006ff067230 */ /* 0x010fe40000004100 */
[----:B------:R-:W-:Y:S02]  /*18b0*/  UIMAD UR7, UR5, UR13, UR7 ;  /* 0x0000000d050772a4 */ /* 0x000fe4000f8e0207 */
[----:B------:R-:W-:-:S04]  /*18c0*/  IMAD.WIDE.U32 R4, R5, UR5, R24 ;  /* 0x0000000505047c25 */ /* 0x000fc8000f8e0018 */
[C---:B------:R-:W-:Y:S01]  /*18d0*/  FFMA.FTZ R41, R10.reuse, R36, R41 ;  /* 0x000000240a297223 */ /* 0x040fe20000010029 */
[----:B------:R-:W-:Y:S01]  /*18e0*/  MOV R7, UR14 ;  /* 0x0000000e00077c02 */ /* 0x000fe20008000f00 */
[----:B------:R-:W-:Y:S01]  /*18f0*/  UIMAD UR8, UR8, UR14, URZ ;  /* 0x0000000e080872a4 */ /* 0x000fe2000f8e02ff */
[----:B------:R-:W-:Y:S01]  /*1900*/  FFMA.FTZ R29, R10, R6, R29 ;  /* 0x000000060a1d7223 */ /* 0x000fe2000001001d */
[----:B------:R-:W-:Y:S02]  /*1910*/  IADD3 R5, PT, PT, R5, UR7, RZ ;  /* 0x0000000705057c10 */ /* 0x000fe4000fffe0ff */
[----:B------:R-:W-:Y:S02]  /*1920*/  UIMAD UR8, UR4, UR15, UR8 ;  /* 0x0000000f040872a4 */ /* 0x000fe4000f8e0208 */
[----:B------:R-:W-:-:S05]  /*1930*/  IMAD.WIDE.U32 R4, R7, UR4, R4 ;  /* 0x0000000407047c25 */ /* 0x000fca000f8e0004 */
[----:B------:R-:W-:Y:S02]  /*1940*/  IADD3 R5, PT, PT, R5, UR8, RZ ;  /* 0x0000000805057c10 */ /* 0x000fe4000fffe0ff */
[----:B------:R-:W-:-:S04]  /*1950*/  LEA R6, P0, R4, UR22, 0x1 ;  /* 0x0000001604067c11 */ /* 0x000fc8000f8008ff */
[----:B------:R-:W-:Y:S01]  /*1960*/  LEA.HI.X R7, R4, UR23, R5, 0x1, P0 ;  /* 0x0000001704077c11 */ /* 0x000fe200080f0c05 */
[----:B------:R-:W-:-:S04]  /*1970*/  UIADD3 UR6, UPT, UPT, UR30, UR6, URZ ;  /* 0x000000061e067290 */ /* 0x000fc8000fffe0ff */
[----:B------:R-:W-:Y:S01]  /*1980*/  UISETP.GE.AND UP1, UPT, UR6, UR10, UPT ;  /* 0x0000000a0600728c */ /* 0x000fe2000bf26270 */
[----:B--2---:R-:W-:-:S05]  /*1990*/  HADD2.F32 R32, -RZ, R32.H0_H0 ;  /* 0x20000020ff207230 */ /* 0x004fca0000004100 */
[----:B------:R-:W-:Y:S01]  /*19a0*/  FFMA.FTZ R37, R12, R32, R37 ;  /* 0x000000200c257223 */ /* 0x000fe20000010025 */
[----:B---3--:R-:W-:-:S05]  /*19b0*/  HADD2.F32 R34, -RZ, R34.H0_H0 ;  /* 0x20000022ff227230 */ /* 0x008fca0000004100 */
[----:B------:R-:W-:-:S04]  /*19c0*/  FFMA.FTZ R39, R12, R34, R39 ;  /* 0x000000220c277223 */ /* 0x000fc80000010027 */
[----:B------:R-:W-:Y:S01]  /*19d0*/  FMUL.FTZ R39, R14, R39 ;  /* 0x000000270e277220 */ /* 0x000fe20000410000 */
[----:B-----5:R-:W-:-:S03]  /*19e0*/  HADD2.F32 R26, -RZ, R26.H0_H0 ;  /* 0x2000001aff1a7230 */ /* 0x020fc60000004100 */
[----:B------:R-:W-:Y:S02]  /*19f0*/  FFMA.FTZ R37, R16, R37, R39 ;  /* 0x0000002510257223 */ /* 0x000fe40000010027 */
[----:B------:R-:W-:Y:S01]  /*1a00*/  FFMA.FTZ R41, R12, R26, R41 ;  /* 0x0000001a0c297223 */ /* 0x000fe20000010029 */
[----:B------:R-:W-:-:S03]  /*1a10*/  HADD2.F32 R30, -RZ, R30.H0_H0 ;  /* 0x2000001eff1e7230 */ /* 0x000fc60000004100 */
[----:B------:R-:W-:Y:S02]  /*1a20*/  FFMA.FTZ R37, R18, R41, R37 ;  /* 0x0000002912257223 */ /* 0x000fe40000010025 */
[----:B------:R-:W-:-:S04]  /*1a30*/  FFMA.FTZ R29, R12, R30, R29 ;  /* 0x0000001e0c1d7223 */ /* 0x000fc8000001001d */
[----:B------:R-:W-:-:S05]  /*1a40*/  FFMA.FTZ R29, R20, R29, R37 ;  /* 0x0000001d141d7223 */ /* 0x000fca0000010025 */
[----:B------:R-:W-:-:S05]  /*1a50*/  F2FP.F16.F32.PACK_AB R29, RZ, R29 ;  /* 0x0000001dff1d723e */ /* 0x000fca00000000ff */
[----:B------:R0:W-:Y:S01]  /*1a60*/  STG.E.U16 desc[UR24][R6.64], R29 ;  /* 0x0000001d06007986 */ /* 0x0001e2000c101518 */
[----:B------:R-:W-:Y:S05]  /*1a70*/  BRA.U !UP1, `(.L_x_132) ;  /* 0xfffffff5091c7547 */ /* 0x000fea000b83ffff */
[----:B------:R-:W-:Y:S05]  /*1a80*/  EXIT ;  /* 0x000000000000794d */ /* 0x000fea0003800000 */
.L_x_133:
        /* <DEDUP_REMOVED lines=15> */
.L_x_169:


//--------------------- .text._ZN2at6native53_GLOBAL__N__83c2e5dd_20_UpSampleBicubic2d_cu_80ee57ca28upsample_bicubic2d_out_frameIffEEviT0_S3_bNS_27GenericPackedTensorAccessorIKT_Lm4ENS_16DefaultPtrTraitsElEENS4_IS5_Lm4ES7_lEE --------------------------
	.section	.text._ZN2at6native53_GLOBAL__N__83c2e5dd_20_UpSampleBicubic2d_cu_80ee57ca28upsample_bicubic2d_out_frameIffEEviT0_S3_bNS_27GenericPackedTensorAccessorIKT_Lm4ENS_16DefaultPtrTraitsElEENS4_IS5_Lm4ES7_lEE,"ax",@progbits
	.align	128
.text._ZN2at6native53_GLOBAL__N__83c2e5dd_20_UpSampleBicubic2d_cu_80ee57ca28upsample_bicubic2d_out_frameIffEEviT0_S3_bNS_27GenericPackedTensorAccessorIKT_Lm4ENS_16DefaultPtrTraitsElEENS4_IS5_Lm4ES7_lEE:
        .type           _ZN2at6native53_GLOBAL__N__83c2e5dd_20_UpSampleBicubic2d_cu_80ee57ca28upsample_bicubic2d_out_frameIffEEviT0_S3_bNS_27GenericPackedTensorAccessorIKT_Lm4ENS_16DefaultPtrTraitsElEENS4_IS5_Lm4ES7_lEE,@function
        .size           _ZN2at6native53_GLOBAL__N__83c2e5dd_20_UpSampleBicubic2d_cu_80ee57ca28upsample_bicubic2d_out_frameIffEEviT0_S3_bNS_27GenericPackedTensorAccessorIKT_Lm4ENS_16DefaultPtrTraitsElEENS4_IS5_Lm4ES7_lEE,(.L_x_170 - _ZN2at6native53_GLOBAL__N__83c2e5dd_20_UpSampleBicubic2d_cu_80ee57ca28upsample_bicubic2d_out_frameIffEEviT0_S3_bNS_27GenericPackedTensorAccessorIKT_Lm4ENS_16DefaultPtrTraitsElEENS4_IS5_Lm4ES7_lEE)
        .other          _ZN2at6native53_GLOBAL__N__83c2e5dd_20_UpSampleBicubic2d_cu_80ee57ca28upsample_bicubic2d_out_frameIffEEviT0_S3_bNS_27GenericPackedTensorAccessorIKT_Lm4ENS_16DefaultPtrTraitsElEENS4_IS5_Lm4ES7_lEE,@"STO_CUDA_ENTRY STV_DEFAULT"
_ZN2at6native53_GLOBAL__N__83c2e5dd_20_UpSampleBicubic2d_cu_80ee57ca28upsample_bicubic2d_out_frameIffEEviT0_S3_bNS_27GenericPackedTensorAccessorIKT_Lm4ENS_16DefaultPtrTraitsElEENS4_IS5_Lm4ES7_lEE:
        /* <DEDUP_REMOVED lines=84> */
.L_x_140:
[----:B0-----:R-:W0:Y:S01]  /*0540*/  LDCU UR5, c[0x0][0x3a0] ;  /* 0x00007400ff0577ac */ /* 0x001e220008000800 */
[----:B-1-3--:R-:W1:Y:S01]  /*0550*/  LDC.64 R16, c[0x0][0x3b8] ;  /* 0x0000ee00ff107b82 */ /* 0x00ae620000000a00 */
[----:B------:R-:W-:Y:S01]  /*0560*/  MOV R10, R6 ;  /* 0x00000006000a7202 */ /* 0x000fe20000000f00 */
[----:B------:R-:W-:Y:S01]  /*0570*/  IMAD.MOV.U32 R11, RZ, RZ, R19 ;  /* 0x000000ffff0b7224 */ /* 0x000fe200078e0013 */
[----:B------:R-:W-:Y:S01]  /*0580*/  MOV R12, R8 ;  /* 0x00000008000c7202 */ /* 0x000fe20000000f00 */
[----:B------:R-:W-:Y:S01]  /*0590*/  IMAD.MOV.U32 R27, RZ, RZ, RZ ;  /* 0x000000ffff1b7224 */ /* 0x000fe200078e00ff */
        /* <DEDUP_REMOVED lines=9> */
[----:B------:R-:W-:Y:S01]  /*0630*/  MOV R16, R20 ;  /* 0x0000001400107202 */ /* 0x000fe20000000f00 */
[----:B------:R-:W1:Y:S01]  /*0640*/  LDCU.64 UR8, c[0x0][0x390] ;  /* 0x00007200ff0877ac */ /* 0x000e620008000a00 */
[----:B0-----:R-:W-:Y:S02]  /*0650*/  LEA R26, P1, R12, UR6, 0x2 ;  /* 0x000000060c1a7c11 */ /* 0x001fe4000f8210ff */
[----:B-1----:R-:W-:Y:S02]  /*0660*/  LEA R14, P2, R10, UR8, 0x2 ;  /* 0x000000080a0e7c11 */ /* 0x002fe4000f8410ff */
[----:B------:R-:W-:Y:S02]  /*0670*/  LEA.HI.X R27, R12, UR7, R15, 0x2, P1 ;  /* 0x000000070c1b7c11 */ /* 0x000fe400088f140f */
[----:B------:R-:W-:-:S09]  /*0680*/  LEA.HI.X R29, R10, UR9, R17, 0x2, P2 ;  /* 0x000000090a1d7c11 */ /* 0x000fd200090f1411 */
.L_x_136:
[----:B------:R-:W-:-:S05]  /*0690*/  MOV R28, R14 ;  /* 0x0000000e001c7202 */ /* 0x000fca0000000f00 */
[----:B--2---:R-:W2:Y:S01]  /*06a0*/  LDG.E R41, desc[UR10][R28.64] ;  /* 0x0000000a1c297981 */ /* 0x004ea2000c1e1900 */
[----:B------:R-:W-:-:S05]  /*06b0*/  IADD3 R30, P1, PT, R14, R25, RZ ;  /* 0x000000190e1e7210 */ /* 0x000fca0007f3e0ff */
[----:B------:R-:W-:Y:S01]  /*06c0*/  IMAD.X R31, R29, 0x1, R5, P1 ;  /* 0x000000011d1f7824 */ /* 0x000fe200008e0605 */
[----:B------:R-:W-:Y:S01]  /*06d0*/  IADD3 R32, P1, PT, R26, R23, RZ ;  /* 0x000000171a207210 */ /* 0x000fe20007f3e0ff */
[----:B--2---:R0:W-:Y:S04]  /*06e0*/  STG.E desc[UR10][R26.64], R41 ;  /* 0x000000291a007986 */ /* 0x0041e8000c10190a */
[----:B------:R-:W2:Y:S01]  /*06f0*/  LDG.E R45, desc[UR10][R30.64] ;  /* 0x0000000a1e2d7981 */ /* 0x000ea2000c1e1900 */
[----:B------:R-:W-:Y:S02]  /*0700*/  IADD3 R34, P2, PT, R30, R25, RZ ;  /* 0x000000191e227210 */ /* 0x000fe40007f5e0ff */
[----:B------:R-:W-:Y:S02]  /*0710*/  IADD3.X R33, PT, PT, R27, R3, RZ, P1, !PT ;  /* 0x000000031b217210 */ /* 0x000fe40000ffe4ff */
[----:B------:R-:W-:-:S02]  /*0720*/  IADD3.X R35, PT, PT, R31, R5, RZ, P2, !PT ;  /* 0x000000051f237210 */ /* 0x000fc400017fe4ff */
[----:B------:R-:W-:Y:S01]  /*0730*/  IADD3 R36, P1, PT, R32, R23, RZ ;  /* 0x0000001720247210 */ /* 0x000fe20007f3e0ff */
[----:B--2---:R1:W-:Y:S04]  /*0740*/  STG.E desc[UR10][R32.64], R45 ;  /* 0x0000002d20007986 */ /* 0x0043e8000c10190a */
[----:B------:R-:W2:Y:S01]  /*0750*/  LDG.E R47, desc[UR10][R34.64] ;  /* 0x0000000a222f7981 */ /* 0x000ea2000c1e1900 */
[----:B------:R-:W-:Y:S01]  /*0760*/  IADD3 R38, P2, PT, R34, R25, RZ ;  /* 0x0000001922267210 */ /* 0x000fe20007f5e0ff */
[----:B------:R-:W-:-:S03]  /*0770*/  IMAD.X R37, R33, 0x1, R3, P1 ;  /* 0x0000000121257824 */ /* 0x000fc600008e0603 */
[----:B------:R-:W-:Y:S02]  /*0780*/  IADD3.X R39, PT, PT, R35, R5, RZ, P2, !PT ;  /* 0x0000000523277210 */ /* 0x000fe400017fe4ff */
[----:B------:R-:W-:Y:S01]  /*0790*/  IADD3 R30, P1, PT, R36, R23, RZ ;  /* 0x00000017241e7210 */ /* 0x000fe20007f3e0ff */
[----:B--2---:R2:W-:Y:S04]  /*07a0*/  STG.E desc[UR10][R36.64], R47 ;  /* 0x0000002f24007986 */ /* 0x0045e8000c10190a */
[----:B0-----:R-:W3:Y:S01]  /*07b0*/  LDG.E R41, desc[UR10][R38.64] ;  /* 0x0000000a26297981 */ /* 0x001ee2000c1e1900 */
[----:B------:R-:W-:Y:S02]  /*07c0*/  IADD3 R42, P2, PT, R38, R25, RZ ;  /* 0x00000019262a7210 */ /* 0x000fe40007f5e0ff */
[----:B------:R-:W-:-:S03]  /*07d0*/  IADD3.X R31, PT, PT, R37, R3, RZ, P1, !PT ;  /* 0x00000003251f7210 */ /* 0x000fc60000ffe4ff */
[----:B------:R-:W-:Y:S01]  /*07e0*/  IMAD.X R43, R39, 0x1, R5, P2 ;  /* 0x00000001272b7824 */ /* 0x000fe200010e0605 */
[----:B-1----:R-:W-:Y:S01]  /*07f0*/  IADD3 R32, P1, PT, R30, R23, RZ ;  /* 0x000000171e207210 */ /* 0x002fe20007f3e0ff */
[----:B---3--:R0:W-:Y:S04]  /*0800*/  STG.E desc[UR10][R30.64], R41 ;  /* 0x000000291e007986 */ /* 0x0081e8000c10190a */
[----:B------:R-:W3:Y:S01]  /*0810*/  LDG.E R45, desc[UR10][R42.64] ;  /* 0x0000000a2a2d7981 */ /* 0x000ee2000c1e1900 */
[----:B------:R-:W-:Y:S02]  /*0820*/  IADD3 R34, P2, PT, R42, R25, RZ ;  /* 0x000000192a227210 */ /* 0x000fe40007f5e0ff */
[----:B------:R-:W-:Y:S02]  /*0830*/  IADD3.X R33, PT, PT, R31, R3, RZ, P1, !PT ;  /* 0x000000031f217210 */ /* 0x000fe40000ffe4ff */
[----:B------:R-:W-:-:S02]  /*0840*/  IADD3.X R35, PT, PT, R43, R5, RZ, P2, !PT ;  /* 0x000000052b237210 */ /* 0x000fc400017fe4ff */
[----:B--2---:R-:W-:Y:S01]  /*0850*/  IADD3 R36, P1, PT, R32, R23, RZ ;  /* 0x0000001720247210 */ /* 0x004fe20007f3e0ff */
[----:B---3--:R1:W-:Y:S04]  /*0860*/  STG.E desc[UR10][R32.64], R45 ;  /* 0x0000002d20007986 */ /* 0x0083e8000c10190a */
[----:B------:R-:W2:Y:S01]  /*0870*/  LDG.E R47, desc[UR10][R34.64] ;  /* 0x0000000a222f7981 */ /* 0x000ea2000c1e1900 */
[----:B------:R-:W-:Y:S01]  /*0880*/  IADD3 R38, P2, PT, R34, R25, RZ ;  /* 0x0000001922267210 */ /* 0x000fe20007f5e0ff */
[----:B------:R-:W-:-:S03]  /*0890*/  IMAD.X R37, R33, 0x1, R3, P1 ;  /* 0x0000000121257824 */ /* 0x000fc600008e0603 */
[----:B------:R-:W-:Y:S02]  /*08a0*/  IADD3.X R39, PT, PT, R35, R5, RZ, P2, !PT ;  /* 0x0000000523277210 */ /* 0x000fe400017fe4ff */
[----:B------:R-:W-:Y:S01]  /*08b0*/  IADD3 R42, P2, PT, R38, R25, RZ ;  /* 0x00000019262a7210 */ /* 0x000fe20007f5e0ff */
[----:B--2---:R2:W-:Y:S04]  /*08c0*/  STG.E desc[UR10][R36.64], R47 ;  /* 0x0000002f24007986 */ /* 0x0045e8000c10190a */
[----:B0-----:R-:W3:Y:S01]  /*08d0*/  LDG.E R41, desc[UR10][R38.64] ;  /* 0x0000000a26297981 */ /* 0x001ee2000c1e1900 */
[----:B------:R-:W-:Y:S01]  /*08e0*/  IADD3 R30, P1, PT, R36, R23, RZ ;  /* 0x00000017241e7210 */ /* 0x000fe20007f3e0ff */
[----:B------:R-:W-:-:S03]  /*08f0*/  IMAD.X R43, R39, 0x1, R5, P2 ;  /* 0x00000001272b7824 */ /* 0x000fc600010e0605 */
[----:B------:R-:W-:Y:S02]  /*0900*/  IADD3.X R31, PT, PT, R37, R3, RZ, P1, !PT ;  /* 0x00000003251f7210 */ /* 0x000fe40000ffe4ff */
[----:B-1----:R-:W-:Y:S02]  /*0910*/  IADD3 R32, P1, PT, R30, R23, RZ ;  /* 0x000000171e207210 */ /* 0x002fe40007f3e0ff */
[----:B------:R-:W-:Y:S02]  /*0920*/  IADD3 R16, PT, PT, R16, 0x8, RZ ;  /* 0x0000000810107810 */ /* 0x000fe40007ffe0ff */
[----:B------:R-:W-:Y:S01]  /*0930*/  IADD3.X R33, PT, PT, R31, R3, RZ, P1, !PT ;  /* 0x000000031f217210 */ /* 0x000fe20000ffe4ff */
[----:B---3--:R2:W-:Y:S04]  /*0940*/  STG.E desc[UR10][R30.64], R41 ;  /* 0x000000291e007986 */ /* 0x0085e8000c10190a */
[----:B------:R-:W3:Y:S01]  /*0950*/  LDG.E R43, desc[UR10][R42.64] ;  /* 0x0000000a2a2b7981 */ /* 0x000ee2000c1e1900 */
[----:B------:R-:W-:-:S02]  /*0960*/  ISETP.NE.AND P1, PT, R16, RZ, PT ;  /* 0x000000ff1000720c */ /* 0x000fc40003f25270 */
[----:B------:R-:W-:Y:S02]  /*0970*/  LEA R26, P2, R2, R26, 0x5 ;  /* 0x0000001a021a7211 */ /* 0x000fe400078428ff */
[----:B------:R-:W-:-:S03]  /*0980*/  LEA R14, P3, R4, R14, 0x5 ;  /* 0x0000000e040e7211 */ /* 0x000fc600078628ff */
[----:B------:R-:W-:Y:S01]  /*0990*/  IMAD.X R27, R27, 0x1, R22, P2 ;  /* 0x000000011b1b7824 */ /* 0x000fe200010e0616 */
[----:B------:R-:W-:Y:S01]  /*09a0*/  IADD3.X R29, PT, PT, R29, R24, RZ, P3, !PT ;  /* 0x000000181d1d7210 */ /* 0x000fe20001ffe4ff */
[----:B---3--:R2:W-:Y:S04]  /*09b0*/  STG.E desc[UR10][R32.64], R43 ;  /* 0x0000002b20007986 */ /* 0x0085e8000c10190a */
[----:B------:R-:W-:Y:S05]  /*09c0*/  @P1 BRA `(.L_x_136) ;  /* 0xfffffffc00301947 */ /* 0x000fea000383ffff */
[----:B------:R-:W-:-:S07]  /*09d0*/  MOV R27, R0 ;  /* 0x00000000001b7202 */ /* 0x000fce0000000f00 */
.L_x_135:
        /* <DEDUP_REMOVED lines=13> */
[----:B------:R-:W2:Y:S01]  /*0ab0*/  LDG.E R41, desc[UR10][R32.64] ;  /* 0x0000000a20297981 */ /* 0x000ea2000c1e1900 */
        /* <DEDUP_REMOVED lines=10> */
[----:B--2---:R0:W-:Y:S04]  /*0b60*/  STG.E desc[UR10][R36.64], R41 ;  /* 0x0000002924007986 */ /* 0x0041e8000c10190a */
[----:B------:R-:W2:Y:S01]  /*0b70*/  LDG.E R43, desc[UR10][R38.64] ;  /* 0x0000000a262b7981 */ /* 0x000ea2000c1e1900 */
        /* <DEDUP_REMOVED lines=9> */
[----:B--2---:R1:W-:Y:S04]  /*0c10*/  STG.E desc[UR10][R32.64], R43 ;  /* 0x0000002b20007986 */ /* 0x0043e8000c10190a */
[----:B------:R-:W2:Y:S01]  /*0c20*/  LDG.E R35, desc[UR10][R34.64] ;  /* 0x0000000a22237981 */ /* 0x000ea2000c1e1900 */
        /* <DEDUP_REMOVED lines=9> */
[----:B--2---:R1:W-:Y:S04]  /*0cc0*/  STG.E desc[UR10][R36.64], R35 ;  /* 0x0000002324007986 */ /* 0x0043e8000c10190a */
[----:B------:R-:W2:Y:S01]  /*0cd0*/  LDG.E R39, desc[UR10][R38.64] ;  /* 0x0000000a26277981 */ /* 0x000ea2000c1e1900 */
[----:B------:R-:W-:Y:S01]  /*0ce0*/  IMAD.WIDE.U32 R28, R41, UR12, R14 ;  /* 0x0000000c291c7c25 */ /* 0x000fe2000f8e000e */
[----:B------:R-:W-:-:S03]  /*0cf0*/  IADD3 R27, PT, PT, R27, 0x4, RZ ;  /* 0x000000041b1b7810 */ /* 0x000fc60007ffe0ff */
[----:B------:R-:W-:Y:S01]  /*0d00*/  IMAD R41, R41, UR13, R29 ;  /* 0x0000000d29297c24 */ /* 0x000fe2000f8e021d */
[----:B------:R-:W-:-:S04]  /*0d10*/  LEA R30, P2, R28, UR14, 0x2 ;  /* 0x0000000e1c1e7c11 */ /* 0x000fc8000f8410ff */
[----:B------:R-:W-:-:S05]  /*0d20*/  LEA.HI.X R31, R28, UR15, R41, 0x2, P2 ;  /* 0x0000000f1c1f7c11 */ /* 0x000fca00090f1429 */
[----:B--2---:R1:W-:Y:S04]  /*0d30*/  STG.E desc[UR10][R30.64], R39 ;  /* 0x000000271e007986 */ /* 0x0043e8000c10190a */
.L_x_138:
        /* <DEDUP_REMOVED lines=13> */
[----:B------:R-:W2:Y:S01]  /*0e10*/  LDG.E R39, desc[UR10][R30.64] ;  /* 0x0000000a1e277981 */ /* 0x000ea2000c1e1900 */
        /* <DEDUP_REMOVED lines=10> */
[----:B--2---:R0:W-:Y:S04]  /*0ec0*/  STG.E desc[UR10][R32.64], R39 ;  /* 0x0000002720007986 */ /* 0x0041e8000c10190a */
[----:B------:R-:W2:Y:S01]  /*0ed0*/  LDG.E R37, desc[UR10][R36.64] ;  /* 0x0000000a24257981 */ /* 0x000ea2000c1e1900 */
[----:B------:R-:W-:-:S04]  /*0ee0*/  IMAD.WIDE.U32 R28, R41, UR12, R14 ;  /* 0x0000000c291c7c25 */ /* 0x000fc8000f8e000e */
[----:B------:R-:W-:Y:S01]  /*0ef0*/  IMAD R41, R41, UR13, R29 ;  /* 0x0000000d29297c24 */ /* 0x000fe2000f8e021d */
[----:B------:R-:W-:Y:S01]  /*0f00*/  LEA R30, P1, R28, UR14, 0x2 ;  /* 0x0000000e1c1e7c11 */ /* 0x000fe2000f8210ff */
[----:B------:R-:W-:-:S03]  /*0f10*/  VIADD R27, R27, 0x2 ;  /* 0x000000021b1b7836 */ /* 0x000fc60000000000 */
[----:B------:R-:W-:-:S05]  /*0f20*/  LEA.HI.X R31, R28, UR15, R41, 0x2, P1 ;  /* 0x0000000f1c1f7c11 */ /* 0x000fca00088f1429 */
[----:B--2---:R0:W-:Y:S04]  /*0f30*/  STG.E desc[UR10][R30.64], R37 ;  /* 0x000000251e007986 */ /* 0x0041e8000c10190a */
.L_x_139:
        /* <DEDUP_REMOVED lines=17> */
.L_x_137:
[----:B------:R-:W4:Y:S01]  /*1050*/  LDC R10, c[0x0][0x398] ;  /* 0x0000e600ff0a7b82 */ /* 0x000f220000000800 */
[----:B------:R-:W-:-:S06]  /*1060*/  UIADD3 UR4, UPT, UPT, UR4, 0x1, URZ ;  /* 0x0000000104047890 */ /* 0x000fcc000fffe0ff */
[----:B----4-:R-:W-:-:S13]  /*1070*/  ISETP.NE.AND P1, PT, R10, UR4, PT ;  /* 0x000000040a007c0c */ /* 0x010fda000bf25270 */
[----:B------:R-:W-:Y:S05]  /*1080*/  @!P1 EXIT ;  /* 0x000000000000994d */ /* 0x000fea0003800000 */
[----:B------:R-:W-:Y:S05]  /*1090*/  BRA `(.L_x_140) ;  /* 0xfffffff400287947 */ /* 0x000fea000383ffff */
.L_x_134:
        /* <DEDUP_REMOVED lines=79> */
.L_x_142:
[----:B0-----:R-:W0:Y:S01]  /*1590*/  LDC.64 R24, c[0x0][0x400] ;  /* 0x00010000ff187b82 */ /* 0x001e220000000a00 */
        /* <DEDUP_REMOVED lines=23> */
.L_x_141:
[----:B0-----:R-:W0:Y:S01]  /*1710*/  LDC.64 R32, c[0x0][0x3c0] ;  /* 0x0000f000ff207b82 */ /* 0x001e220000000a00 */
        /* <DEDUP_REMOVED lines=16> */
[----:B------:R0:W2:Y:S03]  /*1820*/  LDG.E R61, desc[UR10][R56.64] ;  /* 0x0000000a383d7981 */ /* 0x0000a6000c1e1900 */
[----:B------:R-:W-:Y:S01]  /*1830*/  LEA.HI.X R39, R34, UR9, R35, 0x2, P0 ;  /* 0x0000000922277c11 */ /* 0x000fe200080f1423 */
[----:B------:R-:W-:Y:S01]  /*1840*/  IMAD.IADD R35, R43, 0x1, R53 ;  /* 0x000000012b237824 */ /* 0x000fe200078e0235 */
[----:B------:R-:W-:Y:S01]  /*1850*/  LEA R34, P0, R42, UR8, 0x2 ;  /* 0x000000082a227c11 */ /* 0x000fe2000f8010ff */
[----:B------:R-:W-:-:S02]  /*1860*/  IMAD R37, R15, R37, RZ ;  /* 0x000000250f257224 */ /* 0x000fc400078e02ff */
[----:B------:R-:W-:Y:S01]  /*1870*/  IMAD.WIDE.U32 R40, R15, R36, R40 ;  /* 0x000000240f287225 */ /* 0x000fe200078e0028 */
[----:B------:R-:W-:Y:S01]  /*1880*/  LEA.HI.X R35, R42, UR9, R35, 0x2, P0 ;  /* 0x000000092a237c11 */ /* 0x000fe200080f1423 */
[----:B------:R-:W3:Y:S01]  /*1890*/  LDG.E R48, desc[UR10][R38.64] ;  /* 0x0000000a26307981 */ /* 0x000ee2000c1e1900 */
[----:B------:R-:W-:Y:S02]  /*18a0*/  MOV R46, R26 ;  /* 0x0000001a002e7202 */ /* 0x000fe40000000f00 */
[----:B------:R-:W-:Y:S01]  /*18b0*/  IADD3 R41, PT, PT, R41, R37, RZ ;  /* 0x0000002529297210 */ /* 0x000fe20007ffe0ff */
[----:B------:R1:W4:Y:S01]  /*18c0*/  LDG.E R44, desc[UR10][R34.64] ;  /* 0x0000000a222c7981 */ /* 0x000322000c1e1900 */
[----:B------:R-:W-:-:S04]  /*18d0*/  LEA R42, P0, R40, UR8, 0x2 ;  /* 0x00000008282a7c11 */ /* 0x000fc8000f8010ff */
[----:B------:R-:W-:Y:S01]  /*18e0*/  LEA.HI.X R43, R40, UR9, R41, 0x2, P0 ;  /* 0x00000009282b7c11 */ /* 0x000fe200080f1429 */
[----:B------:R-:W-:-:S04]  /*18f0*/  IMAD.WIDE.U32 R40, R32, UR5, R46 ;  /* 0x0000000520287c25 */ /* 0x000fc8000f8e002e */
[----:B------:R-:W-:Y:S01]  /*1900*/  IMAD.IADD R41, R33, 0x1, R41 ;  /* 0x0000000121297824 */ /* 0x000fe200078e0229 */
[----:B------:R5:W4:Y:S01]  /*1910*/  LDG.E R46, desc[UR10][R42.64] ;  /* 0x0000000a2a2e7981 */ /* 0x000b22000c1e1900 */
[----:B------:R-:W-:-:S05]  /*1920*/  IMAD.WIDE.U32 R58, R9, R36, R40 ;  /* 0x00000024093a7225 */ /* 0x000fca00078e0028 */
[----:B0-----:R-:W-:Y:S02]  /*1930*/  IADD3 R57, PT, PT, R18, R59, RZ ;  /* 0x0000003b12397210 */ /* 0x001fe40007ffe0ff */
[----:B------:R-:W-:-:S04]  /*1940*/  LEA R56, P0, R58, UR8, 0x2 ;  /* 0x000000083a387c11 */ /* 0x000fc8000f8010ff */
[----:B------:R-:W-:-:S06]  /*1950*/  LEA.HI.X R57, R58, UR9, R57, 0x2, P0 ;  /* 0x000000093a397c11 */ /* 0x000fcc00080f1439 */
[----:B------:R-:W1:Y:S02]  /*1960*/  LDG.E R57, desc[UR10][R56.64] ;  /* 0x0000000a38397981 */ /* 0x000e64000c1e1900 */
[----:B-1----:R-:W-:-:S04]  /*1970*/  FMUL.FTZ R35, R0, R57 ;  /* 0x0000003900237220 */ /* 0x002fc80000410000 */
[----:B--2---:R-:W-:Y:S01]  /*1980*/  FFMA.FTZ R61, R2, R61, R35 ;  /* 0x0000003d023d7223 */ /* 0x004fe20000010023 */
[----:B------:R-:W-:-:S05]  /*1990*/  IMAD.WIDE.U32 R34, R11, R36, R40 ;  /* 0x000000240b227225 */ /* 0x000fca00078e0028 */
[----:B------:R-:W-:Y:S02]  /*19a0*/  IADD3 R35, PT, PT, R55, R35, RZ ;  /* 0x0000002337237210 */ /* 0x000fe40007ffe0ff */
[----:B------:R-:W-:-:S04]  /*19b0*/  LEA R38, P0, R34, UR8, 0x2 ;  /* 0x0000000822267c11 */ /* 0x000fc8000f8010ff */
[----:B------:R-:W-:Y:S01]  /*19c0*/  LEA.HI.X R39, R34, UR9, R35, 0x2, P0 ;  /* 0x0000000922277c11 */ /* 0x000fe200080f1423 */
[----:B------:R-:W-:-:S04]  /*19d0*/  IMAD.WIDE.U32 R34, R13, R36, R40 ;  /* 0x000000240d227225 */ /* 0x000fc800078e0028 */
[----:B------:R-:W-:Y:S01]  /*19e0*/  IMAD.IADD R35, R53, 0x1, R35 ;  /* 0x0000000135237824 */ /* 0x000fe200078e0223 */
[C---:B-----5:R-:W-:Y:S01]  /*19f0*/  LEA R42, P0, R34.reuse, UR8, 0x2 ;  /* 0x00000008222a7c11 */ /* 0x060fe2000f8010ff */
[----:B------:R-:W-:Y:S01]  /*1a00*/  IMAD.WIDE.U32 R40, R15, R36, R40 ;  /* 0x000000240f287225 */ /* 0x000fe200078e0028 */
[----:B------:R-:W2:Y:S02]  /*1a10*/  LDG.E R39, desc[UR10][R38.64] ;  /* 0x0000000a26277981 */ /* 0x000ea4000c1e1900 */
[----:B------:R-:W-:Y:S02]  /*1a20*/  LEA.HI.X R43, R34, UR9, R35, 0x2, P0 ;  /* 0x00000009222b7c11 */ /* 0x000fe400080f1423 */
[----:B------:R-:W-:Y:S02]  /*1a30*/  IADD3 R35, PT, PT, R37, R41, RZ ;  /* 0x0000002925237210 */ /* 0x000fe40007ffe0ff */
[C---:B------:R-:W-:Y:S02]  /*1a40*/  LEA R34, P0, R40.reuse, UR8, 0x2 ;  /* 0x0000000828227c11 */ /* 0x040fe4000f8010ff */
[----:B------:R-:W5:Y:S02]  /*1a50*/  LDG.E R43, desc[UR10][R42.64] ;  /* 0x0000000a2a2b7981 */ /* 0x000f64000c1e1900 */
[----:B------:R-:W-:-:S06]  /*1a60*/  LEA.HI.X R35, R40, UR9, R35, 0x2, P0 ;  /* 0x0000000928237c11 */ /* 0x000fcc00080f1423 */
[----:B------:R-:W4:Y:S01]  /*1a70*/  LDG.E R35, desc[UR10][R34.64] ;  /* 0x0000000a22237981 */ /* 0x000f22000c1e1900 */
[----:B--2---:R-:W-:-:S04]  /*1a80*/  FMUL.FTZ R59, R0, R39 ;  /* 0x00000027003b7220 */ /* 0x004fc80000410000 */
[----:B---3--:R-:W-:Y:S01]  /*1a90*/  FFMA.FTZ R59, R2, R48, R59 ;  /* 0x00000030023b7223 */ /* 0x008fe2000001003b */
[----:B------:R-:W-:-:S05]  /*1aa0*/  MOV R48, R28 ;  /* 0x0000001c00307202 */ /* 0x000fca0000000f00 */
[----:B------:R-:W-:-:S04]  /*1ab0*/  IMAD.WIDE.U32 R38, R32, UR5, R48 ;  /* 0x0000000520267c25 */ /* 0x000fc8000f8e0030 */
[----:B------:R-:W-:Y:S02]  /*1ac0*/  IMAD.IADD R39, R33, 0x1, R39 ;  /* 0x0000000121277824 */ /* 0x000fe400078e0227 */
[----:B----4-:R-:W-:-:S04]  /*1ad0*/  FMUL.FTZ R41, R0, R35 ;  /* 0x0000002300297220 */ /* 0x010fc80000410000 */
[----:B------:R-:W-:Y:S01]  /*1ae0*/  FFMA.FTZ R46, R2, R46, R41 ;  /* 0x0000002e022e7223 */ /* 0x000fe20000010029 */
[----:B------:R-:W-:-:S05]  /*1af0*/  IMAD.WIDE.U32 R40, R9, R36, R38 ;  /* 0x0000002409287225 */ /* 0x000fca00078e0026 */
[----:B------:R-:W-:Y:S02]  /*1b00*/  IADD3 R41, PT, PT, R18, R41, RZ ;  /* 0x0000002912297210 */ /* 0x000fe40007ffe0ff */
[----:B------:R-:W-:-:S04]  /*1b10*/  LEA R34, P0, R40, UR8, 0x2 ;  /* 0x0000000828227c11 */ /* 0x000fc8000f8010ff */
[----:B------:R-:W-:-:S05]  /*1b20*/  LEA.HI.X R35, R40, UR9, R41, 0x2, P0 ;  /* 0x0000000928237c11 */ /* 0x000fca00080f1429 */
[----:B------:R-:W2:Y:S01]  /*1b30*/  LDG.E R34, desc[UR10][R34.64] ;  /* 0x0000000a22227981 */ /* 0x000ea2000c1e1900 */
[----:B------:R-:W-:-:S05]  /*1b40*/  MOV R50, R30 ;  /* 0x0000001e00327202 */ /* 0x000fca0000000f00 */
[----:B------:R-:W-:-:S04]  /*1b50*/  IMAD.WIDE.U32 R40, R32, UR5, R50 ;  /* 0x0000000520287c25 */ /* 0x000fc8000f8e0032 */
[----:B-----5:R-:W-:Y:S01]  /*1b60*/  FMUL.FTZ R57, R0, R43 ;  /* 0x0000002b00397220 */ /* 0x020fe20000410000 */
[----:B------:R-:W-:-:S03]  /*1b70*/  IMAD.IADD R41, R33, 0x1, R41 ;  /* 0x0000000121297824 */ /* 0x000fc600078e0229 */
[----:B------:R-:W-:Y:S01]  /*1b80*/  FFMA.FTZ R57, R2, R44, R57 ;  /* 0x0000002c02397223 */ /* 0x000fe20000010039 */
[----:B------:R-:W-:-:S05]  /*1b90*/  IMAD.WIDE.U32 R32, R9, R36, R40 ;  /* 0x0000002409207225 */ /* 0x000fca00078e0028 */
[----:B------:R-:W-:Y:S02]  /*1ba0*/  IADD3 R33, PT, PT, R18, R33, RZ ;  /* 0x0000002112217210 */ /* 0x000fe40007ffe0ff */
[----:B------:R-:W-:-:S04]  /*1bb0*/  LEA R42, P0, R32, UR8, 0x2 ;  /* 0x00000008202a7c11 */ /* 0x000fc8000f8010ff */
[----:B------:R-:W-:-:S05]  /*1bc0*/  LEA.HI.X R43, R32, UR9, R33, 0x2, P0 ;  /* 0x00000009202b7c11 */ /* 0x000fca00080f1421 */
[----:B------:R0:W3:Y:S01]  /*1bd0*/  LDG.E R18, desc[UR10][R42.64] ;  /* 0x0000000a2a127981 */ /* 0x0000e2000c1e1900 */
[----:B--2---:R-:W-:Y:S01]  /*1be0*/  FFMA.FTZ R44, R4, R34, R61 ;  /* 0x00000022042c7223 */ /* 0x004fe2000001003d */
[----:B------:R-:W-:-:S05]  /*1bf0*/  IMAD.WIDE.U32 R34, R11, R36, R38 ;  /* 0x000000240b227225 */ /* 0x000fca00078e0026 */
[----:B------:R-:W-:Y:S02]  /*1c00*/  IADD3 R33, PT, PT, R55, R35, RZ ;  /* 0x0000002337217210 */ /* 0x000fe40007ffe0ff */
[----:B------:R-:W-:-:S04]  /*1c10*/  LEA R32, P0, R34, UR8, 0x2 ;  /* 0x0000000822207c11 */ /* 0x000fc8000f8010ff */
[----:B------:R-:W-:-:S05]  /*1c20*/  LEA.HI.X R33, R34, UR9, R33, 0x2, P0 ;  /* 0x0000000922217c11 */ /* 0x000fca00080f1421 */
[----:B------:R-:W2:Y:S01]  /*1c30*/  LDG.E R32, desc[UR10][R32.64] ;  /* 0x0000000a20207981 */ /* 0x000ea2000c1e1900 */
[----:B------:R-:W-:-:S04]  /*1c40*/  IMAD.WIDE.U32 R34, R11, R36, R40 ;  /* 0x000000240b227225 */ /* 0x000fc800078e0028 */
[----:B------:R-:W-:Y:S01]  /*1c50*/  IMAD.IADD R55, R55, 0x1, R35 ;  /* 0x0000000137377824 */ /* 0x000fe200078e0223 */
[----:B------:R-:W-:Y:S01]  /*1c60*/  LEA R54, P0, R34, UR8, 0x2 ;  /* 0x0000000822367c11 */ /* 0x000fe2000f8010ff */
[----:B0-----:R-:W-:-:S03]  /*1c70*/  IMAD.WIDE.U32 R42, R13, R36, R38 ;  /* 0x000000240d2a7225 */ /* 0x001fc600078e0026 */
[----:B------:R-:W-:Y:S02]  /*1c80*/  LEA.HI.X R55, R34, UR9, R55, 0x2, P0 ;  /* 0x0000000922377c11 */ /* 0x000fe400080f1437 */
[----:B------:R-:W-:Y:S02]  /*1c90*/  IADD3 R35, PT, PT, R53, R43, RZ ;  /* 0x0000002b35237210 */ /* 0x000fe40007ffe0ff */
[C---:B------:R-:W-:Y:S01]  /*1ca0*/  LEA R34, P0, R42.reuse, UR8, 0x2 ;  /* 0x000000082a227c11 */ /* 0x040fe2000f8010ff */
[----:B---3--:R-:W-:Y:S01]  /*1cb0*/  FFMA.FTZ R18, R7, R18, R44 ;  /* 0x0000001207127223 */ /* 0x008fe2000001002c */
[----:B------:R-:W-:Y:S01]  /*1cc0*/  IMAD.WIDE.U32 R38, R15, R36, R38 ;  /* 0x000000240f267225 */ /* 0x000fe200078e0026 */
[----:B------:R-:W3:Y:S01]  /*1cd0*/  LDG.E R44, desc[UR10][R54.64] ;  /* 0x0000000a362c7981 */ /* 0x000ee2000c1e1900 */
[----:B------:R-:W-:-:S05]  /*1ce0*/  LEA.HI.X R35, R42, UR9, R35, 0x2, P0 ;  /* 0x000000092a237c11 */ /* 0x000fca00080f1423 */
[----:B------:R-:W4:Y:S01]  /*1cf0*/  LDG.E R34, desc[UR10][R34.64] ;  /* 0x0000000a22227981 */ /* 0x000f22000c1e1900 */
[----:B--2---:R-:W-:Y:S01]  /*1d00*/  FFMA.FTZ R48, R4, R32, R59 ;  /* 0x0000002004307223 */ /* 0x004fe2000001003b */
[----:B------:R-:W-:-:S05]  /*1d10*/  IMAD.WIDE.U32 R32, R13, R36, R40 ;  /* 0x000000240d207225 */ /* 0x000fca00078e0028 */
[----:B------:R-:W-:Y:S02]  /*1d20*/  IADD3 R53, PT, PT, R53, R33, RZ ;  /* 0x0000002135357210 */ /* 0x000fe40007ffe0ff */
[C---:B------:R-:W-:Y:S01]  /*1d30*/  LEA R42, P0, R32.reuse, UR8, 0x2 ;  /* 0x00000008202a7c11 */ /* 0x040fe2000f8010ff */
[----:B------:R-:W-:Y:S02]  /*1d40*/  IMAD.IADD R33, R37, 0x1, R39 ;  /* 0x0000000125217824 */ /* 0x000fe400078e0227 */
[----:B------:R-:W-:Y:S01]  /*1d50*/  IMAD.WIDE.U32 R40, R15, R36, R40 ;  /* 0x000000240f287225 */ /* 0x000fe200078e0028 */
[----:B------:R-:W-:Y:S02]  /*1d60*/  LEA.HI.X R43, R32, UR9, R53, 0x2, P0 ;  /* 0x00000009202b7c11 */ /* 0x000fe400080f1435 */
[C---:B------:R-:W-:Y:S02]  /*1d70*/  LEA R52, P0, R38.reuse, UR8, 0x2 ;  /* 0x0000000826347c11 */ /* 0x040fe4000f8010ff */
[----:B------:R-:W-:Y:S01]  /*1d80*/  IADD3 R37, PT, PT, R37, R41, RZ ;  /* 0x0000002925257210 */ /* 0x000fe20007ffe0ff */
[----:B------:R-:W2:Y:S01]  /*1d90*/  LDG.E R42, desc[UR10][R42.64] ;  /* 0x0000000a2a2a7981 */ /* 0x000ea2000c1e1900 */
[----:B------:R-:W-:-:S02]  /*1da0*/  LEA.HI.X R53, R38, UR9, R33, 0x2, P0 ;  /* 0x0000000926357c11 */ /* 0x000fc400080f1421 */
[C---:B------:R-:W-:Y:S01]  /*1db0*/  LEA R36, P0, R40.reuse, UR8, 0x2 ;  /* 0x0000000828247c11 */ /* 0x040fe2000f8010ff */
[----:B------:R-:W0:Y:S03]  /*1dc0*/  LDC.64 R32, c[0x0][0x408] ;  /* 0x00010200ff207b82 */ /* 0x000e260000000a00 */
[----:B------:R-:W-:Y:S01]  /*1dd0*/  LEA.HI.X R37, R40, UR9, R37, 0x2, P0 ;  /* 0x0000000928257c11 */ /* 0x000fe200080f1425 */
[----:B------:R-:W5:Y:S04]  /*1de0*/  LDG.E R53, desc[UR10][R52.64] ;  /* 0x0000000a34357981 */ /* 0x000f68000c1e1900 */
[----:B------:R-:W5:Y:S01]  /*1df0*/  LDG.E R36, desc[UR10][R36.64] ;  /* 0x0000000a24247981 */ /* 0x000f62000c1e1900 */
[----:B---3--:R-:W-:-:S04]  /*1e00*/  FFMA.FTZ R44, R7, R44, R48 ;  /* 0x0000002c072c7223 */ /* 0x008fc80000010030 */
[----:B------:R-:W-:Y:S01]  /*1e10*/  FMUL.FTZ R44, R3, R44 ;  /* 0x0000002c032c7220 */ /* 0x000fe20000410000 */
[----:B----4-:R-:W-:-:S03]  /*1e20*/  FFMA.FTZ R38, R4, R34, R57 ;  /* 0x0000002204267223 */ /* 0x010fc60000010039 */
[----:B------:R-:W-:Y:S01]  /*1e30*/  FFMA.FTZ R41, R5, R18, R44 ;  /* 0x0000001205297223 */ /* 0x000fe2000001002c */
[----:B------:R-:W-:-:S05]  /*1e40*/  MOV R18, R22 ;  /* 0x0000001600127202 */ /* 0x000fca0000000f00 */
[----:B0-----:R-:W-:-:S04]  /*1e50*/  IMAD.WIDE.U32 R34, R32, UR5, R18 ;  /* 0x0000000520227c25 */ /* 0x001fc8000f8e0012 */
[----:B------:R-:W-:Y:S01]  /*1e60*/  IMAD R33, R33, UR5, R35 ;  /* 0x0000000521217c24 */ /* 0x000fe2000f8e0223 */
[----:B------:R-:W-:-:S04]  /*1e70*/  LEA R32, P0, R34, UR12, 0x2 ;  /* 0x0000000c22207c11 */ /* 0x000fc8000f8010ff */
[----:B------:R-:W-:Y:S01]  /*1e80*/  LEA.HI.X R33, R34, UR13, R33, 0x2, P0 ;  /* 0x0000000d22217c11 */ /* 0x000fe200080f1421 */
[----:B------:R-:W-:-:S04]  /*1e90*/  UIADD3 UR5, UPT, UPT, UR5, 0x1, URZ ;  /* 0x0000000105057890 */ /* 0x000fc8000fffe0ff */
[----:B------:R-:W-:Y:S01]  /*1ea0*/  UISETP.NE.AND UP0, UPT, UR5, UR14, UPT ;  /* 0x0000000e0500728c */ /* 0x000fe2000bf05270 */
[----:B--2---:R-:W-:-:S04]  /*1eb0*/  FFMA.FTZ R39, R7, R42, R38 ;  /* 0x0000002a07277223 */ /* 0x004fc80000010026 */
[----:B------:R-:W-:Y:S01]  /*1ec0*/  FFMA.FTZ R39, R6, R39, R41 ;  /* 0x0000002706277223 */ /* 0x000fe20000010029 */
[----:B-----5:R-:W-:-:S04]  /*1ed0*/  FFMA.FTZ R46, R4, R53, R46 ;  /* 0x00000035042e7223 */ /* 0x020fc8000001002e */
[----:B------:R-:W-:-:S04]  /*1ee0*/  FFMA.FTZ R35, R7, R36, R46 ;  /* 0x0000002407237223 */ /* 0x000fc8000001002e */
[----:B------:R-:W-:-:S05]  /*1ef0*/  FFMA.FTZ R35, R8, R35, R39 ;  /* 0x0000002308237223 */ /* 0x000fca0000010027 */
[----:B------:R0:W-:Y:S01]  /*1f00*/  STG.E desc[UR10][R32.64], R35 ;  /* 0x0000002320007986 */ /* 0x0001e2000c10190a */
[----:B------:R-:W-:Y:S05]  /*1f10*/  BRA.U UP0, `(.L_x_141) ;  /* 0xfffffff500fc7547 */ /* 0x000fea000b83ffff */
[----:B------:R-:W-:Y:S05]  /*1f20*/  BRA.U UP1, `(.L_x_142) ;  /* 0xfffffff501987547 */ /* 0x000fea000b83ffff */
[----:B------:R-:W-:Y:S05]  /*1f30*/  EXIT ;  /* 0x000000000000794d */ /* 0x000fea0003800000 */
.L_x_143:
        /* <DEDUP_REMOVED lines=12> */
.L_x_170:


//--------------------- .text._ZN2at6native53_GLOBAL__N__83c2e5dd_20_UpSampleBicubic2d_cu_80ee57ca37upsample_bicubic2d_out_frame_parallelIffEEviT0_S3_bNS_27GenericPackedTensorAccessorIKT_Lm4ENS_16DefaultPtrTraitsElEENS4_IS5_Lm4ES7_lEE --------------------------
	.section	.text._ZN2at6native53_GLOBAL__N__83c2e5dd_20_UpSampleBicubic2d_cu_80ee57ca37upsample_bicubic2d_out_frame_parallelIffEEviT0_S3_bNS_27GenericPackedTensorAccessorIKT_Lm4ENS_16DefaultPtrTraitsElEENS4_IS5_Lm4ES7_lEE,"ax",@progbits
	.align	128
.text._ZN2at6native53_GLOBAL__N__83c2e5dd_20_UpSampleBicubic2d_cu_80ee57ca37upsample_bicubic2d_out_frame_parallelIffEEviT0_S3_bNS_27GenericPackedTensorAccessorIKT_Lm4ENS_16DefaultPtrTraitsElEENS4_IS5_Lm4ES7_lEE:
        .type           _ZN2at6native53_GLOBAL__N__83c2e5dd_20_UpSampleBicubic2d_cu_80ee57ca37upsample_bicubic2d_out_frame_parallelIffEEviT0_S3_bNS_27GenericPackedTensorAccessorIKT_Lm4ENS_16DefaultPtrTraitsElEENS4_IS5_Lm4ES7_lEE,@function
        .size           _ZN2at6native53_GLOBAL__N__83c2e5dd_20_UpSampleBicubic2d_cu_80ee57ca37upsample_bicubic2d_out_frame_parallelIffEEviT0_S3_bNS_27GenericPackedTensorAccessorIKT_Lm4ENS_16DefaultPtrTraitsElEENS4_IS5_Lm4ES7_lEE,(.L_x_171 - _ZN2at6native53_GLOBAL__N__83c2e5dd_20_UpSampleBicubic2d_cu_80ee57ca37upsample_bicubic2d_out_frame_parallelIffEEviT0_S3_bNS_27GenericPackedTensorAccessorIKT_Lm4ENS_16DefaultPtrTraitsElEENS4_IS5_Lm4ES7_lEE)
        .other          _ZN2at6native53_GLOBAL__N__83c2e5dd_20_UpSampleBicubic2d_cu_80ee57ca37upsample_bicubic2d_out_frame_parallelIffEEviT0_S3_bNS_27GenericPackedTensorAccessorIKT_Lm4ENS_16DefaultPtrTraitsElEENS4_IS5_Lm4ES7_lEE,@"STO_CUDA_ENTRY STV_DEFAULT"
_ZN2at6native53_GLOBAL__N__83c2e5dd_20_UpSampleBicubic2d_cu_80ee57ca37upsample_bicubic2d_out_frame_parallelIffEEviT0_S3_bNS_27GenericPackedTensorAccessorIKT_Lm4ENS_16DefaultPtrTraitsElEENS4_IS5_Lm4ES7_lEE:
        /* <DEDUP_REMOVED lines=33> */
[----:B------:R-:W-:Y:S02]  /*0210*/  @P0 IADD3 R3, PT, PT, R3, 0x1, RZ ;  /* 0x0000000103030810 */ /* 0x000fe40007ffe0ff */
[----:B--2---:R-:W-:Y:S02]  /*0220*/  ISETP.NE.AND P0, PT, R7, R8, PT ;  /* 0x000000080700720c */ /* 0x004fe40003f05270 */
        /* <DEDUP_REMOVED lines=35> */
[----:B-1----:R-:W-:Y:S02]  /*0460*/  IADD3 R12, PT, PT, R5, 0xffffffe, RZ ;  /* 0x0ffffffe050c7810 */ /* 0x002fe40007ffe0ff */
[----:B------:R-:W-:-:S02]  /*0470*/  MOV R10, R8 ;  /* 0x00000008000a7202 */ /* 0x000fc40000000f00 */
[----:B------:R1:W5:Y:S01]  /*0480*/  F2I.FTZ.U32.TRUNC.NTZ R13, R12 ;  /* 0x0000000c000d7305 */ /* 0x000362000021f000 */
[----:B------:R-:W-:Y:S02]  /*0490*/  SHF.R.S32.HI R5, RZ, 0x1f, R4 ;  /* 0x0000001fff057819 */ /* 0x000fe40000011404 */
[----:B------:R-:W0:Y:S01]  /*04a0*/  LDC R8, c[0x0][0x3a0] ;  /* 0x0000e800ff087b82 */ /* 0x000e220000000800 */
[----:B------:R-:W-:Y:S02]  /*04b0*/  IADD3 R11, PT, PT, R9, R11, RZ ;  /* 0x0000000b090b7210 */ /* 0x000fe40007ffe0ff */
[C---:B--2---:R-:W-:Y:S02]  /*04c0*/  IMAD R9, R5.reuse, UR6, RZ ;  /* 0x0000000605097c24 */ /* 0x044fe4000f8e02ff */
[----:B------:R-:W-:Y:S02]  /*04d0*/  IMAD R5, R5, UR8, RZ ;  /* 0x0000000805057c24 */ /* 0x000fe4000f8e02ff */
[----:B-1----:R-:W-:-:S02]  /*04e0*/  HFMA2 R12, -RZ, RZ, 0, 0 ;  /* 0x00000000ff0c7431 */ /* 0x002fc400000001ff */
[C---:B------:R-:W-:Y:S02]  /*04f0*/  IMAD R17, R4.reuse, UR7, R9 ;  /* 0x0000000704117c24 */ /* 0x040fe4000f8e0209 */
[----:B------:R-:W-:-:S04]  /*0500*/  IMAD.WIDE.U32 R2, R4, UR6, R2 ;  /* 0x0000000604027c25 */ /* 0x000fc8000f8e0002 */
[----:B-----5:R-:W-:Y:S01]  /*0510*/  IMAD.MOV R21, RZ, RZ, -R13 ;  /* 0x000000ffff157224 */ /* 0x020fe200078e0a0d */
[----:B------:R-:W-:Y:S01]  /*0520*/  IADD3 R23, PT, PT, R3, R17, RZ ;  /* 0x0000001103177210 */ /* 0x000fe20007ffe0ff */
[C---:B------:R-:W-:Y:S02]  /*0530*/  IMAD R19, R4.reuse, UR9, R5 ;  /* 0x0000000904137c24 */ /* 0x040fe4000f8e0205 */
[----:B------:R-:W-:Y:S02]  /*0540*/  IMAD R9, R21, R6, RZ ;  /* 0x0000000615097224 */ /* 0x000fe400078e02ff */
[----:B------:R-:W-:-:S04]  /*0550*/  IMAD.WIDE.U32 R4, R4, UR8, R10 ;  /* 0x0000000804047c25 */ /* 0x000fc8000f8e000a */
[----:B------:R-:W-:Y:S01]  /*0560*/  IMAD.HI.U32 R14, R13, R9, R12 ;  /* 0x000000090d0e7227 */ /* 0x000fe200078e000c */
[----:B------:R-:W-:Y:S02]  /*0570*/  MOV R9, UR4 ;  /* 0x0000000400097c02 */ /* 0x000fe40008000f00 */
[----:B---34-:R-:W-:-:S07]  /*0580*/  IADD3 R25, PT, PT, R5, R19, RZ ;  /* 0x0000001305197210 */ /* 0x018fce0007ffe0ff */
.L_x_145:
[----:B------:R-:W-:Y:S02]  /*0590*/  IABS R11, R9 ;  /* 0x00000009000b7213 */ /* 0x000fe40000000000 */
[----:B0-----:R-:W-:-:S03]  /*05a0*/  IABS R16, R8 ;  /* 0x0000000800107213 */ /* 0x001fc60000000000 */
[----:B------:R-:W-:-:S04]  /*05b0*/  IMAD.HI.U32 R10, R14, R11, RZ ;  /* 0x0000000b0e0a7227 */ /* 0x000fc800078e00ff */
[----:B-1----:R-:W-:-:S04]  /*05c0*/  IMAD.MOV R12, RZ, RZ, -R10 ;  /* 0x000000ffff0c7224 */ /* 0x002fc800078e0a0a */
[----:B------:R-:W-:-:S05]  /*05d0*/  IMAD R11, R16, R12, R11 ;  /* 0x0000000c100b7224 */ /* 0x000fca00078e020b */
[----:B------:R-:W-:-:S13]  /*05e0*/  ISETP.GT.U32.AND P2, PT, R6, R11, PT ;  /* 0x0000000b0600720c */ /* 0x000fda0003f44070 */
[----:B------:R-:W-:Y:S02]  /*05f0*/  @!P2 IADD3 R11, PT, PT, R11, -R16, RZ ;  /* 0x800000100b0ba210 */ /* 0x000fe40007ffe0ff */
[----:B------:R-:W-:Y:S02]  /*0600*/  @!P2 IADD3 R10, PT, PT, R10, 0x1, RZ ;  /* 0x000000010a0aa810 */ /* 0x000fe40007ffe0ff */
        /* <DEDUP_REMOVED lines=8> */
[--C-:B------:R-:W-:Y:S01]  /*0690*/  SHF.R.S32.HI R16, RZ, 0x1f, R17.reuse ;  /* 0x0000001fff107819 */ /* 0x100fe20000011411 */
[----:B------:R-:W-:Y:S02]  /*06a0*/  IMAD.MOV R19, RZ, RZ, -R17 ;  /* 0x000000ffff137224 */ /* 0x000fe400078e0a11 */
        /* <DEDUP_REMOVED lines=12> */
[----:B------:R0:W2:Y:S01]  /*0770*/  LDG.E R21, desc[UR24][R12.64] ;  /* 0x000000180c157981 */ /* 0x0000a2000c1e1900 */
[----:B------:R-:W-:Y:S01]  /*0780*/  MOV R11, R25 ;  /* 0x00000019000b7202 */ /* 0x000fe20000000f00 */
[----:B------:R-:W-:Y:S01]  /*0790*/  IMAD.MOV.U32 R10, RZ, RZ, R4 ;  /* 0x000000ffff0a7224 */ /* 0x000fe200078e0004 */
[----:B------:R-:W-:Y:S01]  /*07a0*/  IADD3 R9, PT, PT, R7, R9, RZ ;  /* 0x0000000907097210 */ /* 0x000fe20007ffe0ff */
[----:B------:R-:W-:Y:S02]  /*07b0*/  IMAD R16, R16, UR16, RZ ;  /* 0x0000001010107c24 */ /* 0x000fe4000f8e02ff */
[----:B------:R-:W-:-:S04]  /*07c0*/  IMAD.WIDE.U32 R10, R17, UR16, R10 ;  /* 0x00000010110a7c25 */ /* 0x000fc8000f8e000a */
[----:B------:R-:W-:Y:S02]  /*07d0*/  IMAD R17, R17, UR17, R16 ;  /* 0x0000001111117c24 */ /* 0x000fe4000f8e0210 */
[----:B------:R-:W-:-:S03]  /*07e0*/  IMAD R18, R18, UR18, RZ ;  /* 0x0000001212127c24 */ /* 0x000fc6000f8e02ff */
[----:B------:R-:W-:Y:S01]  /*07f0*/  IADD3 R11, PT, PT, R11, R17, RZ ;  /* 0x000000110b0b7210 */ /* 0x000fe20007ffe0ff */
[C---:B------:R-:W-:Y:S02]  /*0800*/  IMAD R17, R19.reuse, UR19, R18 ;  /* 0x0000001313117c24 */ /* 0x040fe4000f8e0212 */
[----:B------:R-:W-:-:S05]  /*0810*/  IMAD.WIDE.U32 R10, R19, UR18, R10 ;  /* 0x00000012130a7c25 */ /* 0x000fca000f8e000a */
[----:B------:R-:W-:Y:S02]  /*0820*/  IADD3 R11, PT, PT, R11, R17, RZ ;  /* 0x000000110b0b7210 */ /* 0x000fe40007ffe0ff */
[----:B0-----:R-:W-:-:S04]  /*0830*/  LEA R12, P1, R10, UR20, 0x2 ;  /* 0x000000140a0c7c11 */ /* 0x001fc8000f8210ff */
[----:B------:R-:W-:Y:S02]  /*0840*/  LEA.HI.X R13, R10, UR21, R11, 0x2, P1 ;  /* 0x000000150a0d7c11 */ /* 0x000fe400088f140b */
[----:B------:R-:W-:-:S03]  /*0850*/  ISETP.GE.AND P1, PT, R9, R0, PT ;  /* 0x000000000900720c */ /* 0x000fc60003f26270 */
[----:B--2---:R1:W-:Y:S10]  /*0860*/  STG.E desc[UR24][R12.64], R21 ;  /* 0x000000150c007986 */ /* 0x0043f4000c101918 */
[----:B------:R-:W-:Y:S05]  /*0870*/  @!P1 BRA `(.L_x_145) ;  /* 0xfffffffc00449947 */ /* 0x000fea000383ffff */
[----:B------:R-:W-:Y:S05]  /*0880*/  EXIT ;  /* 0x000000000000794d */ /* 0x000fea0003800000 */
.L_x_144:
[----:B------:R-:W0:Y:S01]  /*0890*/  S2UR UR6, SR_CTAID.Z ;  /* 0x00000000000679c3 */ /* 0x000e220000002700 */
[----:B------:R-:W1:Y:S01]  /*08a0*/  LDCU UR4, c[0x0][0x398] ;  /* 0x00007300ff0477ac */ /* 0x000e620008000800 */
[----:B------:R-:W1:Y:S02]  /*08b0*/  LDCU UR8, c[0x0][0x3a0] ;  /* 0x00007400ff0877ac */ /* 0x000e640008000800 */
[----:B-1----:R-:W-:-:S04]  /*08c0*/  UIMAD UR10, UR4, UR8, URZ ;  /* 0x00000008040a72a4 */ /* 0x002fc8000f8e02ff */
[----:B0-----:R-:W-:-:S06]  /*08d0*/  UISETP.GE.AND UP0, UPT, UR6, UR10, UPT ;  /* 0x0000000a0600728c */ /* 0x001fcc000bf06270 */
[----:B------:R-:W-:-:S13]  /*08e0*/  PLOP3.LUT P0, PT, PT, PT, UP0, 0x80, 0x8 ;  /* 0x000000000008781c */ /* 0x000fda0003f0f008 */
[----:B------:R-:W-:Y:S05]  /*08f0*/  @P0 EXIT ;  /* 0x000000000000094d */ /* 0x000fea0003800000 */
[----:B------:R-:W-:Y:S01]  /*0900*/  IMAD.U32 R0, RZ, RZ, UR8 ;  /* 0x00000008ff007e24 */ /* 0x000fe2000f8e00ff */
[----:B------:R-:W0:Y:S01]  /*0910*/  LDCU.U8 UR4, c[0x0][0x38c] ;  /* 0x00007180ff0477ac */ /* 0x000e220008000000 */
[----:B------:R-:W1:Y:S01]  /*0920*/  LDC R3, c[0x0][0x388] ;  /* 0x0000e200ff037b82 */ /* 0x000e620000000800 */
[----:B------:R-:W-:Y:S01]  /*0930*/  IADD3 R8, PT, PT, R8, -0x1, RZ ;  /* 0xffffffff08087810 */ /* 0x000fe20007ffe0ff */
[----:B------:R-:W-:Y:S01]  /*0940*/  IMAD.MOV.U32 R27, RZ, RZ, 0x3f400000 ;  /* 0x3f400000ff1b7424 */ /* 0x000fe200078e00ff */
        /* <DEDUP_REMOVED lines=65> */
[----:B------:R-:W-:Y:S01]  /*0d60*/  IADD3 R23, PT, PT, R21, -0x1, RZ ;  /* 0xffffffff15177810 */ /* 0x000fe20007ffe0ff */
        /* <DEDUP_REMOVED lines=24> */
.L_x_146:
[----:B------:R-:W-:Y:S01]  /*0ef0*/  IABS R5, UR6 ;  /* 0x0000000600057c13 */ /* 0x000fe20008000000 */
[----:B------:R-:W-:Y:S01]  /*0f00*/  IMAD R22, R23, UR19, RZ ;  /* 0x0000001317167c24 */ /* 0x000fe2000f8e02ff */
[----:B------:R-:W-:Y:S01]  /*0f10*/  MOV R4, UR35 ;  /* 0x0000002300047c02 */ /* 0x000fe20008000f00 */
[----:B------:R-:W-:Y:S01]  /*0f20*/  IMAD R24, R17, UR19, RZ ;  /* 0x0000001311187c24 */ /* 0x000fe2000f8e02ff */
[----:B------:R-:W-:Y:S02]  /*0f30*/  R2UR UR7, R5 ;  /* 0x00000000050772ca */ /* 0x000fe400000e0000 */
        /* <DEDUP_REMOVED lines=20> */
[----:B------:R-:W-:Y:S01]  /*1080*/  MOV R5, UR33 ;  /* 0x0000002100057c02 */ /* 0x000fe20008000f00 */
[----:B------:R-:W-:-:S02]  /*1090*/  IMAD.U32 R4, RZ, RZ, UR32 ;  /* 0x00000020ff047e24 */ /* 0x000fc4000f8e00ff */
        /* <DEDUP_REMOVED lines=14> */
[----:B------:R-:W-:Y:S02]  /*1180*/  LEA.HI.X R37, R26, UR29, R27, 0x2, P0 ;  /* 0x0000001d1a257c11 */ /* 0x000fe400080f141b */
[----:B------:R-:W-:Y:S02]  /*1190*/  IADD3 R27, PT, PT, R31, R24, RZ ;  /* 0x000000181f1b7210 */ /* 0x000fe40007ffe0ff */
[C---:B------:R-:W-:Y:S01]  /*11a0*/  LEA R32, P0, R30.reuse, UR28, 0x2 ;  /* 0x0000001c1e207c11 */ /* 0x040fe2000f8010ff */
[----:B------:R-:W-:Y:S01]  /*11b0*/  IMAD R26, R21, UR19, RZ ;  /* 0x00000013151a7c24 */ /* 0x000fe2000f8e02ff */
[----:B------:R-:W2:Y:S02]  /*11c0*/  LDG.E R39, desc[UR24][R36.64] ;  /* 0x0000001824277981 */ /* 0x000ea4000c1e1900 */
[----:B------:R-:W-:Y:S01]  /*11d0*/  LEA.HI.X R33, R30, UR29, R27, 0x2, P0 ;  /* 0x0000001d1e217c11 */ /* 0x000fe200080f141b */
[C---:B------:R-:W-:Y:S02]  /*11e0*/  IMAD R27, R19.reuse, UR19, RZ ;  /* 0x00000013131b7c24 */ /* 0x040fe4000f8e02ff */
[----:B------:R-:W-:-:S02]  /*11f0*/  IMAD.WIDE.U32 R30, R19, UR18, R6 ;  /* 0x00000012131e7c25 */ /* 0x000fc4000f8e0006 */
[----:B------:R0:W3:Y:S02]  /*1200*/  LDG.E R41, desc[UR24][R32.64] ;  /* 0x0000001820297981 */ /* 0x0000e4000c1e1900 */
[----:B------:R-:W-:Y:S01]  /*1210*/  IMAD.WIDE.U32 R6, R21, UR18, R6 ;  /* 0x0000001215067c25 */ /* 0x000fe2000f8e0006 */
[----:B------:R-:W-:Y:S02]  /*1220*/  IADD3 R29, PT, PT, R31, R27, RZ ;  /* 0x0000001b1f1d7210 */ /* 0x000fe40007ffe0ff */
[C---:B------:R-:W-:Y:S02]  /*1230*/  LEA R34, P0, R30.reuse, UR28, 0x2 ;  /* 0x0000001c1e227c11 */ /* 0x040fe4000f8010ff */
[----:B------:R-:W-:Y:S02]  /*1240*/  IADD3 R7, PT, PT, R7, R26, RZ ;  /* 0x0000001a07077210 */ /* 0x000fe40007ffe0ff */
[----:B------:R-:W-:Y:S02]  /*1250*/  LEA.HI.X R35, R30, UR29, R29, 0x2, P0 ;  /* 0x0000001d1e237c11 */ /* 0x000fe400080f141d */
[----:B------:R-:W-:-:S03]  /*1260*/  LEA R30, P0, R6, UR28, 0x2 ;  /* 0x0000001c061e7c11 */ /* 0x000fc6000f8010ff */
[----:B------:R-:W4:Y:S01]  /*1270*/  LDG.E R43, desc[UR24][R34.64] ;  /* 0x00000018222b7981 */ /* 0x000f22000c1e1900 */
[----:B------:R-:W-:Y:S01]  /*1280*/  LEA.HI.X R31, R6, UR29, R7, 0x2, P0 ;  /* 0x0000001d061f7c11 */ /* 0x000fe200080f1407 */
[----:B------:R-:W-:-:S04]  /*1290*/  IMAD.WIDE.U32 R6, R11, UR20, R4 ;  /* 0x000000140b067c25 */ /* 0x000fc8000f8e0004 */
[----:B------:R-:W-:Y:S01]  /*12a0*/  IMAD R7, R11, UR21, R7 ;  /* 0x000000150b077c24 */ /* 0x000fe2000f8e0207 */
[----:B------:R1:W5:Y:S01]  /*12b0*/  LDG.E R29, desc[UR24][R30.64] ;  /* 0x000000181e1d7981 */ /* 0x000362000c1e1900 */
[----:B------:R-:W-:-:S05]  /*12c0*/  IMAD.WIDE.U32 R6, R28, UR4, R6 ;  /* 0x000000041c067c25 */ /* 0x000fca000f8e0006 */
[----:B------:R-:W-:-:S03]  /*12d0*/  IADD3 R7, PT, PT, R7, UR9, RZ ;  /* 0x0000000907077c10 */ /* 0x000fc6000fffe0ff */
[----:B0-----:R-:W-:-:S05]  /*12e0*/  IMAD.WIDE.U32 R32, R23, UR18, R6 ;  /* 0x0000001217207c25 */ /* 0x001fca000f8e0006 */
[----:B------:R-:W-:Y:S02]  /*12f0*/  IADD3 R33, PT, PT, R22, R33, RZ ;  /* 0x0000002116217210 */ /* 0x000fe40007ffe0ff */
[----:B------:R-:W-:-:S04]  /*1300*/  LEA R36, P0, R32, UR28, 0x2 ;  /* 0x0000001c20247c11 */ /* 0x000fc8000f8010ff */
[----:B------:R-:W-:-:S06]  /*1310*/  LEA.HI.X R37, R32, UR29, R33, 0x2, P0 ;  /* 0x0000001d20257c11 */ /* 0x000fcc00080f1421 */
[----:B------:R-:W2:Y:S02]  /*1320*/  LDG.E R37, desc[UR24][R36.64] ;  /* 0x0000001824257981 */ /* 0x000ea4000c1e1900 */
[----:B--2---:R-:W-:-:S04]  /*1330*/  FMUL.FTZ R33, R0, R37 ;  /* 0x0000002500217220 */ /* 0x004fc80000410000 */
[----:B------:R-:W-:Y:S01]  /*1340*/  FFMA.FTZ R39, R8, R39, R33 ;  /* 0x0000002708277223 */ /* 0x000fe20000010021 */
[----:B------:R-:W-:-:S04]  /*1350*/  IMAD.WIDE.U32 R32, R17, UR18, R6 ;  /* 0x0000001211207c25 */ /* 0x000fc8000f8e0006 */
[----:B-1----:R-:W-:Y:S01]  /*1360*/  IMAD.IADD R31, R24, 0x1, R33 ;  /* 0x00000001181f7824 */ /* 0x002fe200078e0221 */
[----:B------:R-:W-:-:S04]  /*1370*/  LEA R34, P0, R32, UR28, 0x2 ;  /* 0x0000001c20227c11 */ /* 0x000fc8000f8010ff */
[----:B------:R-:W-:-:S06]  /*1380*/  LEA.HI.X R35, R32, UR29, R31, 0x2, P0 ;  /* 0x0000001d20237c11 */ /* 0x000fcc00080f141f */
[----:B------:R-:W2:Y:S02]  /*1390*/  LDG.E R35, desc[UR24][R34.64] ;  /* 0x0000001822237981 */ /* 0x000ea4000c1e1900 */
[----:B--2---:R-:W-:-:S04]  /*13a0*/  FMUL.FTZ R31, R0, R35 ;  /* 0x00000023001f7220 */ /* 0x004fc80000410000 */
[----:B---3--:R-:W-:Y:S01]  /*13b0*/  FFMA.FTZ R41, R8, R41, R31 ;  /* 0x0000002908297223 */ /* 0x008fe2000001001f */
[----:B------:R-:W-:-:S04]  /*13c0*/  IMAD.WIDE.U32 R30, R19, UR18, R6 ;  /* 0x00000012131e7c25 */ /* 0x000fc8000f8e0006 */
[----:B------:R-:W-:Y:S01]  /*13d0*/  IMAD.WIDE.U32 R6, R21, UR18, R6 ;  /* 0x0000001215067c25 */ /* 0x000fe2000f8e0006 */
[----:B------:R-:W-:Y:S02]  /*13e0*/  IADD3 R31, PT, PT, R27, R31, RZ ;  /* 0x0000001f1b1f7210 */ /* 0x000fe40007ffe0ff */
[----:B------:R-:W-:Y:S02]  /*13f0*/  LEA R32, P0, R30, UR28, 0x2 ;  /* 0x0000001c1e207c11 */ /* 0x000fe4000f8010ff */
[----:B------:R-:W-:Y:S02]  /*1400*/  IADD3 R7, PT, PT, R26, R7, RZ ;  /* 0x000000071a077210 */ /* 0x000fe40007ffe0ff */
[----:B------:R-:W-:Y:S02]  /*1410*/  LEA.HI.X R33, R30, UR29, R31, 0x2, P0 ;  /* 0x0000001d1e217c11 */ /* 0x000fe400080f141f */
[----:B------:R-:W-:-:S04]  /*1420*/  LEA R34, P0, R6, UR28, 0x2 ;  /* 0x0000001c06227c11 */ /* 0x000fc8000f8010ff */
[----:B------:R-:W-:Y:S01]  /*1430*/  LEA.HI.X R35, R6, UR29, R7, 0x2, P0 ;  /* 0x0000001d06237c11 */ /* 0x000fe200080f1407 */
[----:B------:R-:W2:Y:S05]  /*1440*/  LDG.E R33, desc[UR24][R32.64] ;  /* 0x0000001820217981 */ /* 0x000eaa000c1e1900 */
[----:B------:R-:W3:Y:S01]  /*1450*/  LDG.E R35, desc[UR24][R34.64] ;  /* 0x0000001822237981 */ /* 0x000ee2000c1e1900 */
[----:B------:R-:W-:-:S04]  /*1460*/  IMAD.WIDE.U32 R6, R13, UR20, R4 ;  /* 0x000000140d067c25 */ /* 0x000fc8000f8e0004 */
[----:B------:R-:W-:Y:S02]  /*1470*/  IMAD R7, R13, UR21, R7 ;  /* 0x000000150d077c24 */ /* 0x000fe4000f8e0207 */
[----:B------:R-:W-:-:S05]  /*1480*/  IMAD.WIDE.U32 R6, R28, UR4, R6 ;  /* 0x000000041c067c25 */ /* 0x000fca000f8e0006 */
[----:B------:R-:W-:Y:S01]  /*1490*/  IADD3 R7, PT, PT, R7, UR9, RZ ;  /* 0x0000000907077c10 */ /* 0x000fe2000fffe0ff */
[----:B--2---:R-:W-:-:S04]  /*14a0*/  FMUL.FTZ R31, R0, R33 ;  /* 0x00000021001f7220 */ /* 0x004fc80000410000 */
[----:B----4-:R-:W-:Y:S01]  /*14b0*/  FFMA.FTZ R43, R8, R43, R31 ;  /* 0x0000002b082b7223 */ /* 0x010fe2000001001f */
[----:B---3--:R-:W-:-:S04]  /*14c0*/  FMUL.FTZ R31, R0, R35 ;  /* 0x00000023001f7220 */ /* 0x008fc80000410000 */
[----:B-----5:R-:W-:Y:S01]  /*14d0*/  FFMA.FTZ R29, R8, R29, R31 ;  /* 0x0000001d081d7223 */ /* 0x020fe2000001001f */
[----:B------:R-:W-:-:S05]  /*14e0*/  IMAD.WIDE.U32 R30, R23, UR18, R6 ;  /* 0x00000012171e7c25 */ /* 0x000fca000f8e0006 */
[----:B------:R-:W-:Y:S02]  /*14f0*/  IADD3 R31, PT, PT, R22, R31, RZ ;  /* 0x0000001f161f7210 */ /* 0x000fe40007ffe0ff */
[----:B------:R-:W-:-:S04]  /*1500*/  LEA R32, P0, R30, UR28, 0x2 ;  /* 0x0000001c1e207c11 */ /* 0x000fc8000f8010ff */
[----:B------:R-:W-:Y:S01]  /*1510*/  LEA.HI.X R33, R30, UR29, R31, 0x2, P0 ;  /* 0x0000001d1e217c11 */ /* 0x000fe200080f141f */
[----:B------:R-:W-:-:S04]  /*1520*/  IMAD.WIDE.U32 R30, R17, UR18, R6 ;  /* 0x00000012111e7c25 */ /* 0x000fc8000f8e0006 */
[----:B------:R-:W2:Y:S01]  /*1530*/  LDG.E R32, desc[UR24][R32.64] ;  /* 0x0000001820207981 */ /* 0x000ea2000c1e1900 */
[----:B------:R-:W-:Y:S02]  /*1540*/  IADD3 R31, PT, PT, R24, R31, RZ ;  /* 0x0000001f181f7210 */ /* 0x000fe40007ffe0ff */
[----:B------:R-:W-:-:S04]  /*1550*/  LEA R34, P0, R30, UR28, 0x2 ;  /* 0x0000001c1e227c11 */ /* 0x000fc8000f8010ff */
[----:B------:R-:W-:Y:S01]  /*1560*/  LEA.HI.X R35, R30, UR29, R31, 0x2, P0 ;  /* 0x0000001d1e237c11 */ /* 0x000fe200080f141f */
[----:B------:R-:W-:-:S04]  /*1570*/  IMAD.WIDE.U32 R30, R19, UR18, R6 ;  /* 0x00000012131e7c25 */ /* 0x000fc8000f8e0006 */
[----:B------:R-:W-:Y:S01]  /*1580*/  IMAD.IADD R31, R27, 0x1, R31 ;  /* 0x000000011b1f7824 */ /* 0x000fe200078e021f */
[C---:B------:R-:W-:Y:S01]  /*1590*/  LEA R36, P0, R30.reuse, UR28, 0x2 ;  /* 0x0000001c1e247c11 */ /* 0x040fe2000f8010ff */
[----:B------:R-:W3:Y:S03]  /*15a0*/  LDG.E R34, desc[UR24][R34.64] ;  /* 0x0000001822227981 */ /* 0x000ee6000c1e1900 */
[----:B------:R-:W-:-:S05]  /*15b0*/  LEA.HI.X R37, R30, UR29, R31, 0x2, P0 ;  /* 0x0000001d1e257c11 */ /* 0x000fca00080f141f */
[----:B------:R0:W4:Y:S01]  /*15c0*/  LDG.E R33, desc[UR24][R36.64] ;  /* 0x0000001824217981 */ /* 0x000122000c1e1900 */
[----:B------:R-:W-:-:S04]  /*15d0*/  IMAD.WIDE.U32 R4, R15, UR20, R4 ;  /* 0x000000140f047c25 */ /* 0x000fc8000f8e0004 */
[----:B------:R-:W-:Y:S02]  /*15e0*/  IMAD R5, R15, UR21, R5 ;  /* 0x000000150f057c24 */ /* 0x000fe4000f8e0205 */
[----:B------:R-:W-:-:S04]  /*15f0*/  IMAD.WIDE.U32 R30, R21, UR18, R6 ;  /* 0x00000012151e7c25 */ /* 0x000fc8000f8e0006 */
[----:B------:R-:W-:Y:S01]  /*1600*/  IMAD.WIDE.U32 R4, R28, UR4, R4 ;  /* 0x000000041c047c25 */ /* 0x000fe2000f8e0004 */
[----:B------:R-:W-:Y:S02]  /*1610*/  IADD3 R7, PT, PT, R26, R31, RZ ;  /* 0x0000001f1a077210 */ /* 0x000fe40007ffe0ff */
[C---:B------:R-:W-:Y:S02]  /*1620*/  LEA R6, P0, R30.reuse, UR28, 0x2 ;  /* 0x0000001c1e067c11 */ /* 0x040fe4000f8010ff */
[----:B------:R-:W-:Y:S02]  /*1630*/  IADD3 R5, PT, PT, R5, UR9, RZ ;  /* 0x0000000905057c10 */ /* 0x000fe4000fffe0ff */
[----:B------:R-:W-:Y:S01]  /*1640*/  LEA.HI.X R7, R30, UR29, R7, 0x2, P0 ;  /* 0x0000001d1e077c11 */ /* 0x000fe200080f1407 */
[----:B------:R-:W-:-:S04]  /*1650*/  IMAD.WIDE.U32 R30, R23, UR18, R4 ;  /* 0x00000012171e7c25 */ /* 0x000fc8000f8e0004 */
[----:B------:R-:W5:Y:S01]  /*1660*/  LDG.E R6, desc[UR24][R6.64] ;  /* 0x0000001806067981 */ /* 0x000f62000c1e1900 */
[----:B------:R-:W-:Y:S02]  /*1670*/  IADD3 R31, PT, PT, R22, R31, RZ ;  /* 0x0000001f161f7210 */ /* 0x000fe40007ffe0ff */
[----:B0-----:R-:W-:-:S04]  /*1680*/  LEA R36, P0, R30, UR28, 0x2 ;  /* 0x0000001c1e247c11 */ /* 0x001fc8000f8010ff */
[----:B------:R-:W-:Y:S01]  /*1690*/  LEA.HI.X R37, R30, UR29, R31, 0x2, P0 ;  /* 0x0000001d1e257c11 */ /* 0x000fe200080f141f */
[----:B------:R-:W-:-:S04]  /*16a0*/  IMAD.WIDE.U32 R30, R17, UR18, R4 ;  /* 0x00000012111e7c25 */ /* 0x000fc8000f8e0004 */
[----:B------:R-:W5:Y:S01]  /*16b0*/  LDG.E R36, desc[UR24][R36.64] ;  /* 0x0000001824247981 */ /* 0x000f62000c1e1900 */
[----:B------:R-:W-:Y:S02]  /*16c0*/  IADD3 R31, PT, PT, R24, R31, RZ ;  /* 0x0000001f181f7210 */ /* 0x000fe40007ffe0ff */
[----:B------:R-:W-:Y:S01]  /*16d0*/  LEA R42, P0, R30, UR28, 0x2 ;  /* 0x0000001c1e2a7c11 */ /* 0x000fe2000f8010ff */
[----:B---3--:R-:W-:Y:S01]  /*16e0*/  FFMA.FTZ R41, R10, R34, R41 ;  /* 0x000000220a297223 */ /* 0x008fe20000010029 */
[----:B------:R-:W-:-:S04]  /*16f0*/  IMAD.WIDE.U32 R34, R19, UR18, R4 ;  /* 0x0000001213227c25 */ /* 0x000fc8000f8e0004 */
[----:B------:R-:W-:-:S04]  /*1700*/  IMAD.WIDE.U32 R4, R21, UR18, R4 ;  /* 0x0000001215047c25 */ /* 0x000fc8000f8e0004 */
[----:B----4-:R-:W-:Y:S01]  /*1710*/  FFMA.FTZ R33, R10, R33, R43 ;  /* 0x000000210a217223 */ /* 0x010fe2000001002b */
[----:B------:R-:W-:Y:S02]  /*1720*/  LEA.HI.X R43, R30, UR29, R31, 0x2, P0 ;  /* 0x0000001d1e2b7c11 */ /* 0x000fe400080f141f */
[----:B------:R-:W-:Y:S02]  /*1730*/  IADD3 R27, PT, PT, R27, R35, RZ ;  /* 0x000000231b1b7210 */ /* 0x000fe40007ffe0ff */
[----:B------:R-:W-:Y:S01]  /*1740*/  LEA R30, P0, R34, UR28, 0x2 ;  /* 0x0000001c221e7c11 */ /* 0x000fe2000f8010ff */
[----:B------:R-:W3:Y:S01]  /*1750*/  LDG.E R42, desc[UR24][R42.64] ;  /* 0x000000182a2a7981 */ /* 0x000ee2000c1e1900 */
[----:B------:R-:W-:Y:S02]  /*1760*/  IMAD.IADD R5, R26, 0x1, R5 ;  /* 0x000000011a057824 */ /* 0x000fe400078e0205 */
[----:B------:R-:W-:Y:S02]  /*1770*/  LEA.HI.X R31, R34, UR29, R27, 0x2, P0 ;  /* 0x0000001d221f7c11 */ /* 0x000fe400080f141b */
[----:B------:R-:W-:-:S03]  /*1780*/  LEA R26, P0, R4, UR28, 0x2 ;  /* 0x0000001c041a7c11 */ /* 0x000fc6000f8010ff */
[----:B------:R-:W4:Y:S01]  /*1790*/  LDG.E R30, desc[UR24][R30.64] ;  /* 0x000000181e1e7981 */ /* 0x000f22000c1e1900 */
[----:B------:R-:W-:-:S06]  /*17a0*/  LEA.HI.X R27, R4, UR29, R5, 0x2, P0 ;  /* 0x0000001d041b7c11 */ /* 0x000fcc00080f1405 */
[----:B------:R-:W4:Y:S01]  /*17b0*/  LDG.E R27, desc[UR24][R26.64] ;  /* 0x000000181a1b7981 */ /* 0x000f22000c1e1900 */
[----:B------:R-:W-:Y:S01]  /*17c0*/  MOV R5, UR12 ;  /* 0x0000000c00057c02 */ /* 0x000fe20008000f00 */
[----:B------:R-:W-:Y:S01]  /*17d0*/  UIMAD UR7, UR7, UR12, URZ ;  /* 0x0000000c070772a4 */ /* 0x000fe2000f8e02ff */
[----:B------:R-:W-:-:S03]  /*17e0*/  MOV R24, R2 ;  /* 0x0000000200187202 */ /* 0x000fc60000000f00 */
[----:B------:R-:W-:Y:S02]  /*17f0*/  UIMAD UR7, UR5, UR13, UR7 ;  /* 0x0000000d050772a4 */ /* 0x000fe4000f8e0207 */
[----:B------:R-:W-:-:S04]  /*1800*/  IMAD.WIDE.U32 R4, R5, UR5, R24 ;  /* 0x0000000505047c25 */ /* 0x000fc8000f8e0018 */
[----:B--2---:R-:W-:Y:S01]  /*1810*/  FFMA.FTZ R39, R10, R32, R39 ;  /* 0x000000200a277223 */ /* 0x004fe20000010027 */
[----:B------:R-:W-:Y:S01]  /*1820*/  MOV R35, UR14 ;  /* 0x0000000e00237c02 */ /* 0x000fe20008000f00 */
[----:B------:R-:W-:Y:S01]  /*1830*/  UIMAD UR8, UR8, UR14, URZ ;  /* 0x0000000e080872a4 */ /* 0x000fe2000f8e02ff */
[----:B------:R-:W-:Y:S01]  /*1840*/  IADD3 R5, PT, PT, R5, UR7, RZ ;  /* 0x0000000705057c10 */ /* 0x000fe2000fffe0ff */
[----:B-----5:R-:W-:Y:S02]  /*1850*/  FFMA.FTZ R39, R12, R36, R39 ;  /* 0x000000240c277223 */ /* 0x020fe40000010027 */
[----:B------:R-:W-:Y:S02]  /*1860*/  UIMAD UR8, UR4, UR15, UR8 ;  /* 0x0000000f040872a4 */ /* 0x000fe4000f8e0208 */
[----:B------:R-:W-:-:S04]  /*1870*/  IMAD.WIDE.U32 R4, R35, UR4, R4 ;  /* 0x0000000423047c25 */ /* 0x000fc8000f8e0004 */
[----:B------:R-:W-:Y:S01]  /*1880*/  FFMA.FTZ R29, R10, R6, R29 ;  /* 0x000000060a1d7223 */ /* 0x000fe2000001001d */
[----:B------:R-:W-:Y:S02]  /*1890*/  IADD3 R5, PT, PT, R5, UR8, RZ ;  /* 0x0000000805057c10 */ /* 0x000fe4000fffe0ff */
[----:B------:R-:W-:-:S04]  /*18a0*/  LEA R6, P0, R4, UR22, 0x2 ;  /* 0x0000001604067c11 */ /* 0x000fc8000f8010ff */
[----:B------:R-:W-:Y:S01]  /*18b0*/  LEA.HI.X R7, R4, UR23, R5, 0x2, P0 ;  /* 0x0000001704077c11 */ /* 0x000fe200080f1405 */
[----:B------:R-:W-:-:S04]  /*18c0*/  UIADD3 UR6, UPT, UPT, UR30, UR6, URZ ;  /* 0x000000061e067290 */ /* 0x000fc8000fffe0ff */
[----:B------:R-:W-:Y:S01]  /*18d0*/  UISETP.GE.AND UP1, UPT, UR6, UR10, UPT ;  /* 0x0000000a0600728c */ /* 0x000fe2000bf26270 */
[----:B---3--:R-:W-:-:S04]  /*18e0*/  FFMA.FTZ R41, R12, R42, R41 ;  /* 0x0000002a0c297223 */ /* 0x008fc80000010029 */
[----:B------:R-:W-:-:S04]  /*18f0*/  FMUL.FTZ R41, R14, R41 ;  /* 0x000000290e297220 */ /* 0x000fc80000410000 */
[----:B------:R-:W-:Y:S01]  /*1900*/  FFMA.FTZ R39, R16, R39, R41 ;  /* 0x0000002710277223 */ /* 0x000fe20000010029 */
[----:B----4-:R-:W-:-:S04]  /*1910*/  FFMA.FTZ R33, R12, R30, R33 ;  /* 0x0000001e0c217223 */ /* 0x010fc80000010021 */
[----:B------:R-:W-:Y:S01]  /*1920*/  FFMA.FTZ R33, R18, R33, R39 ;  /* 0x0000002112217223 */ /* 0x000fe20000010027 */
[----:B------:R-:W-:-:S04]  /*1930*/  FFMA.FTZ R27, R12, R27, R29 ;  /* 0x0000001b0c1b7223 */ /* 0x000fc8000001001d */
[----:B------:R-:W-:-:S05]  /*1940*/  FFMA.FTZ R27, R20, R27, R33 ;  /* 0x0000001b141b7223 */ /* 0x000fca0000010021 */
[----:B------:R0:W-:Y:S01]  /*1950*/  STG.E desc[UR24][R6.64], R27 ;  /* 0x0000001b06007986 */ /* 0x0001e2000c101918 */
[----:B------:R-:W-:Y:S05]  /*1960*/  BRA.U !UP1, `(.L_x_146) ;  /* 0xfffffff509607547 */ /* 0x000fea000b83ffff */
[----:B------:R-:W-:Y:S05]  /*1970*/  EXIT ;  /* 0x000000000000794d */ /* 0x000fea0003800000 */
.L_x_147:
        /* <DEDUP_REMOVED lines=16> */
.L_x_171:


//--------------------- .text._ZN2at6native53_GLOBAL__N__83c2e5dd_20_UpSampleBicubic2d_cu_80ee57ca28upsample_bicubic2d_out_frameIddEEviT0_S3_bNS_27GenericPackedTensorAccessorIKT_Lm4ENS_16DefaultPtrTraitsElEENS4_IS5_Lm4ES7_lEE --------------------------
	.section	.text._ZN2at6native53_GLOBAL__N__83c2e5dd_20_UpSampleBicubic2d_cu_80ee57ca28upsample_bicubic2d_out_frameIddEEviT0_S3_bNS_27GenericPackedTensorAccessorIKT_Lm4ENS_16DefaultPtrTraitsElEENS4_IS5_Lm4ES7_lEE,"ax",@progbits
	.align	128
.text._ZN2at6native53_GLOBAL__N__83c2e5dd_20_UpSampleBicubic2d_cu_80ee57ca28upsample_bicubic2d_out_frameIddEEviT0_S3_bNS_27GenericPackedTensorAccessorIKT_Lm4ENS_16DefaultPtrTraitsElEENS4_IS5_Lm4ES7_lEE:
        .type           _ZN2at6native53_GLOBAL__N__83c2e5dd_20_UpSampleBicubic2d_cu_80ee57ca28upsample_bicubic2d_out_frameIddEEviT0_S3_bNS_27GenericPackedTensorAccessorIKT_Lm4ENS_16DefaultPtrTraitsElEENS4_IS5_Lm4ES7_lEE,@function
        .size           _ZN2at6native53_GLOBAL__N__83c2e5dd_20_UpSampleBicubic2d_cu_80ee57ca28upsample_bicubic2d_out_frameIddEEviT0_S3_bNS_27GenericPackedTensorAccessorIKT_Lm4ENS_16DefaultPtrTraitsElEENS4_IS5_Lm4ES7_lEE,(.L_x_172 - _ZN2at6native53_GLOBAL__N__83c2e5dd_20_UpSampleBicubic2d_cu_80ee57ca28upsample_bicubic2d_out_frameIddEEviT0_S3_bNS_27GenericPackedTensorAccessorIKT_Lm4ENS_16DefaultPtrTraitsElEENS4_IS5_Lm4ES7_lEE)
        .other          _ZN2at6native53_GLOBAL__N__83c2e5dd_20_UpSampleBicubic2d_cu_80ee57ca28upsample_bicubic2d_out_frameIddEEviT0_S3_bNS_27GenericPackedTensorAccessorIKT_Lm4ENS_16DefaultPtrTraitsElEENS4_IS5_Lm4ES7_lEE,@"STO_CUDA_ENTRY STV_DEFAULT"
_ZN2at6native53_GLOBAL__N__83c2e5dd_20_UpSampleBicubic2d_cu_80ee57ca28upsample_bicubic2d_out_frameIddEEviT0_S3_bNS_27GenericPackedTensorAccessorIKT_Lm4ENS_16DefaultPtrTraitsElEENS4_IS5_Lm4ES7_lEE:
        /* <DEDUP_REMOVED lines=10> */
[----:B------:R-:W-:Y:S01]  /*00a0*/  IABS R8, R4 ;  /* 0x0000000400087213 */ /* 0x000fe20000000000 */
[----:B------:R-:W1:Y:S01]  /*00b0*/  LDCU.64 UR6, c[0x0][0x358] ;  /* 0x00006b00ff0677ac */ /* 0x000e620008000a00 */
[----:B0-----:R-:W-:-:S04]  /*00c0*/  IABS R6, R5 ;  /* 0x0000000500067213 */ /* 0x001fc80000000000 */
[----:B------:R-:W0:Y:S08]  /*00d0*/  I2F.RP R0, R6 ;  /* 0x0000000600007306 */ /* 0x000e300000209400 */
[----:B0-----:R-:W0:Y:S02]  /*00e0*/  MUFU.RCP R0, R0 ;  /* 0x0000000000007308 */ /* 0x001e240000001000 */
[----:B0-----:R-:W-:-:S06]  /*00f0*/  VIADD R2, R0, 0xffffffe ;  /* 0x0ffffffe00027836 */ /* 0x001fcc0000000000 */
[----:B------:R0:W2:Y:S02]  /*0100*/  F2I.FTZ.U32.TRUNC.NTZ R3, R2 ;  /* 0x0000000200037305 */ /* 0x0000a4000021f000 */
[----:B0-----:R-:W-:Y:S01]  /*0110*/  IMAD.MOV.U32 R2, RZ, RZ, RZ ;  /* 0x000000ffff027224 */ /* 0x001fe200078e00ff */
[----:B--2---:R-:W-:-:S05]  /*0120*/  IADD3 R7, PT, PT, RZ, -R3, RZ ;  /* 0x80000003ff077210 */ /* 0x004fca0007ffe0ff */
[----:B------:R-:W-:-:S04]  /*0130*/  IMAD R7, R7, R6, RZ ;  /* 0x0000000607077224 */ /* 0x000fc800078e02ff */
[----:B------:R-:W-:Y:S02]  /*0140*/  IMAD.HI.U32 R3, R3, R7, R2 ;  /* 0x0000000703037227 */ /* 0x000fe400078e0002 */
[----:B------:R-:W0:Y:S02]  /*0150*/  LDC R2, c[0x0][0x3c0] ;  /* 0x0000f000ff027b82 */ /* 0x000e240000000800 */
[----:B------:R-:W-:-:S04]  /*0160*/  IMAD.MOV.U32 R7, RZ, RZ, R8 ;  /* 0x000000ffff077224 */ /* 0x000fc800078e0008 */
[----:B------:R-:W-:-:S05]  /*0170*/  IMAD.HI.U32 R0, R3, R7, RZ ;  /* 0x0000000703007227 */ /* 0x000fca00078e00ff */
[----:B------:R-:W-:-:S05]  /*0180*/  IADD3 R3, PT, PT, -R0, RZ, RZ ;  /* 0x000000ff00037210 */ /* 0x000fca0007ffe1ff */
[----:B------:R-:W-:Y:S01]  /*0190*/  IMAD R3, R6, R3, R7 ;  /* 0x0000000306037224 */ /* 0x000fe200078e0207 */
[----:B------:R-:W-:-:S04]  /*01a0*/  LOP3.LUT R7, R4, R5, RZ, 0x3c, !PT ;  /* 0x0000000504077212 */ /* 0x000fc800078e3cff */
[----:B------:R-:W-:Y:S02]  /*01b0*/  ISETP.GT.U32.AND P1, PT, R6, R3, PT ;  /* 0x000000030600720c */ /* 0x000fe40003f24070 */
[----:B------:R-:W-:-:S11]  /*01c0*/  ISETP.GE.AND P2, PT, R7, RZ, PT ;  /* 0x000000ff0700720c */ /* 0x000fd60003f46270 */
[----:B------:R-:W-:Y:S02]  /*01d0*/  @!P1 IMAD.IADD R3, R3, 0x1, -R6 ;  /* 0x0000000103039824 */ /* 0x000fe400078e0a06 */
[----:B------:R-:W-:Y:S01]  /*01e0*/  @!P1 VIADD R0, R0, 0x1 ;  /* 0x0000000100009836 */ /* 0x000fe20000000000 */
[----:B------:R-:W-:Y:S02]  /*01f0*/  ISETP.NE.AND P1, PT, R5, RZ, PT ;  /* 0x000000ff0500720c */ /* 0x000fe40003f25270 */
[----:B------:R-:W-:Y:S02]  /*0200*/  ISETP.GE.U32.AND P0, PT, R3, R6, PT ;  /* 0x000000060300720c */ /* 0x000fe40003f06070 */
[----:B------:R-:W2:Y:S08]  /*0210*/  LDC R3, c[0x0][0x3b8] ;  /* 0x0000ee00ff037b82 */ /* 0x000eb00000000800 */
[----:B------:R-:W2:Y:S03]  /*0220*/  LDC R6, c[0x0][0x400] ;  /* 0x00010000ff067b82 */ /* 0x000ea60000000800 */
        /* <DEDUP_REMOVED lines=24> */
[----:B------:R-:W-:Y:S01]  /*03b0*/  IADD3 R7, PT, PT, R7, R5, RZ ;  /* 0x0000000507077210 */ /* 0x000fe20007ffe0ff */
[----:B------:R-:W0:Y:S01]  /*03c0*/  LDC.64 R2, c[0x0][0x418] ;  /* 0x00010600ff027b82 */ /* 0x000e220000000a00 */
[----:B------:R-:W-:Y:S01]  /*03d0*/  SHF.R.S32.HI R10, RZ, 0x1f, R0 ;  /* 0x0000001fff0a7819 */ /* 0x000fe20000011400 */
[----:B------:R-:W-:Y:S01]  /*03e0*/  IMAD.IADD R9, R9, 0x1, R11 ;  /* 0x0000000109097824 */ /* 0x000fe200078e020b */
[----:B------:R-:W-:Y:S01]  /*03f0*/  LOP3.LUT R42, R18, 0x7, RZ, 0xc0, !PT ;  /* 0x00000007122a7812 */ /* 0x000fe200078ec0ff */
[----:B------:R-:W-:Y:S01]  /*0400*/  IMAD.WIDE.U32 R6, R0, UR8, R6 ;  /* 0x0000000800067c25 */ /* 0x000fe2000f8e0006 */
[----:B------:R-:W-:-:S03]  /*0410*/  UMOV UR4, URZ ;  /* 0x000000ff00047c82 */ /* 0x000fc60008000000 */
[----:B------:R-:W1:Y:S01]  /*0420*/  LDC.64 R4, c[0x0][0x3d0] ;  /* 0x0000f400ff047b82 */ /* 0x000e620000000a00 */
[C---:B------:R-:W-:Y:S02]  /*0430*/  IMAD R11, R10.reuse, UR8, RZ ;  /* 0x000000080a0b7c24 */ /* 0x040fe4000f8e02ff */
[----:B------:R-:W-:Y:S02]  /*0440*/  IMAD R13, R10, UR12, RZ ;  /* 0x0000000c0a0d7c24 */ /* 0x000fe4000f8e02ff */
[C---:B------:R-:W-:Y:S02]  /*0450*/  IMAD R11, R0.reuse, UR9, R11 ;  /* 0x00000009000b7c24 */ /* 0x040fe4000f8e020b */
[C---:B------:R-:W-:Y:S02]  /*0460*/  IMAD R13, R0.reuse, UR13, R13 ;  /* 0x0000000d000d7c24 */ /* 0x040fe4000f8e020d */
[----:B------:R-:W-:Y:S01]  /*0470*/  IMAD.WIDE.U32 R8, R0, UR12, R8 ;  /* 0x0000000c00087c25 */ /* 0x000fe2000f8e0008 */
[----:B------:R-:W-:-:S02]  /*0480*/  LOP3.LUT R0, R18, 0x7ffffff8, RZ, 0xc0, !PT ;  /* 0x7ffffff812007812 */ /* 0x000fc400078ec0ff */
[----:B------:R-:W-:Y:S01]  /*0490*/  LOP3.LUT R18, R18, 0x3, RZ, 0xc0, !PT ;  /* 0x0000000312127812 */ /* 0x000fe200078ec0ff */
[----:B------:R-:W-:Y:S01]  /*04a0*/  VIADD R10, R42, 0xffffffff ;  /* 0xffffffff2a0a7836 */ /* 0x000fe20000000000 */
[----:B------:R-:W-:Y:S01]  /*04b0*/  IADD3 R19, PT, PT, R7, R11, RZ ;  /* 0x0000000b07137210 */ /* 0x000fe20007ffe0ff */
[----:B------:R-:W-:Y:S01]  /*04c0*/  IMAD.IADD R21, R9, 0x1, R13 ;  /* 0x0000000109157824 */ /* 0x000fe200078e020d */
[--C-:B0-----:R-:W-:Y:S01]  /*04d0*/  SHF.L.U64.HI R22, R2, 0x6, R3.reuse ;  /* 0x0000000602167819 */ /* 0x101fe20000010203 */
[----:B------:R-:W-:Y:S01]  /*04e0*/  IMAD.MOV R20, RZ, RZ, -R0 ;  /* 0x000000ffff147224 */ /* 0x000fe200078e0a00 */
[----:B------:R-:W-:Y:S02]  /*04f0*/  ISETP.GE.U32.AND P0, PT, R10, 0x3, PT ;  /* 0x000000030a00780c */ /* 0x000fe40003f06070 */
[C---:B------:R-:W-:Y:S02]  /*0500*/  SHF.L.U64.HI R3, R2.reuse, 0x3, R3 ;  /* 0x0000000302037819 */ /* 0x040fe40000010203 */
[----:B------:R-:W-:-:S02]  /*0510*/  SHF.L.U32 R23, R2, 0x3, RZ ;  /* 0x0000000302177819 */ /* 0x000fc400000006ff */
[C-C-:B-1----:R-:W-:Y:S01]  /*0520*/  SHF.L.U64.HI R24, R4.reuse, 0x6, R5.reuse ;  /* 0x0000000604187819 */ /* 0x142fe20000010205 */
[C---:B------:R-:W-:Y:S01]  /*0530*/  IMAD.SHL.U32 R25, R4.reuse, 0x8, RZ ;  /* 0x0000000804197824 */ /* 0x040fe200078e00ff */
[----:B------:R-:W-:-:S07]  /*0540*/  SHF.L.U64.HI R5, R4, 0x3, R5 ;  /* 0x0000000304057819 */ /* 0x000fce0000010205 */
.L_x_154:
[----:B0-----:R-:W0:Y:S01]  /*0550*/  LDCU UR5, c[0x0][0x3b0] ;  /* 0x00007600ff0577ac */ /* 0x001e220008000800 */
[----:B-1----:R-:W1:Y:S01]  /*0560*/  LDC.64 R16, c[0x0][0x3c8] ;  /* 0x0000f200ff107b82 */ /* 0x002e620000000a00 */
[----:B------:R-:W-:Y:S01]  /*0570*/  MOV R11, R19 ;  /* 0x00000013000b7202 */ /* 0x000fe20000000f00 */
[----:B------:R-:W-:Y:S02]  /*0580*/  IMAD.MOV.U32 R10, RZ, RZ, R6 ;  /* 0x000000ffff0a7224 */ /* 0x000fe400078e0006 */
[----:B------:R-:W-:Y:S02]  /*0590*/  HFMA2 R27, -RZ, RZ, 0, 0 ;  /* 0x00000000ff1b7431 */ /* 0x000fe400000001ff */
[----:B------:R-:W-:Y:S02]  /*05a0*/  IMAD.MOV.U32 R12, RZ, RZ, R8 ;  /* 0x000000ffff0c7224 */ /* 0x000fe400078e0008 */
[----:B------:R-:W-:Y:S01]  /*05b0*/  IMAD.MOV.U32 R13, RZ, RZ, R21 ;  /* 0x000000ffff0d7224 */ /* 0x000fe200078e0015 */
        /* <DEDUP_REMOVED lines=14> */
.L_x_150:
[----:B------:R-:W-:-:S05]  /*06a0*/  IMAD.MOV.U32 R28, RZ, RZ, R14 ;  /* 0x000000ffff1c7224 */ /* 0x000fca00078e000e */
[----:B0-----:R-:W2:Y:S01]  /*06b0*/  LDG.E.64 R30, desc[UR6][R28.64] ;  /* 0x000000061c1e7981 */ /* 0x001ea2000c1e1b00 */
[----:B------:R-:W-:-:S04]  /*06c0*/  IADD3 R36, P1, PT, R14, R25, RZ ;  /* 0x000000190e247210 */ /* 0x000fc80007f3e0ff */
        /* <DEDUP_REMOVED lines=9> */
[----:B------:R-:W2:Y:S01]  /*0760*/  LDG.E.64 R34, desc[UR6][R40.64] ;  /* 0x0000000628227981 */ /* 0x000ea2000c1e1b00 */
[----:B------:R-:W-:Y:S02]  /*0770*/  IADD3 R46, P2, PT, R40, R25, RZ ;  /* 0x00000019282e7210 */ /* 0x000fe40007f5e0ff */
[----:B------:R-:W-:-:S03]  /*0780*/  IADD3.X R45, PT, PT, R39, R3, RZ, P1, !PT ;  /* 0x00000003272d7210 */ /* 0x000fc60000ffe4ff */
[----:B------:R-:W-:Y:S01]  /*0790*/  IMAD.X R47, R41, 0x1, R5, P2 ;  /* 0x00000001292f7824 */ /* 0x000fe200010e0605 */
[----:B------:R-:W-:Y:S01]  /*07a0*/  IADD3 R36, P1, PT, R44, R23, RZ ;  /* 0x000000172c247210 */ /* 0x000fe20007f3e0ff */
[----:B--2---:R2:W-:Y:S04]  /*07b0*/  STG.E.64 desc[UR6][R44.64], R34 ;  /* 0x000000222c007986 */ /* 0x0045e8000c101b06 */
[----:B0-----:R-:W3:Y:S01]  /*07c0*/  LDG.E.64 R30, desc[UR6][R46.64] ;  /* 0x000000062e1e7981 */ /* 0x001ee2000c1e1b00 */
[----:B------:R-:W-:Y:S01]  /*07d0*/  IADD3 R48, P2, PT, R46, R25, RZ ;  /* 0x000000192e307210 */ /* 0x000fe20007f5e0ff */
[----:B------:R-:W-:-:S03]  /*07e0*/  IMAD.X R37, R45, 0x1, R3, P1 ;  /* 0x000000012d257824 */ /* 0x000fc600008e0603 */
[----:B------:R-:W-:Y:S02]  /*07f0*/  IADD3.X R49, PT, PT, R47, R5, RZ, P2, !PT ;  /* 0x000000052f317210 */ /* 0x000fe400017fe4ff */
[----:B-1----:R-:W-:Y:S01]  /*0800*/  IADD3 R38, P1, PT, R36, R23, RZ ;  /* 0x0000001724267210 */ /* 0x002fe20007f3e0ff */
[----:B---3--:R0:W-:Y:S04]  /*0810*/  STG.E.64 desc[UR6][R36.64], R30 ;  /* 0x0000001e24007986 */ /* 0x0081e8000c101b06 */
[----:B------:R-:W3:Y:S01]  /*0820*/  LDG.E.64 R32, desc[UR6][R48.64] ;  /* 0x0000000630207981 */ /* 0x000ee2000c1e1b00 */
[----:B------:R-:W-:Y:S01]  /*0830*/  IADD3 R40, P2, PT, R48, R25, RZ ;  /* 0x0000001930287210 */ /* 0x000fe20007f5e0ff */
[----:B------:R-:W-:-:S04]  /*0840*/  IMAD.X R39, R37, 0x1, R3, P1 ;  /* 0x0000000125277824 */ /* 0x000fc800008e0603 */
[----:B------:R-:W-:Y:S01]  /*0850*/  IMAD.X R41, R49, 0x1, R5, P2 ;  /* 0x0000000131297824 */ /* 0x000fe200010e0605 */
[----:B--2---:R-:W-:Y:S01]  /*0860*/  IADD3 R44, P1, PT, R38, R23, RZ ;  /* 0x00000017262c7210 */ /* 0x004fe20007f3e0ff */
[----:B---3--:R1:W-:Y:S04]  /*0870*/  STG.E.64 desc[UR6][R38.64], R32 ;  /* 0x0000002026007986 */ /* 0x0083e8000c101b06 */
[----:B------:R-:W2:Y:S01]  /*0880*/  LDG.E.64 R34, desc[UR6][R40.64] ;  /* 0x0000000628227981 */ /* 0x000ea2000c1e1b00 */
[----:B------:R-:W-:Y:S02]  /*0890*/  IADD3 R46, P2, PT, R40, R25, RZ ;  /* 0x00000019282e7210 */ /* 0x000fe40007f5e0ff */
[----:B------:R-:W-:-:S03]  /*08a0*/  IADD3.X R45, PT, PT, R39, R3, RZ, P1, !PT ;  /* 0x00000003272d7210 */ /* 0x000fc60000ffe4ff */
[----:B------:R-:W-:Y:S01]  /*08b0*/  IMAD.X R47, R41, 0x1, R5, P2 ;  /* 0x00000001292f7824 */ /* 0x000fe200010e0605 */
[----:B0-----:R-:W-:Y:S01]  /*08c0*/  IADD3 R36, P1, PT, R44, R23, RZ ;  /* 0x000000172c247210 */ /* 0x001fe20007f3e0ff */
[----:B--2---:R0:W-:Y:S04]  /*08d0*/  STG.E.64 desc[UR6][R44.64], R34 ;  /* 0x000000222c007986 */ /* 0x0041e8000c101b06 */
[----:B------:R-:W2:Y:S01]  /*08e0*/  LDG.E.64 R30, desc[UR6][R46.64] ;  /* 0x000000062e1e7981 */ /* 0x000ea2000c1e1b00 */
[----:B------:R-:W-:Y:S01]  /*08f0*/  IADD3 R48, P2, PT, R46, R25, RZ ;  /* 0x000000192e307210 */ /* 0x000fe20007f5e0ff */
[----:B------:R-:W-:-:S03]  /*0900*/  IMAD.X R37, R45, 0x1, R3, P1 ;  /* 0x000000012d257824 */ /* 0x000fc600008e0603 */
[----:B------:R-:W-:Y:S01]  /*0910*/  IADD3.X R49, PT, PT, R47, R5, RZ, P2, !PT ;  /* 0x000000052f317210 */ /* 0x000fe200017fe4ff */
[----:B------:R-:W-:Y:S01]  /*0920*/  VIADD R16, R16, 0x8 ;  /* 0x0000000810107836 */ /* 0x000fe20000000000 */
[----:B-1----:R-:W-:-:S05]  /*0930*/  IADD3 R38, P1, PT, R36, R23, RZ ;  /* 0x0000001724267210 */ /* 0x002fca0007f3e0ff */
[----:B------:R-:W-:Y:S01]  /*0940*/  IMAD.X R39, R37, 0x1, R3, P1 ;  /* 0x0000000125277824 */ /* 0x000fe200008e0603 */
[----:B--2---:R0:W-:Y:S04]  /*0950*/  STG.E.64 desc[UR6][R36.64], R30 ;  /* 0x0000001e24007986 */ /* 0x0041e8000c101b06 */
[----:B------:R-:W2:Y:S01]  /*0960*/  LDG.E.64 R32, desc[UR6][R48.64] ;  /* 0x0000000630207981 */ /* 0x000ea2000c1e1b00 */
[----:B------:R-:W-:Y:S02]  /*0970*/  ISETP.NE.AND P1, PT, R16, RZ, PT ;  /* 0x000000ff1000720c */ /* 0x000fe40003f25270 */
[----:B------:R-:W-:Y:S02]  /*0980*/  LEA R14, P3, R4, R14, 0x6 ;  /* 0x0000000e040e7211 */ /* 0x000fe400078630ff */
[----:B------:R-:W-:-:S03]  /*0990*/  LEA R26, P2, R2, R26, 0x6 ;  /* 0x0000001a021a7211 */ /* 0x000fc600078430ff */
[----:B------:R-:W-:Y:S01]  /*09a0*/  IMAD.X R29, R29, 0x1, R24, P3 ;  /* 0x000000011d1d7824 */ /* 0x000fe200018e0618 */
[----:B------:R-:W-:Y:S01]  /*09b0*/  IADD3.X R27, PT, PT, R27, R22, RZ, P2, !PT ;  /* 0x000000161b1b7210 */ /* 0x000fe200017fe4ff */
[----:B--2---:R0:W-:Y:S04]  /*09c0*/  STG.E.64 desc[UR6][R38.64], R32 ;  /* 0x0000002026007986 */ /* 0x0041e8000c101b06 */
[----:B------:R-:W-:Y:S05]  /*09d0*/  @P1 BRA `(.L_x_150) ;  /* 0xfffffffc00301947 */ /* 0x000fea000383ffff */
[----:B------:R-:W-:-:S07]  /*09e0*/  IMAD.MOV.U32 R27, RZ, RZ, R0 ;  /* 0x000000ffff1b7224 */ /* 0x000fce00078e0000 */
.L_x_149:
        /* <DEDUP_REMOVED lines=12> */
[----:B------:R-:W-:-:S06]  /*0ab0*/  LEA.HI.X R33, R28, UR11, R29, 0x3, P2 ;  /* 0x0000000b1c217c11 */ /* 0x000fcc00090f1c1d */
[----:B------:R-:W4:Y:S01]  /*0ac0*/  LDG.E.64 R32, desc[UR6][R32.64] ;  /* 0x0000000620207981 */ /* 0x000f22000c1e1b00 */
[----:B------:R-:W-:Y:S02]  /*0ad0*/  IMAD.MOV.U32 R14, RZ, RZ, R12 ;  /* 0x000000ffff0e7224 */ /* 0x000fe400078e000c */
[C---:B------:R-:W-:Y:S02]  /*0ae0*/  VIADD R37, R27.reuse, 0x1 ;  /* 0x000000011b257836 */ /* 0x040fe40000000000 */
        /* <DEDUP_REMOVED lines=10> */
[----:B------:R-:W-:Y:S01]  /*0b90*/  IADD3 R43, PT, PT, R27, 0x2, RZ ;  /* 0x000000021b2b7810 */ /* 0x000fe20007ffe0ff */
        /* <DEDUP_REMOVED lines=21> */
[----:B------:R-:W-:-:S04]  /*0cf0*/  IMAD.WIDE.U32 R32, R47, UR12, R14 ;  /* 0x0000000c2f207c25 */ /* 0x000fc8000f8e000e */
[----:B------:R-:W-:Y:S01]  /*0d00*/  IMAD R47, R47, UR13, R33 ;  /* 0x0000000d2f2f7c24 */ /* 0x000fe2000f8e0221 */
[----:B-1----:R-:W-:Y:S01]  /*0d10*/  LEA R34, P2, R32, UR14, 0x3 ;  /* 0x0000000e20227c11 */ /* 0x002fe2000f8418ff */
[----:B------:R-:W-:-:S03]  /*0d20*/  VIADD R27, R27, 0x4 ;  /* 0x000000041b1b7836 */ /* 0x000fc60000000000 */
[----:B------:R-:W-:-:S05]  /*0d30*/  LEA.HI.X R35, R32, UR15, R47, 0x3, P2 ;  /* 0x0000000f20237c11 */ /* 0x000fca00090f1c2f */
[----:B---3--:R2:W-:Y:S04]  /*0d40*/  STG.E.64 desc[UR6][R34.64], R30 ;  /* 0x0000001e22007986 */ /* 0x0085e8000c101b06 */
.L_x_152:
[----:B------:R-:W-:Y:S05]  /*0d50*/  @!P1 BRA `(.L_x_151) ;  /* 0x0000000000c09947 */ /* 0x000fea0003800000 */
[----:B------:R-:W-:Y:S01]  /*0d60*/  ISETP.NE.AND P1, PT, R18, 0x1, PT ;  /* 0x000000011200780c */ /* 0x000fe20003f25270 */
[----:B------:R-:W-:-:S12]  /*0d70*/  ULOP3.LUT UP0, URZ, UR5, 0x1, URZ, 0xc0, !UPT ;  /* 0x0000000105ff7892 */ /* 0x000fd8000f80c0ff */
[----:B------:R-:W-:Y:S05]  /*0d80*/  @!P1 BRA `(.L_x_153) ;  /* 0x0000000000709947 */ /* 0x000fea0003800000 */
[----:B------:R-:W2:Y:S01]  /*0d90*/  LDCU.64 UR8, c[0x0][0x3d0] ;  /* 0x00007a00ff0877ac */ /* 0x000ea20008000a00 */
[----:B------:R-:W-:Y:S01]  /*0da0*/  MOV R16, R10 ;  /* 0x0000000a00107202 */ /* 0x000fe20000000f00 */
[----:B------:R-:W0:Y:S01]  /*0db0*/  LDCU.64 UR10, c[0x0][0x3a0] ;  /* 0x00007400ff0a77ac */ /* 0x000e220008000a00 */
[----:B------:R-:W1:Y:S01]  /*0dc0*/  LDCU.64 UR12, c[0x0][0x418] ;  /* 0x00008300ff0c77ac */ /* 0x000e620008000a00 */
[----:B------:R-:W3:Y:S02]  /*0dd0*/  LDCU.64 UR14, c[0x0][0x3e8] ;  /* 0x00007d00ff0e77ac */ /* 0x000ee40008000a00 */
[----:B--2---:R-:W-:-:S04]  /*0de0*/  IMAD.WIDE.U32 R28, R27, UR8, R16 ;  /* 0x000000081b1c7c25 */ /* 0x004fc8000f8e0010 */
[----:B------:R-:W-:Y:S01]  /*0df0*/  IMAD R29, R27, UR9, R29 ;  /* 0x000000091b1d7c24 */ /* 0x000fe2000f8e021d */
[----:B0-----:R-:W-:-:S04]  /*0e00*/  LEA R30, P1, R28, UR10, 0x3 ;  /* 0x0000000a1c1e7c11 */ /* 0x001fc8000f8218ff */
[----:B------:R-:W-:-:S05]  /*0e10*/  LEA.HI.X R31, R28, UR11, R29, 0x3, P1 ;  /* 0x0000000b1c1f7c11 */ /* 0x000fca00088f1c1d */
[----:B------:R-:W2:Y:S01]  /*0e20*/  LDG.E.64 R28, desc[UR6][R30.64] ;  /* 0x000000061e1c7981 */ /* 0x000ea2000c1e1b00 */
[----:B------:R-:W-:Y:S02]  /*0e30*/  IMAD.MOV.U32 R14, RZ, RZ, R12 ;  /* 0x000000ffff0e7224 */ /* 0x000fe400078e000c */
[C---:B------:R-:W-:Y:S02]  /*0e40*/  VIADD R41, R27.reuse, 0x1 ;  /* 0x000000011b297836 */ /* 0x040fe40000000000 */
        /* <DEDUP_REMOVED lines=10> */
[----:B------:R-:W-:Y:S01]  /*0ef0*/  IMAD.WIDE.U32 R32, R41, UR12, R14 ;  /* 0x0000000c29207c25 */ /* 0x000fe2000f8e000e */
[----:B------:R-:W-:-:S03]  /*0f00*/  IADD3 R27, PT, PT, R27, 0x2, RZ ;  /* 0x000000021b1b7810 */ /* 0x000fc60007ffe0ff */
[----:B------:R-:W-:Y:S01]  /*0f10*/  IMAD R41, R41, UR13, R33 ;  /* 0x0000000d29297c24 */ /* 0x000fe2000f8e0221 */
[----:B------:R-:W-:-:S04]  /*0f20*/  LEA R36, P1, R32, UR14, 0x3 ;  /* 0x0000000e20247c11 */ /* 0x000fc8000f8218ff */
[----:B------:R-:W-:-:S05]  /*0f30*/  LEA.HI.X R37, R32, UR15, R41, 0x3, P1 ;  /* 0x0000000f20257c11 */ /* 0x000fca00088f1c29 */
[----:B--2---:R1:W-:Y:S04]  /*0f40*/  STG.E.64 desc[UR6][R36.64], R30 ;  /* 0x0000001e24007986 */ /* 0x0043e8000c101b06 */
.L_x_153:
        /* <DEDUP_REMOVED lines=11> */
[----:B------:R-:W-:-:S04]  /*1000*/  IMAD.MOV.U32 R14, RZ, RZ, R12 ;  /* 0x000000ffff0e7224 */ /* 0x000fc800078e000c */
[----:B---3--:R-:W-:-:S04]  /*1010*/  IMAD.WIDE.U32 R12, R27, UR8, R14 ;  /* 0x000000081b0c7c25 */ /* 0x008fc8000f8e000e */
[----:B------:R-:W-:Y:S01]  /*1020*/  IMAD R13, R27, UR9, R13 ;  /* 0x000000091b0d7c24 */ /* 0x000fe2000f8e020d */
[----:B----4-:R-:W-:-:S04]  /*1030*/  LEA R14, P1, R12, UR10, 0x3 ;  /* 0x0000000a0c0e7c11 */ /* 0x010fc8000f8218ff */
[----:B------:R-:W-:-:S05]  /*1040*/  LEA.HI.X R15, R12, UR11, R13, 0x3, P1 ;  /* 0x0000000b0c0f7c11 */ /* 0x000fca00088f1c0d */
[----:B-----5:R3:W-:Y:S04]  /*1050*/  STG.E.64 desc[UR6][R14.64], R10 ;  /* 0x0000000a0e007986 */ /* 0x0207e8000c101b06 */
.L_x_151:
[----:B---3--:R-:W3:Y:S01]  /*1060*/  LDC R10, c[0x0][0x3a8] ;  /* 0x0000ea00ff0a7b82 */ /* 0x008ee20000000800 */
[----:B------:R-:W-:-:S06]  /*1070*/  UIADD3 UR4, UPT, UPT, UR4, 0x1, URZ ;  /* 0x0000000104047890 */ /* 0x000fcc000fffe0ff */
[----:B---3--:R-:W-:-:S13]  /*1080*/  ISETP.NE.AND P1, PT, R10, UR4, PT ;  /* 0x000000040a007c0c */ /* 0x008fda000bf25270 */
[----:B------:R-:W-:Y:S05]  /*1090*/  @!P1 EXIT ;  /* 0x000000000000994d */ /* 0x000fea0003800000 */
[----:B------:R-:W-:Y:S05]  /*10a0*/  BRA `(.L_x_154) ;  /* 0xfffffff400287947 */ /* 0x000fea000383ffff */
.L_x_148:
[----:B------:R-:W0:Y:S01]  /*10b0*/  LDCU.U8 UR4, c[0x0][0x398] ;  /* 0x00007300ff0477ac */ /* 0x000e220008000000 */
[----:B------:R-:W1:Y:S01]  /*10c0*/  LDC.64 R14, c[0x0][0x390] ;  /* 0x0000e400ff0e7b82 */ /* 0x000e620000000a00 */
[----:B------:R-:W2:Y:S01]  /*10d0*/  I2F.F64 R6, R4 ;  /* 0x0000000400067312 */ /* 0x000ea20000201c00 */
[----:B------:R-:W-:-:S06]  /*10e0*/  UMOV UR5, 0x380fffff ;  /* 0x380fffff00057882 */ /* 0x000fcc0000000000 */
[----:B------:R-:W3:Y:S08]  /*10f0*/  LDC R5, c[0x0][0x3a8] ;  /* 0x0000ea00ff057b82 */ /* 0x000ef00000000800 */
[----:B------:R-:W4:Y:S01]  /*1100*/  LDC.64 R16, c[0x0][0x388] ;  /* 0x0000e200ff107b82 */ /* 0x000f220000000a00 */
[----:B0-----:R-:W-:-:S06]  /*1110*/  UPRMT UR4, UR4, 0x8880, URZ ;  /* 0x0000888004047896 */ /* 0x001fcc00080000ff */
[----:B------:R-:W-:Y:S01]  /*1120*/  ISETP.NE.AND P0, PT, RZ, UR4, PT ;  /* 0x00000004ff007c0c */ /* 0x000fe2000bf05270 */
[----:B------:R-:W-:Y:S01]  /*1130*/  UMOV UR4, 0xf0000000 ;  /* 0xf000000000047882 */ /* 0x000fe20000000000 */
[----:B---3--:R-:W-:-:S15]  /*1140*/  ISETP.GE.AND P2, PT, R5, 0x1, PT ;  /* 0x000000010500780c */ /* 0x008fde0003f46270 */
[----:B------:R-:W-:-:S15]  /*1150*/  NOP ;  /* 0x0000000000007918 */ /* 0x000fde0000000000 */
[----:B------:R-:W-:-:S10]  /*1160*/  NOP ;  /* 0x0000000000007918 */ /* 0x000fd40000000000 */
        /* <DEDUP_REMOVED lines=20> */
[----:B0-----:R-:W-:-:S15]  /*12b0*/  F2F.F32.F64 R5, R6 ;  /* 0x0000000600057310 */ /* 0x001fde0000301000 */
[----:B------:R-:W-:-:S15]  /*12c0*/  NOP ;  /* 0x0000000000007918 */ /* 0x000fde0000000000 */
        /* <DEDUP_REMOVED lines=8> */
[----:B----4-:R-:W-:-:S15]  /*1350*/  @P0 DMUL R10, R10, R16 ;  /* 0x000000100a0a0228 */ /* 0x010fde0000000000 */
        /* <DEDUP_REMOVED lines=9> */
[----:B0-----:R-:W0:-:S15]  /*13f0*/  F2F.F32.F64 R20, R10 ;  /* 0x0000000a00147310 */ /* 0x001e1e0000301000 */
[----:B------:R-:W-:-:S15]  /*1400*/  NOP ;  /* 0x0000000000007918 */ /* 0x000fde0000000000 */
[----:B------:R-:W-:-:S15]  /*1410*/  NOP ;  /* 0x0000000000007918 */ /* 0x000fde0000000000 */
[----:B------:R-:W-:-:S15]  /*1420*/  NOP ;  /* 0x0000000000007918 */ /* 0x000fde0000000000 */
[----:B------:R-:W-:-:S04]  /*1430*/  NOP ;  /* 0x0000000000007918 */ /* 0x000fc80000000000 */
[----:B------:R-:W-:-:S15]  /*1440*/  DSETP.GEU.AND P0, PT, |R6|, UR4, PT ;  /* 0x0000000406007e2a */ /* 0x000fde000bf0e200 */
[----:B------:R-:W-:-:S15]  /*1450*/  NOP ;  /* 0x0000000000007918 */ /* 0x000fde0000000000 */
[----:B------:R-:W-:-:S15]  /*1460*/  NOP ;  /* 0x0000000000007918 */ /* 0x000fde0000000000 */
[----:B------:R-:W-:-:S15]  /*1470*/  NOP ;  /* 0x0000000000007918 */ /* 0x000fde0000000000 */
[----:B------:R-:W-:-:S04]  /*1480*/  NOP ;  /* 0x0000000000007918 */ /* 0x000fc80000000000 */
[----:B------:R-:W0:Y:S02]  /*1490*/  DSETP.GEU.AND P1, PT, |R10|, UR4, PT ;  /* 0x000000040a007e2a */ /* 0x000e24000bf2e200 */
[----:B0-----:R-:W-:Y:S01]  /*14a0*/  @!P1 FMUL R20, R20, 1.175494350822287508e-38 ;  /* 0x0080000014149820 */ /* 0x001fe20000400000 */
[----:B------:R-:W-:Y:S06]  /*14b0*/  @!P2 EXIT ;  /* 0x000000000000a94d */ /* 0x000fec0003800000 */
[----:B------:R-:W-:Y:S01]  /*14c0*/  @!P0 FMUL R5, R5, 1.175494350822287508e-38 ;  /* 0x0080000005058820 */ /* 0x000fe20000400000 */
[----:B------:R-:W0:Y:S01]  /*14d0*/  F2I.FTZ.FLOOR.NTZ R20, R20 ;  /* 0x0000001400147305 */ /* 0x000e220000217100 */
[----:B------:R-:W-:Y:S01]  /*14e0*/  MOV R24, 0x0 ;  /* 0x0000000000187802 */ /* 0x000fe20000000f00 */
[----:B------:R-:W-:Y:S01]  /*14f0*/  IMAD.MOV.U32 R25, RZ, RZ, 0x3ff40000 ;  /* 0x3ff40000ff197424 */ /* 0x000fe200078e00ff */
[----:B------:R-:W-:Y:S01]  /*1500*/  MOV R23, 0x3fe80000 ;  /* 0x3fe8000000177802 */ /* 0x000fe20000000f00 */
[----:B------:R-:W-:Y:S01]  /*1510*/  IMAD.MOV.U32 R22, RZ, RZ, 0x0 ;  /* 0x00000000ff167424 */ /* 0x000fe200078e00ff */
[----:B------:R-:W1:Y:S01]  /*1520*/  LDCU.128 UR8, c[0x0][0x420] ;  /* 0x00008400ff0877ac */ /* 0x000e620008000c00 */
[----:B------:R-:W-:Y:S02]  /*1530*/  SHF.R.S32.HI R21, RZ, 0x1f, R4 ;  /* 0x0000001fff157819 */ /* 0x000fe40000011404 */
[----:B------:R-:W2:Y:S01]  /*1540*/  F2I.FTZ.FLOOR.NTZ R5, R5 ;  /* 0x0000000500057305 */ /* 0x000ea20000217100 */
[----:B0-----:R-:W0:-:S15]  /*1550*/  I2F.F64 R18, R20 ;  /* 0x0000001400127312 */ /* 0x001e1e0000201c00 */
[----:B------:R-:W-:-:S15]  /*1560*/  NOP ;  /* 0x0000000000007918 */ /* 0x000fde0000000000 */
[----:B------:R-:W-:-:S15]  /*1570*/  NOP ;  /* 0x0000000000007918 */ /* 0x000fde0000000000 */
[----:B------:R-:W-:-:S15]  /*1580*/  NOP ;  /* 0x0000000000007918 */ /* 0x000fde0000000000 */
[----:B------:R-:W-:-:S04]  /*1590*/  NOP ;  /* 0x0000000000007918 */ /* 0x000fc80000000000 */
[----:B0-----:R-:W-:Y:S01]  /*15a0*/  DADD R18, -R18, R10 ;  /* 0x0000000012127229 */ /* 0x001fe2000000010a */
[----:B-1----:R-:W-:-:S04]  /*15b0*/  IMAD R21, R21, UR10, RZ ;  /* 0x0000000a15157c24 */ /* 0x002fc8000f8e02ff */
[----:B------:R-:W-:-:S15]  /*15c0*/  IMAD R21, R4, UR11, R21 ;  /* 0x0000000b04157c24 */ /* 0x000fde000f8e0215 */
[----:B------:R-:W-:-:S15]  /*15d0*/  NOP ;  /* 0x0000000000007918 */ /* 0x000fde0000000000 */
[----:B------:R-:W-:-:S15]  /*15e0*/  NOP ;  /* 0x0000000000007918 */ /* 0x000fde0000000000 */
[----:B------:R-:W-:-:S14]  /*15f0*/  NOP ;  /* 0x0000000000007918 */ /* 0x000fdc0000000000 */
[----:B--2---:R-:W0:-:S15]  /*1600*/  I2F.F64 R8, R5 ;  /* 0x0000000500087312 */ /* 0x004e1e0000201c00 */
        /* <DEDUP_REMOVED lines=14> */
[----:B------:R-:W1:-:S15]  /*16f0*/  DADD R8, R12, 1 ;  /* 0x3ff000000c087429 */ /* 0x000e5e0000000000 */
[----:B------:R-:W-:-:S15]  /*1700*/  NOP ;  /* 0x0000000000007918 */ /* 0x000fde0000000000 */
[----:B------:R-:W-:-:S15]  /*1710*/  NOP ;  /* 0x0000000000007918 */ /* 0x000fde0000000000 */
[----:B------:R-:W-:-:S15]  /*1720*/  NOP ;  /* 0x0000000000007918 */ /* 0x000fde0000000000 */
[----:B------:R-:W-:-:S04]  /*1730*/  NOP ;  /* 0x0000000000007918 */ /* 0x000fc80000000000 */
[----:B0-----:R-:W-:-:S15]  /*1740*/  DMUL R14, R12, R6 ;  /* 0x000000060c0e7228 */ /* 0x001fde0000000000 */
[----:B------:R-:W-:-:S15]  /*1750*/  NOP ;  /* 0x0000000000007918 */ /* 0x000fde0000000000 */
[----:B------:R-:W-:-:S15]  /*1760*/  NOP ;  /* 0x0000000000007918 */ /* 0x000fde0000000000 */
[----:B------:R-:W-:-:S15]  /*1770*/  NOP ;  /* 0x0000000000007918 */ /* 0x000fde0000000000 */
[----:B------:R-:W-:-:S04]  /*1780*/  NOP ;  /* 0x0000000000007918 */ /* 0x000fc80000000000 */
[----:B-1----:R-:W0:-:S15]  /*1790*/  DFMA R6, R8, -R22, 3.75 ;  /* 0x400e00000806742b */ /* 0x002e1e0000000816 */
[----:B------:R-:W-:-:S15]  /*17a0*/  NOP ;  /* 0x0000000000007918 */ /* 0x000fde0000000000 */
[----:B------:R-:W-:-:S15]  /*17b0*/  NOP ;  /* 0x0000000000007918 */ /* 0x000fde0000000000 */
[----:B------:R-:W-:-:S15]  /*17c0*/  NOP ;  /* 0x0000000000007918 */ /* 0x000fde0000000000 */
[----:B------:R-:W-:-:S04]  /*17d0*/  NOP ;  /* 0x0000000000007918 */ /* 0x000fc80000000000 */
[----:B0-----:R-:W-:-:S15]  /*17e0*/  DFMA R10, R8, R6, -6 ;  /* 0xc0180000080a742b */ /* 0x001fde0000000006 */
        /* <DEDUP_REMOVED lines=24> */
[----:B-1----:R-:W1:-:S15]  /*1970*/  DFMA R26, R16, -R22, 3.75 ;  /* 0x400e0000101a742b */ /* 0x002e5e0000000816 */
        /* <DEDUP_REMOVED lines=9> */
[----:B-1----:R-:W1:-:S15]  /*1a10*/  DFMA R26, R16, R26, -6 ;  /* 0xc0180000101a742b */ /* 0x002e5e000000001a */
        /* <DEDUP_REMOVED lines=14> */
[----:B-1----:R-:W-:-:S15]  /*1b00*/  DFMA R10, R16, R26, 3 ;  /* 0x40080000100a742b */ /* 0x002fde000000001a */
        /* <DEDUP_REMOVED lines=44> */
[----:B-1----:R-:W0:-:S15]  /*1dd0*/  DFMA R24, R26, R24, -2.25 ;  /* 0xc00200001a18742b */ /* 0x002e1e0000000018 */
        /* <DEDUP_REMOVED lines=14> */
[----:B------:R0:W1:Y:S02]  /*1ec0*/  DADD R24, R26, 1 ;  /* 0x3ff000001a187429 */ /* 0x0000640000000000 */
[----:B0-----:R-:W0:Y:S02]  /*1ed0*/  LDC R26, c[0x0][0x3b0] ;  /* 0x0000ec00ff1a7b82 */ /* 0x001e240000000800 */
[----:B0-----:R-:W-:Y:S01]  /*1ee0*/  ISETP.GE.AND P0, PT, R26, 0x1, PT ;  /* 0x000000011a00780c */ /* 0x001fe20003f06270 */
[----:B------:R-:W-:-:S15]  /*1ef0*/  IMAD.WIDE.U32 R26, R4, UR10, RZ ;  /* 0x0000000a041a7c25 */ /* 0x000fde000f8e00ff */
[----:B------:R-:W-:-:S15]  /*1f00*/  NOP ;  /* 0x0000000000007918 */ /* 0x000fde0000000000 */
[----:B------:R-:W-:-:S15]  /*1f10*/  NOP ;  /* 0x0000000000007918 */ /* 0x000fde0000000000 */
[----:B------:R-:W-:-:S14]  /*1f20*/  NOP ;  /* 0x0000000000007918 */ /* 0x000fdc0000000000 */
[----:B-1----:R-:W0:-:S15]  /*1f30*/  DFMA R22, R24, -R22, 3.75 ;  /* 0x400e00001816742b */ /* 0x002e1e0000000816 */
[----:B------:R-:W-:-:S15]  /*1f40*/  NOP ;  /* 0x0000000000007918 */ /* 0x000fde0000000000 */
[----:B------:R-:W-:-:S15]  /*1f50*/  NOP ;  /* 0x0000000000007918 */ /* 0x000fde0000000000 */
[----:B------:R-:W-:-:S15]  /*1f60*/  NOP ;  /* 0x0000000000007918 */ /* 0x000fde0000000000 */
[----:B------:R-:W-:-:S04]  /*1f70*/  NOP ;  /* 0x0000000000007918 */ /* 0x000fc80000000000 */
[----:B0-----:R0:W1:Y:S02]  /*1f80*/  DFMA R22, R24, R22, -6 ;  /* 0xc01800001816742b */ /* 0x0010640000000016 */
[----:B01----:R-:W-:Y:S05]  /*1f90*/  @!P0 EXIT ;  /* 0x000000000000894d */ /* 0x003fea0003800000 */
[----:B------:R-:W0:Y:S01]  /*1fa0*/  LDCU.64 UR4, c[0x0][0x3e0] ;  /* 0x00007c00ff0477ac */ /* 0x000e220008000a00 */
[----:B------:R-:W-:Y:S01]  /*1fb0*/  SHF.R.S32.HI R4, RZ, 0x1f, R0 ;  /* 0x0000001fff047819 */ /* 0x000fe20000011400 */
[----:B------:R-:W-:Y:S01]  /*1fc0*/  IMAD.IADD R27, R27, 0x1, R21 ;  /* 0x000000011b1b7824 */ /* 0x000fe200078e0215 */
[----:B------:R-:W-:Y:S01]  /*1fd0*/  IADD3 R21, PT, PT, R3, -0x1, RZ ;  /* 0xffffffff03157810 */ /* 0x000fe20007ffe0ff */
[----:B------:R-:W-:Y:S02]  /*1fe0*/  VIADD R28, R2, 0xffffffff ;  /* 0xffffffff021c7836 */ /* 0x000fe40000000000 */
[----:B------:R-:W-:Y:S01]  /*1ff0*/  IMAD R29, R4, UR8, RZ ;  /* 0x00000008041d7c24 */ /* 0x000fe2000f8e02ff */
[----:B------:R-:W-:Y:S01]  /*2000*/  VIMNMX.RELU R2, PT, PT, R20, R21, PT ;  /* 0x0000001514027248 */ /* 0x000fe20003fe1100 */
[----:B------:R-:W-:Y:S01]  /*2010*/  IMAD.WIDE.U32 R30, R0, UR8, R26 ;  /* 0x00000008001e7c25 */ /* 0x000fe2000f8e001a */
[----:B------:R-:W-:Y:S02]  /*2020*/  VIADDMNMX.RELU R26, R5, 0x2, R28, PT ;  /* 0x00000002051a7846 */ /* 0x000fe4000380111c */
[----:B------:R-:W-:Y:S01]  /*2030*/  VIADDMNMX.RELU R3, R20, 0x1, R21, PT ;  /* 0x0000000114037846 */ /* 0x000fe20003801115 */
[----:B------:R-:W-:Y:S01]  /*2040*/  IMAD R29, R0, UR9, R29 ;  /* 0x00000009001d7c24 */ /* 0x000fe2000f8e021d */
[C-C-:B------:R-:W-:Y:S01]  /*2050*/  VIADDMNMX.RELU R0, R20.reuse, 0xffffffff, R21.reuse, PT ;  /* 0xffffffff14007846 */ /* 0x140fe20003801115 */
[----:B------:R-:W-:Y:S01]  /*2060*/  STL.64 [R1+0x10], R30 ;  /* 0x0000101e01007387 */ /* 0x000fe20000100a00 */
[----:B------:R-:W-:-:S02]  /*2070*/  VIADDMNMX.RELU R4, R20, 0x2, R21, PT ;  /* 0x0000000214047846 */ /* 0x000fc40003801115 */
[C-C-:B------:R-:W-:Y:S01]  /*2080*/  VIADDMNMX.RELU R21, R5.reuse, 0x1, R28.reuse, PT ;  /* 0x0000000105157846 */ /* 0x140fe2000380111c */
[C---:B0-----:R-:W-:Y:S01]  /*2090*/  IMAD.WIDE.U32 R32, R26.reuse, UR4, RZ ;  /* 0x000000041a207c25 */ /* 0x041fe2000f8e00ff */
[C---:B------:R-:W-:Y:S01]  /*20a0*/  VIMNMX.RELU R20, PT, PT, R5.reuse, R28, PT ;  /* 0x0000001c05147248 */ /* 0x040fe20003fe1100 */
[----:B------:R-:W-:Y:S01]  /*20b0*/  UMOV UR4, URZ ;  /* 0x000000ff00047c82 */ /* 0x000fe20008000000 */
[----:B------:R-:W-:Y:S01]  /*20c0*/  VIADDMNMX.RELU R5, R5, 0xffffffff, R28, PT ;  /* 0xffffffff05057846 */ /* 0x000fe2000380111c */
[----:B------:R-:W-:Y:S04]  /*20d0*/  STL [R1+0xc], R21 ;  /* 0x00000c1501007387 */ /* 0x000fe80000100800 */
[----:B------:R-:W-:Y:S04]  /*20e0*/  STL.64 [R1+0x18], R32 ;  /* 0x0000182001007387 */ /* 0x000fe80000100a00 */
[----:B------:R0:W-:Y:S04]  /*20f0*/  STL [R1+0x8], R20 ;  /* 0x0000081401007387 */ /* 0x0001e80000100800 */
[----:B------:R1:W-:Y:S01]  /*2100*/  STL [R1+0x4], R5 ;  /* 0x0000040501007387 */ /* 0x0003e20000100800 */
[----:B0-----:R-:W-:-:S02]  /*2110*/  IMAD R20, R26, UR5, R33 ;  /* 0x000000051a147c24 */ /* 0x001fc4000f8e0221 */
[----:B-1----:R-:W-:-:S03]  /*2120*/  IMAD.IADD R5, R29, 0x1, R31 ;  /* 0x000000011d057824 */ /* 0x002fc600078e021f */
[----:B------:R0:W-:Y:S04]  /*2130*/  STL [R1+0x20], R20 ;  /* 0x0000201401007387 */ /* 0x0001e80000100800 */
[----:B------:R1:W-:Y:S01]  /*2140*/  STL [R1+0x24], R5 ;  /* 0x0000240501007387 */ /* 0x0003e20000100800 */
[----:B0-----:R1:W0:Y:S02]  /*2150*/  DFMA R20, R24, R22, 3 ;  /* 0x400800001814742b */ /* 0x0012240000000016 */
.L_x_156:
[----:B------:R-:W2:Y:S01]  /*2160*/  LDL R35, [R1+0x20] ;  /* 0x0000200001237983 */ /* 0x000ea20000100800 */
[----:B------:R-:W3:Y:S01]  /*2170*/  LDC.64 R28, c[0x0][0x3c8] ;  /* 0x0000f200ff1c7b82 */ /* 0x000ee20000000a00 */
[----:B------:R-:W4:Y:S02]  /*2180*/  LDCU.64 UR8, c[0x0][0x3e0] ;  /* 0x00007c00ff0877ac */ /* 0x000f240008000a00 */
[----:B-1----:R-:W2:Y:S01]  /*2190*/  LDL.64 R24, [R1+0x18] ;  /* 0x0000180001187983 */ /* 0x002ea20000100a00 */
[----:B------:R-:W1:Y:S03]  /*21a0*/  LDCU UR5, c[0x0][0x3a8] ;  /* 0x00007500ff0577ac */ /* 0x000e660008000800 */
[----:B------:R-:W5:Y:S01]  /*21b0*/  LDL R31, [R1+0x24] ;  /* 0x00002400011f7983 */ /* 0x000f620000100800 */
[----:B0-----:R-:W0:Y:S01]  /*21c0*/  LDC.64 R60, c[0x0][0x410] ;  /* 0x00010400ff3c7b82 */ /* 0x001e220000000a00 */
[----:B------:R-:W0:Y:S02]  /*21d0*/  LDCU UR14, c[0x0][0x3b0] ;  /* 0x00007600ff0e77ac */ /* 0x000e240008000800 */
[----:B------:R-:W5:Y:S01]  /*21e0*/  LDL.64 R22, [R1+0x10] ;  /* 0x0000100001167983 */ /* 0x000f620000100a00 */
[----:B------:R-:W0:Y:S03]  /*21f0*/  LDCU.64 UR10, c[0x0][0x3a0] ;  /* 0x00007400ff0a77ac */ /* 0x000e260008000a00 */
[----:B------:R-:W4:Y:S01]  /*2200*/  LDL R34, [R1+0x4] ;  /* 0x0000040001227983 */ /* 0x000f220000100800 */
[----:B------:R-:W0:Y:S03]  /*2210*/  LDCU.64 UR12, c[0x0][0x3e8] ;  /* 0x00007d00ff0c77ac */ /* 0x000e260008000a00 */
[----:B------:R-:W4:Y:S04]  /*2220*/  LDL R33, [R1+0x8] ;  /* 0x0000080001217983 */ /* 0x000f280000100800 */
[----:B------:R-:W4:Y:S01]  /*2230*/  LDL R32, [R1+0xc] ;  /* 0x00000c0001207983 */ /* 0x000f220000100800 */
[----:B---3--:R-:W-:-:S02]  /*2240*/  IMAD R5, R29, UR4, RZ ;  /* 0x000000041d057c24 */ /* 0x008fc4000f8e02ff */
[----:B------:R-:W-:-:S03]  /*2250*/  IMAD.WIDE.U32 R26, R28, UR4, RZ ;  /* 0x000000041c1a7c25 */ /* 0x000fc6000f8e00ff */
[----:B------:R-:W-:Y:S01]  /*2260*/  MOV R30, R26 ;  /* 0x0000001a001e7202 */ /* 0x000fe20000000f00 */
[----:B--2---:R-:W-:Y:S02]  /*2270*/  IMAD.MOV.U32 R25, RZ, RZ, R35 ;  /* 0x000000ffff197224 */ /* 0x004fe400078e0023 */
[----:B------:R-:W-:-:S04]  /*2280*/  IMAD.WIDE.U32 R24, R28, UR4, R24 ;  /* 0x000000041c187c25 */ /* 0x000fc8000f8e0018 */
[----:B-----5:R-:W-:Y:S01]  /*2290*/  IMAD.MOV.U32 R23, RZ, RZ, R31 ;  /* 0x000000ffff177224 */ /* 0x020fe200078e001f */
[----:B------:R-:W-:Y:S01]  /*22a0*/  IADD3 R31, PT, PT, R5, R27, RZ ;  /* 0x0000001b051f7210 */ /* 0x000fe20007ffe0ff */
[----:B------:R-:W-:-:S05]  /*22b0*/  IMAD.IADD R5, R25, 0x1, R5 ;  /* 0x0000000119057824 */ /* 0x000fca00078e0205 */
[----:B------:R2:W-:Y:S01]  /*22c0*/  STL [R1], R5 ;  /* 0x0000000501007387 */ /* 0x0005e20000100800 */
[----:B0-----:R-:W-:-:S04]  /*22d0*/  IMAD.WIDE.U32 R22, R60, UR4, R22 ;  /* 0x000000043c167c25 */ /* 0x001fc8000f8e0016 */
[----:B----4-:R-:W-:-:S04]  /*22e0*/  IMAD.WIDE.U32 R26, R34, UR8, R30 ;  /* 0x00000008221a7c25 */ /* 0x010fc8000f8e001e */
[----:B------:R-:W-:-:S04]  /*22f0*/  IMAD.WIDE.U32 R28, R33, UR8, R30 ;  /* 0x00000008211c7c25 */ /* 0x000fc8000f8e001e */
[----:B------:R-:W-:-:S04]  /*2300*/  IMAD.WIDE.U32 R30, R32, UR8, R30 ;  /* 0x00000008201e7c25 */ /* 0x000fc8000f8e001e */
[----:B------:R-:W-:Y:S01]  /*2310*/  IMAD R61, R61, UR4, R23 ;  /* 0x000000043d3d7c24 */ /* 0x000fe2000f8e0217 */
[----:B------:R-:W-:Y:S01]  /*2320*/  UIADD3 UR4, UPT, UPT, UR4, 0x1, URZ ;  /* 0x0000000104047890 */ /* 0x000fe2000fffe0ff */
[----:B------:R-:W-:Y:S02]  /*2330*/  IMAD R60, R34, UR9, R27 ;  /* 0x00000009223c7c24 */ /* 0x000fe4000f8e021b */
[----:B------:R-:W-:Y:S02]  /*2340*/  IMAD R59, R33, UR9, R29 ;  /* 0x00000009213b7c24 */ /* 0x000fe4000f8e021d */
[----:B------:R-:W-:Y:S01]  /*2350*/  IMAD R58, R32, UR9, R31 ;  /* 0x00000009203a7c24 */ /* 0x000fe2000f8e021f */
[----:B-1----:R-:W-:-:S03]  /*2360*/  UISETP.NE.AND UP1, UPT, UR4, UR5, UPT ;  /* 0x000000050400728c */ /* 0x002fc6000bf25270 */
[----:B--2---:R-:W-:-:S08]  /*2370*/  UMOV UR5, URZ ;  /* 0x000000ff00057c82 */ /* 0x004fd00008000000 */
.L_x_155:
[----:B0-----:R-:W0:Y:S01]  /*2380*/  LDC.64 R32, c[0x0][0x3d0] ;  /* 0x0000f400ff207b82 */ /* 0x001e220000000a00 */
[----:B------:R-:W2:Y:S01]  /*2390*/  LDL R39, [R1] ;  /* 0x0000000001277983 */ /* 0x000ea20000100800 */
[----:B------:R-:W-:Y:S01]  /*23a0*/  MOV R34, R28 ;  /* 0x0000001c00227202 */ /* 0x000fe20000000f00 */
[----:B------:R-:W-:-:S05]  /*23b0*/  IMAD.MOV.U32 R35, RZ, RZ, R59 ;  /* 0x000000ffff237224 */ /* 0x000fca00078e003b */
[----:B------:R-:W1:Y:S01]  /*23c0*/  LDC.64 R42, c[0x0][0x3d8] ;  /* 0x0000f600ff2a7b82 */ /* 0x000e620000000a00 */
[----:B0-----:R-:W-:Y:S02]  /*23d0*/  IMAD R40, R33, UR5, RZ ;  /* 0x0000000521287c24 */ /* 0x001fe4000f8e02ff */
[----:B------:R-:W-:-:S05]  /*23e0*/  IMAD.WIDE.U32 R52, R32, UR5, R34 ;  /* 0x0000000520347c25 */ /* 0x000fca000f8e0022 */
[----:B------:R-:W-:Y:S01]  /*23f0*/  IADD3 R53, PT, PT, R40, R53, RZ ;  /* 0x0000003528357210 */ /* 0x000fe20007ffe0ff */
[C---:B-1----:R-:W-:Y:S02]  /*2400*/  IMAD R38, R0.reuse, R43, RZ ;  /* 0x0000002b00267224 */ /* 0x042fe400078e02ff */
[----:B------:R-:W-:-:S04]  /*2410*/  IMAD.WIDE.U32 R34, R0, R42, R52 ;  /* 0x0000002a00227225 */ /* 0x000fc800078e0034 */
[----:B------:R-:W-:Y:S01]  /*2420*/  IMAD.IADD R5, R38, 0x1, R35 ;  /* 0x0000000126057824 */ /* 0x000fe200078e0223 */
[----:B------:R-:W-:-:S04]  /*2430*/  LEA R36, P0, R34, UR10, 0x3 ;  /* 0x0000000a22247c11 */ /* 0x000fc8000f8018ff */
[----:B------:R-:W-:-:S05]  /*2440*/  LEA.HI.X R37, R34, UR11, R5, 0x3, P0 ;  /* 0x0000000b22257c11 */ /* 0x000fca00080f1c05 */
[----:B------:R0:W3:Y:S02]  /*2450*/  LDG.E.64 R34, desc[UR6][R36.64] ;  /* 0x0000000624227981 */ /* 0x0000e4000c1e1b00 */
[----:B0-----:R-:W-:Y:S01]  /*2460*/  MOV R36, R26 ;  /* 0x0000001a00247202 */ /* 0x001fe20000000f00 */
[----:B------:R-:W-:-:S04]  /*2470*/  IMAD.MOV.U32 R37, RZ, RZ, R60 ;  /* 0x000000ffff257224 */ /* 0x000fc800078e003c */
[----:B------:R-:W-:-:S05]  /*2480*/  IMAD.WIDE.U32 R46, R32, UR5, R36 ;  /* 0x00000005202e7c25 */ /* 0x000fca000f8e0024 */
[----:B------:R-:W-:-:S03]  /*2490*/  IADD3 R47, PT, PT, R47, R40, RZ ;  /* 0x000000282f2f7210 */ /* 0x000fc60007ffe0ff */
[----:B------:R-:W-:-:S04]  /*24a0*/  IMAD.WIDE.U32 R36, R0, R42, R46 ;  /* 0x0000002a00247225 */ /* 0x000fc800078e002e */
[----:B------:R-:W-:Y:S01]  /*24b0*/  IMAD.IADD R5, R37, 0x1, R38 ;  /* 0x0000000125057824 */ /* 0x000fe200078e0226 */
[----:B------:R-:W-:-:S04]  /*24c0*/  LEA R48, P0, R36, UR10, 0x3 ;  /* 0x0000000a24307c11 */ /* 0x000fc8000f8018ff */
[----:B------:R-:W-:-:S06]  /*24d0*/  LEA.HI.X R49, R36, UR11, R5, 0x3, P0 ;  /* 0x0000000b24317c11 */ /* 0x000fcc00080f1c05 */
[----:B------:R-:W4:Y:S01]  /*24e0*/  LDG.E.64 R48, desc[UR6][R48.64] ;  /* 0x0000000630307981 */ /* 0x000f22000c1e1b00 */
[----:B------:R-:W-:Y:S01]  /*24f0*/  MOV R36, R30 ;  /* 0x0000001e00247202 */ /* 0x000fe20000000f00 */
[----:B------:R-:W-:Y:S02]  /*2500*/  IMAD.MOV.U32 R37, RZ, RZ, R58 ;  /* 0x000000ffff257224 */ /* 0x000fe400078e003a */
[----:B------:R-:W-:-:S04]  /*2510*/  IMAD.WIDE.U32 R54, R2, R42, R52 ;  /* 0x0000002a02367225 */ /* 0x000fc800078e0034 */
[----:B------:R-:W-:Y:S01]  /*2520*/  IMAD.WIDE.U32 R50, R32, UR5, R36 ;  /* 0x0000000520327c25 */ /* 0x000fe2000f8e0024 */
[----:B------:R-:W-:-:S04]  /*2530*/  MOV R36, R24 ;  /* 0x0000001800247202 */ /* 0x000fc80000000f00 */
[----:B------:R-:W-:Y:S01]  /*2540*/  IADD3 R51, PT, PT, R40, R51, RZ ;  /* 0x0000003328337210 */ /* 0x000fe20007ffe0ff */
[----:B--2---:R-:W-:Y:S02]  /*2550*/  IMAD.MOV.U32 R37, RZ, RZ, R39 ;  /* 0x000000ffff257224 */ /* 0x004fe400078e0027 */
[----:B------:R-:W-:-:S04]  /*2560*/  IMAD.WIDE.U32 R32, R32, UR5, R36 ;  /* 0x0000000520207c25 */ /* 0x000fc8000f8e0024 */
[----:B------:R-:W-:Y:S01]  /*2570*/  IMAD.IADD R41, R40, 0x1, R33 ;  /* 0x0000000128297824 */ /* 0x000fe200078e0221 */
[----:B------:R-:W-:Y:S01]  /*2580*/  MOV R40, R32 ;  /* 0x0000002000287202 */ /* 0x000fe20000000f00 */
[----:B------:R-:W-:-:S04]  /*2590*/  IMAD.WIDE.U32 R36, R0, R42, R50 ;  /* 0x0000002a00247225 */ /* 0x000fc800078e0032 */
[----:B------:R-:W-:Y:S01]  /*25a0*/  IMAD.IADD R5, R38, 0x1, R37 ;  /* 0x0000000126057824 */ /* 0x000fe200078e0225 */
[----:B------:R-:W-:Y:S01]  /*25b0*/  LEA R32, P0, R36, UR10, 0x3 ;  /* 0x0000000a24207c11 */ /* 0x000fe2000f8018ff */
[----:B------:R-:W-:-:S03]  /*25c0*/  IMAD.WIDE.U32 R44, R0, R42, R40 ;  /* 0x0000002a002c7225 */ /* 0x000fc600078e0028 */
[----:B------:R-:W-:Y:S01]  /*25d0*/  LEA.HI.X R33, R36, UR11, R5, 0x3, P0 ;  /* 0x0000000b24217c11 */ /* 0x000fe200080f1c05 */
[----:B------:R-:W-:Y:S01]  /*25e0*/  IMAD R5, R2, R43, RZ ;  /* 0x0000002b02057224 */ /* 0x000fe200078e02ff */
[----:B------:R-:W-:Y:S01]  /*25f0*/  IADD3 R37, PT, PT, R38, R45, RZ ;  /* 0x0000002d26257210 */ /* 0x000fe20007ffe0ff */
[----:B------:R-:W-:Y:S01]  /*2600*/  IMAD.WIDE.U32 R38, R2, R42, R46 ;  /* 0x0000002a02267225 */ /* 0x000fe200078e002e */
[C---:B------:R-:W-:Y:S02]  /*2610*/  LEA R36, P0, R44.reuse, UR10, 0x3 ;  /* 0x0000000a2c247c11 */ /* 0x040fe4000f8018ff */
[----:B------:R-:W2:Y:S01]  /*2620*/  LDG.E.64 R32, desc[UR6][R32.64] ;  /* 0x0000000620207981 */ /* 0x000ea2000c1e1b00 */
[----:B------:R-:W-:Y:S01]  /*2630*/  IMAD.IADD R39, R39, 0x1, R5 ;  /* 0x0000000127277824 */ /* 0x000fe200078e0205 */
[----:B------:R-:W-:Y:S02]  /*2640*/  LEA.HI.X R37, R44, UR11, R37, 0x3, P0 ;  /* 0x0000000b2c257c11 */ /* 0x000fe400080f1c25 */
[----:B------:R-:W-:-:S04]  /*2650*/  LEA R44, P0, R38, UR10, 0x3 ;  /* 0x0000000a262c7c11 */ /* 0x000fc8000f8018ff */
[----:B------:R-:W-:Y:S01]  /*2660*/  LEA.HI.X R45, R38, UR11, R39, 0x3, P0 ;  /* 0x0000000b262d7c11 */ /* 0x000fe200080f1c27 */
[----:B------:R-:W5:Y:S01]  /*2670*/  LDG.E.64 R36, desc[UR6][R36.64] ;  /* 0x0000000624247981 */ /* 0x000f62000c1e1b00 */
[----:B------:R-:W-:Y:S02]  /*2680*/  IADD3 R39, PT, PT, R5, R55, RZ ;  /* 0x0000003705277210 */ /* 0x000fe40007ffe0ff */
[C---:B------:R-:W-:Y:S02]  /*2690*/  LEA R38, P0, R54.reuse, UR10, 0x3 ;  /* 0x0000000a36267c11 */ /* 0x040fe4000f8018ff */
[----:B------:R-:W5:Y:S02]  /*26a0*/  LDG.E.64 R44, desc[UR6][R44.64] ;  /* 0x000000062c2c7981 */ /* 0x000f64000c1e1b00 */
[----:B------:R-:W-:-:S06]  /*26b0*/  LEA.HI.X R39, R54, UR11, R39, 0x3, P0 ;  /* 0x0000000b36277c11 */ /* 0x000fcc00080f1c27 */
[----:B------:R-:W5:Y:S01]  /*26c0*/  LDG.E.64 R38, desc[UR6][R38.64] ;  /* 0x0000000626267981 */ /* 0x000f62000c1e1b00 */
[----:B---3--:R-:W4:-:S15]  /*26d0*/  DMUL R34, R6, R34 ;  /* 0x0000002206227228 */ /* 0x008f1e0000000000 */
[----:B------:R-:W-:-:S15]  /*26e0*/  NOP ;  /* 0x0000000000007918 */ /* 0x000fde0000000000 */
[----:B------:R-:W-:-:S15]  /*26f0*/  NOP ;  /* 0x0000000000007918 */ /* 0x000fde0000000000 */
[----:B------:R-:W-:-:S15]  /*2700*/  NOP ;  /* 0x0000000000007918 */ /* 0x000fde0000000000 */
[----:B------:R-:W-:-:S04]  /*2710*/  NOP ;  /* 0x0000000000007918 */ /* 0x000fc80000000000 */
[----:B----4-:R0:W2:Y:S02]  /*2720*/  DFMA R48, R8, R48, R34 ;  /* 0x000000300830722b */ /* 0x0100a40000000022 */
[----:B0-----:R-:W-:-:S04]  /*2730*/  IMAD.WIDE.U32 R34, R2, R42, R50 ;  /* 0x0000002a02227225 */ /* 0x001fc800078e0032 */
[----:B------:R-:W-:Y:S01]  /*2740*/  IMAD.IADD R35, R5, 0x1, R35 ;  /* 0x0000000105237824 */ /* 0x000fe200078e0223 */
[----:B------:R-:W-:-:S04]  /*2750*/  LEA R54, P0, R34, UR10, 0x3 ;  /* 0x0000000a22367c11 */ /* 0x000fc8000f8018ff */
[----:B------:R-:W-:-:S05]  /*2760*/  LEA.HI.X R55, R34, UR11, R35, 0x3, P0 ;  /* 0x0000000b22377c11 */ /* 0x000fca00080f1c23 */
[----:B------:R0:W3:Y:S02]  /*2770*/  LDG.E.64 R34, desc[UR6][R54.64] ;  /* 0x0000000636227981 */ /* 0x0000e4000c1e1b00 */
[----:B0-----:R-:W-:-:S04]  /*2780*/  IMAD.WIDE.U32 R54, R3, R42, R50 ;  /* 0x0000002a03367225 */ /* 0x001fc800078e0032 */
[----:B------:R-:W-:-:S15]  /*2790*/  IMAD.WIDE.U32 R50, R4, R42, R50 ;  /* 0x0000002a04327225 */ /* 0x000fde00078e0032 */
[----:B------:R-:W-:-:S15]  /*27a0*/  NOP ;  /* 0x0000000000007918 */ /* 0x000fde0000000000 */
[----:B------:R-:W-:-:S12]  /*27b0*/  NOP ;  /* 0x0000000000007918 */ /* 0x000fd80000000000 */
[----:B--2---:R-:W5:-:S15]  /*27c0*/  DFMA R32, R12, R32, R48 ;  /* 0x000000200c20722b */ /* 0x004f5e0000000030 */
[----:B------:R-:W-:-:S15]  /*27d0*/  NOP ;  /* 0x0000000000007918 */ /* 0x000fde0000000000 */
[----:B------:R-:W-:-:S15]  /*27e0*/  NOP ;  /* 0x0000000000007918 */ /* 0x000fde0000000000 */
[----:B------:R-:W-:-:S15]  /*27f0*/  NOP ;  /* 0x0000000000007918 */ /* 0x000fde0000000000 */
[----:B------:R-:W-:-:S04]  /*2800*/  NOP ;  /* 0x0000000000007918 */ /* 0x000fc80000000000 */
[----:B-----5:R0:W-:Y:S02]  /*2810*/  DFMA R36, R14, R36, R32 ;  /* 0x000000240e24722b */ /* 0x0201e40000000020 */
[----:B0-----:R-:W-:-:S05]  /*2820*/  IMAD.WIDE.U32 R32, R2, R42, R40 ;  /* 0x0000002a02207225 */ /* 0x001fca00078e0028 */
[----:B------:R-:W-:Y:S02]  /*2830*/  IADD3 R5, PT, PT, R5, R33, RZ ;  /* 0x0000002105057210 */ /* 0x000fe40007ffe0ff */
[----:B------:R-:W-:-:S04]  /*2840*/  LEA R48, P0, R32, UR10, 0x3 ;  /* 0x0000000a20307c11 */ /* 0x000fc8000f8018ff */
[----:B------:R-:W-:Y:S01]  /*2850*/  LEA.HI.X R49, R32, UR11, R5, 0x3, P0 ;  /* 0x0000000b20317c11 */ /* 0x000fe200080f1c05 */
[-C--:B------:R-:W-:Y:S02]  /*2860*/  IMAD R5, R3, R43.reuse, RZ ;  /* 0x0000002b03057224 */ /* 0x080fe400078e02ff */
[----:B------:R-:W-:-:S03]  /*2870*/  IMAD R43, R4, R43, RZ ;  /* 0x0000002b042b7224 */ /* 0x000fc600078e02ff */
[----:B------:R-:W2:Y:S02]  /*2880*/  LDG.E.64 R48, desc[UR6][R48.64] ;  /* 0x0000000630307981 */ /* 0x000ea4000c1e1b00 */
[----:B------:R-:W-:-:S15]  /*2890*/  IADD3 R51, PT, PT, R43, R51, RZ ;  /* 0x000000332b337210 */ /* 0x000fde0007ffe0ff */
[----:B------:R-:W-:-:S15]  /*28a0*/  NOP ;  /* 0x0000000000007918 */ /* 0x000fde0000000000 */
[----:B------:R-:W-:-:S13]  /*28b0*/  NOP ;  /* 0x0000000000007918 */ /* 0x000fda0000000000 */
[----:B------:R-:W0:-:S15]  /*28c0*/  DMUL R38, R6, R38 ;  /* 0x0000002606267228 */ /* 0x000e1e0000000000 */
[----:B------:R-:W-:-:S15]  /*28d0*/  NOP ;  /* 0x0000000000007918 */ /* 0x000fde0000000000 */
[----:B------:R-:W-:-:S15]  /*28e0*/  NOP ;  /* 0x0000000000007918 */ /* 0x000fde0000000000 */
[----:B------:R-:W-:-:S15]  /*28f0*/  NOP ;  /* 0x0000000000007918 */ /* 0x000fde0000000000 */
[----:B------:R-:W-:-:S04]  /*2900*/  NOP ;  /* 0x0000000000007918 */ /* 0x000fc80000000000 */
[----:B0-----:R0:W3:Y:S02]  /*2910*/  DFMA R38, R8, R44, R38 ;  /* 0x0000002c0826722b */ /* 0x0010e40000000026 */
[----:B0-----:R-:W-:-:S04]  /*2920*/  IMAD.WIDE.U32 R44, R3, R42, R46 ;  /* 0x0000002a032c7225 */ /* 0x001fc800078e002e */
[----:B------:R-:W-:Y:S01]  /*2930*/  IMAD.IADD R33, R45, 0x1, R5 ;  /* 0x000000012d217824 */ /* 0x000fe200078e0205 */
[----:B------:R-:W-:Y:S01]  /*2940*/  LEA R32, P0, R44, UR10, 0x3 ;  /* 0x0000000a2c207c11 */ /* 0x000fe2000f8018ff */
[----:B------:R-:W-:-:S03]  /*2950*/  IMAD.WIDE.U32 R46, R4, R42, R46 ;  /* 0x0000002a042e7225 */ /* 0x000fc600078e002e */
[----:B------:R-:W-:Y:S01]  /*2960*/  LEA.HI.X R33, R44, UR11, R33, 0x3, P0 ;  /* 0x0000000b2c217c11 */ /* 0x000fe200080f1c21 */
[----:B------:R-:W-:-:S04]  /*2970*/  IMAD.WIDE.U32 R44, R3, R42, R52 ;  /* 0x0000002a032c7225 */ /* 0x000fc800078e0034 */
[----:B------:R-:W-:Y:S01]  /*2980*/  IMAD.IADD R45, R5, 0x1, R45 ;  /* 0x00000001052d7824 */ /* 0x000fe200078e022d */
[----:B------:R-:W4:Y:S01]  /*2990*/  LDG.E.64 R32, desc[UR6][R32.64] ;  /* 0x0000000620207981 */ /* 0x000f22000c1e1b00 */
[----:B------:R-:W-:-:S15]  /*29a0*/  IMAD.WIDE.U32 R52, R4, R42, R52 ;  /* 0x0000002a04347225 */ /* 0x000fde00078e0034 */
[----:B------:R-:W-:-:S15]  /*29b0*/  NOP ;  /* 0x0000000000007918 */ /* 0x000fde0000000000 */
[----:B------:R-:W-:-:S15]  /*29c0*/  NOP ;  /* 0x0000000000007918 */ /* 0x000fde0000000000 */
[----:B------:R-:W-:-:S01]  /*29d0*/  NOP ;  /* 0x0000000000007918 */ /* 0x000fc20000000000 */
[----:B---3--:R0:W2:Y:S02]  /*29e0*/  DFMA R38, R12, R34, R38 ;  /* 0x000000220c26722b */ /* 0x0080a40000000026 */
[----:B0-----:R-:W-:Y:S02]  /*29f0*/  IADD3 R35, PT, PT, R47, R43, RZ ;  /* 0x0000002b2f237210 */ /* 0x001fe40007ffe0ff */
[----:B------:R-:W-:-:S04]  /*2a00*/  LEA R34, P0, R46, UR10, 0x3 ;  /* 0x0000000a2e227c11 */ /* 0x000fc8000f8018ff */
[----:B------:R-:W-:Y:S02]  /*2a10*/  LEA.HI.X R35, R46, UR11, R35, 0x3, P0 ;  /* 0x0000000b2e237c11 */ /* 0x000fe400080f1c23 */
[----:B------:R-:W-:-:S04]  /*2a20*/  LEA R46, P0, R44, UR10, 0x3 ;  /* 0x0000000a2c2e7c11 */ /* 0x000fc8000f8018ff */
[----:B------:R-:W-:Y:S01]  /*2a30*/  LEA.HI.X R47, R44, UR11, R45, 0x3, P0 ;  /* 0x0000000b2c2f7c11 */ /* 0x000fe200080f1c2d */
[----:B------:R-:W3:Y:S01]  /*2a40*/  LDG.E.64 R34, desc[UR6][R34.64] ;  /* 0x0000000622227981 */ /* 0x000ee2000c1e1b00 */
[----:B------:R-:W-:Y:S02]  /*2a50*/  IADD3 R45, PT, PT, R43, R53, RZ ;  /* 0x000000352b2d7210 */ /* 0x000fe40007ffe0ff */
[C---:B------:R-:W-:Y:S01]  /*2a60*/  LEA R44, P0, R52.reuse, UR10, 0x3 ;  /* 0x0000000a342c7c11 */ /* 0x040fe2000f8018ff */
[----:B------:R-:W-:Y:S01]  /*2a70*/  IMAD.IADD R53, R5, 0x1, R55 ;  /* 0x0000000105357824 */ /* 0x000fe200078e0237 */
[----:B------:R-:W5:Y:S02]  /*2a80*/  LDG.E.64 R46, desc[UR6][R46.64] ;  /* 0x000000062e2e7981 */ /* 0x000f64000c1e1b00 */
[----:B------:R-:W-:Y:S02]  /*2a90*/  LEA.HI.X R45, R52, UR11, R45, 0x3, P0 ;  /* 0x0000000b342d7c11 */ /* 0x000fe400080f1c2d */
[----:B------:R-:W-:-:S04]  /*2aa0*/  LEA R52, P0, R54, UR10, 0x3 ;  /* 0x0000000a36347c11 */ /* 0x000fc8000f8018ff */
[----:B------:R-:W-:Y:S01]  /*2ab0*/  LEA.HI.X R53, R54, UR11, R53, 0x3, P0 ;  /* 0x0000000b36357c11 */ /* 0x000fe200080f1c35 */
[----:B------:R-:W3:Y:S01]  /*2ac0*/  LDG.E.64 R44, desc[UR6][R44.64] ;  /* 0x000000062c2c7981 */ /* 0x000ee2000c1e1b00 */
[----:B------:R-:W-:-:S04]  /*2ad0*/  LEA R54, P0, R50, UR10, 0x3 ;  /* 0x0000000a32367c11 */ /* 0x000fc8000f8018ff */
[----:B------:R-:W-:Y:S01]  /*2ae0*/  LEA.HI.X R55, R50, UR11, R51, 0x3, P0 ;  /* 0x0000000b32377c11 */ /* 0x000fe200080f1c33 */
[----:B------:R-:W-:Y:S01]  /*2af0*/  IMAD.WIDE.U32 R50, R3, R42, R40 ;  /* 0x0000002a03327225 */ /* 0x000fe200078e0028 */
[----:B------:R-:W3:Y:S03]  /*2b00*/  LDG.E.64 R52, desc[UR6][R52.64] ;  /* 0x0000000634347981 */ /* 0x000ee6000c1e1b00 */
[----:B------:R-:W-:Y:S01]  /*2b10*/  IMAD.IADD R5, R5, 0x1, R51 ;  /* 0x0000000105057824 */ /* 0x000fe200078e0233 */
[C---:B------:R-:W-:Y:S01]  /*2b20*/  LEA R56, P0, R50.reuse, UR10, 0x3 ;  /* 0x0000000a32387c11 */ /* 0x040fe2000f8018ff */
[----:B------:R-:W3:Y:S03]  /*2b30*/  LDG.E.64 R54, desc[UR6][R54.64] ;  /* 0x0000000636367981 */ /* 0x000ee6000c1e1b00 */
[----:B------:R-:W-:-:S06]  /*2b40*/  LEA.HI.X R57, R50, UR11, R5, 0x3, P0 ;  /* 0x0000000b32397c11 */ /* 0x000fcc00080f1c05 */
[----:B------:R-:W3:Y:S01]  /*2b50*/  LDG.E.64 R56, desc[UR6][R56.64] ;  /* 0x0000000638387981 */ /* 0x000ee2000c1e1b00 */
[----:B------:R-:W-:-:S05]  /*2b60*/  IMAD.WIDE.U32 R40, R4, R42, R40 ;  /* 0x0000002a04287225 */ /* 0x000fca00078e0028 */
[----:B------:R-:W-:Y:S02]  /*2b70*/  IADD3 R43, PT, PT, R43, R41, RZ ;  /* 0x000000292b2b7210 */ /* 0x000fe40007ffe0ff */
[----:B------:R-:W-:-:S04]  /*2b80*/  LEA R42, P0, R40, UR10, 0x3 ;  /* 0x0000000a282a7c11 */ /* 0x000fc8000f8018ff */
[----:B------:R-:W-:-:S06]  /*2b90*/  LEA.HI.X R43, R40, UR11, R43, 0x3, P0 ;  /* 0x0000000b282b7c11 */ /* 0x000fcc00080f1c2b */
[----:B------:R-:W3:Y:S01]  /*2ba0*/  LDG.E.64 R42, desc[UR6][R42.64] ;  /* 0x000000062a2a7981 */ /* 0x000ee2000c1e1b00 */
[----:B--2---:R-:W0:-:S15]  /*2bb0*/  DFMA R38, R14, R48, R38 ;  /* 0x000000300e26722b */ /* 0x004e1e0000000026 */
        /* <DEDUP_REMOVED lines=9> */
[----:B0-----:R0:W-:Y:S02]  /*2c50*/  DFMA R36, R10, R36, R38 ;  /* 0x000000240a24722b */ /* 0x0011e40000000026 */
[----:B0-----:R-:W-:Y:S01]  /*2c60*/  MOV R39, R61 ;  /* 0x0000003d00277202 */ /* 0x001fe20000000f00 */
[----:B------:R-:W-:-:S15]  /*2c70*/  IMAD.MOV.U32 R38, RZ, RZ, R22 ;  /* 0x000000ffff267224 */ /* 0x000fde00078e0016 */
[----:B------:R-:W-:-:S15]  /*2c80*/  NOP ;  /* 0x0000000000007918 */ /* 0x000fde0000000000 */
[----:B------:R-:W-:-:S15]  /*2c90*/  NOP ;  /* 0x0000000000007918 */ /* 0x000fde0000000000 */
[----:B------:R-:W-:-:S15]  /*2ca0*/  NOP ;  /* 0x0000000000007918 */ /* 0x000fde0000000000 */
[----:B------:R-:W-:-:S01]  /*2cb0*/  NOP ;  /* 0x0000000000007918 */ /* 0x000fc20000000000 */
[----:B-----5:R-:W4:-:S15]  /*2cc0*/  DMUL R46, R6, R46 ;  /* 0x0000002e062e7228 */ /* 0x020f1e0000000000 */
[----:B------:R-:W-:-:S15]  /*2cd0*/  NOP ;  /* 0x0000000000007918 */ /* 0x000fde0000000000 */
[----:B------:R-:W-:-:S15]  /*2ce0*/  NOP ;  /* 0x0000000000007918 */ /* 0x000fde0000000000 */
[----:B------:R-:W-:-:S15]  /*2cf0*/  NOP ;  /* 0x0000000000007918 */ /* 0x000fde0000000000 */
[----:B------:R-:W-:-:S04]  /*2d00*/  NOP ;  /* 0x0000000000007918 */ /* 0x000fc80000000000 */
[----:B----4-:R-:W3:-:S15]  /*2d10*/  DFMA R32, R8, R32, R46 ;  /* 0x000000200820722b */ /* 0x010ede000000002e */
[----:B------:R-:W-:-:S15]  /*2d20*/  NOP ;  /* 0x0000000000007918 */ /* 0x000fde0000000000 */
[----:B------:R-:W-:-:S15]  /*2d30*/  NOP ;  /* 0x0000000000007918 */ /* 0x000fde0000000000 */
[----:B------:R-:W-:-:S15]  /*2d40*/  NOP ;  /* 0x0000000000007918 */ /* 0x000fde0000000000 */
[----:B------:R-:W-:-:S04]  /*2d50*/  NOP ;  /* 0x0000000000007918 */ /* 0x000fc80000000000 */
[----:B---3--:R-:W0:-:S15]  /*2d60*/  DFMA R32, R12, R52, R32 ;  /* 0x000000340c20722b */ /* 0x008e1e0000000020 */
[----:B------:R-:W-:-:S15]  /*2d70*/  NOP ;  /* 0x0000000000007918 */ /* 0x000fde0000000000 */
[----:B------:R-:W-:-:S15]  /*2d80*/  NOP ;  /* 0x0000000000007918 */ /* 0x000fde0000000000 */
[----:B------:R-:W-:-:S15]  /*2d90*/  NOP ;  /* 0x0000000000007918 */ /* 0x000fde0000000000 */
[----:B------:R-:W-:-:S04]  /*2da0*/  NOP ;  /* 0x0000000000007918 */ /* 0x000fc80000000000 */
[----:B0-----:R-:W0:-:S15]  /*2db0*/  DFMA R32, R14, R56, R32 ;  /* 0x000000380e20722b */ /* 0x001e1e0000000020 */
[----:B------:R-:W-:-:S15]  /*2dc0*/  NOP ;  /* 0x0000000000007918 */ /* 0x000fde0000000000 */
[----:B------:R-:W-:-:S15]  /*2dd0*/  NOP ;  /* 0x0000000000007918 */ /* 0x000fde0000000000 */
[----:B------:R-:W-:-:S15]  /*2de0*/  NOP ;  /* 0x0000000000007918 */ /* 0x000fde0000000000 */
[----:B------:R-:W-:-:S04]  /*2df0*/  NOP ;  /* 0x0000000000007918 */ /* 0x000fc80000000000 */
[----:B0-----:R0:W-:Y:S02]  /*2e00*/  DFMA R32, R18, R32, R36 ;  /* 0x000000201220722b */ /* 0x0011e40000000024 */
[----:B0-----:R-:W0:Y:S02]  /*2e10*/  LDC.64 R36, c[0x0][0x418] ;  /* 0x00010600ff247b82 */ /* 0x001e240000000a00 */
[----:B0-----:R-:W-:-:S04]  /*2e20*/  IMAD.WIDE.U32 R38, R36, UR5, R38 ;  /* 0x0000000524267c25 */ /* 0x001fc8000f8e0026 */
[----:B------:R-:W-:Y:S01]  /*2e30*/  IMAD R37, R37, UR5, R39 ;  /* 0x0000000525257c24 */ /* 0x000fe2000f8e0227 */
[----:B------:R-:W-:-:S04]  /*2e40*/  LEA R36, P0, R38, UR12, 0x3 ;  /* 0x0000000c26247c11 */ /* 0x000fc8000f8018ff */
[----:B------:R-:W-:Y:S01]  /*2e50*/  LEA.HI.X R37, R38, UR13, R37, 0x3, P0 ;  /* 0x0000000d26257c11 */ /* 0x000fe200080f1c25 */
[----:B------:R-:W-:-:S04]  /*2e60*/  UIADD3 UR5, UPT, UPT, UR5, 0x1, URZ ;  /* 0x0000000105057890 */ /* 0x000fc8000fffe0ff */
[----:B------:R-:W-:-:S15]  /*2e70*/  UISETP.NE.AND UP0, UPT, UR5, UR14, UPT ;  /* 0x0000000e0500728c */ /* 0x000fde000bf05270 */
[----:B------:R-:W-:-:S15]  /*2e80*/  NOP ;  /* 0x0000000000007918 */ /* 0x000fde0000000000 */
[----:B------:R-:W-:-:S15]  /*2e90*/  NOP ;  /* 0x0000000000007918 */ /* 0x000fde0000000000 */
[----:B------:R-:W-:-:S01]  /*2ea0*/  NOP ;  /* 0x0000000000007918 */ /* 0x000fc20000000000 */
[----:B------:R-:W0:-:S15]  /*2eb0*/  DMUL R44, R6, R44 ;  /* 0x0000002c062c7228 */ /* 0x000e1e0000000000 */
        /* <DEDUP_REMOVED lines=19> */
[----:B0-----:R-:W0:Y:S02]  /*2ff0*/  DFMA R32, R20, R34, R32 ;  /* 0x000000221420722b */ /* 0x001e240000000020 */
[----:B0-----:R0:W-:Y:S01]  /*3000*/  STG.E.64 desc[UR6][R36.64], R32 ;  /* 0x0000002024007986 */ /* 0x0011e2000c101b06 */
[----:B------:R-:W-:Y:S05]  /*3010*/  BRA.U UP0, `(.L_x_155) ;  /* 0xfffffff100d87547 */ /* 0x000fea000b83ffff */
[----:B------:R-:W-:Y:S05]  /*3020*/  BRA.U UP1, `(.L_x_156) ;  /* 0xfffffff1014c7547 */ /* 0x000fea000b83ffff */
[----:B------:R-:W-:Y:S05]  /*3030*/  EXIT ;  /* 0x000000000000794d */ /* 0x000fea0003800000 */
.L_x_157:
        /* <DEDUP_REMOVED lines=12> */
.L_x_172:


//--------------------- .text._ZN2at6native53_GLOBAL__N__83c2e5dd_20_UpSampleBicubic2d_cu_80ee57ca37upsample_bicubic2d_out_frame_parallelIddEEviT0_S3_bNS_27GenericPackedTensorAccessorIKT_Lm4ENS_16DefaultPtrTraitsElEENS4_IS5_Lm4ES7_lEE --------------------------
	.section	.text._ZN2at6native53_GLOBAL__N__83c2e5dd_20_UpSampleBicubic2d_cu_80ee57ca37upsample_bicubic2d_out_frame_parallelIddEEviT0_S3_bNS_27GenericPackedTensorAccessorIKT_Lm4ENS_16DefaultPtrTraitsElEENS4_IS5_Lm4ES7_lEE,"ax",@progbits
	.align	128
.text._ZN2at6native53_GLOBAL__N__83c2e5dd_20_UpSampleBicubic2d_cu_80ee57ca37upsample_bicubic2d_out_frame_parallelIddEEviT0_S3_bNS_27GenericPackedTensorAccessorIKT_Lm4ENS_16DefaultPtrTraitsElEENS4_IS5_Lm4ES7_lEE:
        .type           _ZN2at6native53_GLOBAL__N__83c2e5dd_20_UpSampleBicubic2d_cu_80ee57ca37upsample_bicubic2d_out_frame_parallelIddEEviT0_S3_bNS_27GenericPackedTensorAccessorIKT_Lm4ENS_16DefaultPtrTraitsElEENS4_IS5_Lm4ES7_lEE,@function
        .size           _ZN2at6native53_GLOBAL__N__83c2e5dd_20_UpSampleBicubic2d_cu_80ee57ca37upsample_bicubic2d_out_frame_parallelIddEEviT0_S3_bNS_27GenericPackedTensorAccessorIKT_Lm4ENS_16DefaultPtrTraitsElEENS4_IS5_Lm4ES7_lEE,(.L_x_173 - _ZN2at6native53_GLOBAL__N__83c2e5dd_20_UpSampleBicubic2d_cu_80ee57ca37upsample_bicubic2d_out_frame_parallelIddEEviT0_S3_bNS_27GenericPackedTensorAccessorIKT_Lm4ENS_16DefaultPtrTraitsElEENS4_IS5_Lm4ES7_lEE)
        .other          _ZN2at6native53_GLOBAL__N__83c2e5dd_20_UpSampleBicubic2d_cu_80ee57ca37upsample_bicubic2d_out_frame_parallelIddEEviT0_S3_bNS_27GenericPackedTensorAccessorIKT_Lm4ENS_16DefaultPtrTraitsElEENS4_IS5_Lm4ES7_lEE,@"STO_CUDA_ENTRY STV_DEFAULT"
_ZN2at6native53_GLOBAL__N__83c2e5dd_20_UpSampleBicubic2d_cu_80ee57ca37upsample_bicubic2d_out_frame_parallelIddEEviT0_S3_bNS_27GenericPackedTensorAccessorIKT_Lm4ENS_16DefaultPtrTraitsElEENS4_IS5_Lm4ES7_lEE:
        /* <DEDUP_REMOVED lines=13> */
[----:B0-----:R-:W-:-:S06]  /*00d0*/  IADD3 R2, PT, PT, R0, 0xffffffe, RZ ;  /* 0x0ffffffe00027810 */ /* 0x001fcc0007ffe0ff */
[----:B------:R0:W2:Y:S02]  /*00e0*/  F2I.FTZ.U32.TRUNC.NTZ R3, R2 ;  /* 0x0000000200037305 */ /* 0x0000a4000021f000 */
[----:B0-----:R-:W-:Y:S02]  /*00f0*/  HFMA2 R2, -RZ, RZ, 0, 0 ;  /* 0x00000000ff027431 */ /* 0x001fe400000001ff */
[----:B--2---:R-:W-:-:S04]  /*0100*/  IMAD.MOV R6, RZ, RZ, -R3 ;  /* 0x000000ffff067224 */ /* 0x004fc800078e0a03 */
[----:B------:R-:W-:Y:S01]  /*0110*/  IMAD R7, R6, R5, RZ ;  /* 0x0000000506077224 */ /* 0x000fe200078e02ff */
[----:B------:R-:W-:-:S03]  /*0120*/  IABS R6, R4 ;  /* 0x0000000400067213 */ /* 0x000fc60000000000 */
[----:B------:R-:W-:Y:S01]  /*0130*/  IMAD.HI.U32 R3, R3, R7, R2 ;  /* 0x0000000703037227 */ /* 0x000fe200078e0002 */
[----:B------:R-:W-:Y:S01]  /*0140*/  LOP3.LUT R2, R4, R9, RZ, 0x3c, !PT ;  /* 0x0000000904027212 */ /* 0x000fe200078e3cff */
[----:B------:R-:W0:Y:S03]  /*0150*/  LDC R7, c[0x0][0x3b8] ;  /* 0x0000ee00ff077b82 */ /* 0x000e260000000800 */
[----:B------:R-:W-:Y:S01]  /*0160*/  ISETP.GE.AND P2, PT, R2, RZ, PT ;  /* 0x000000ff0200720c */ /* 0x000fe20003f46270 */
[----:B------:R-:W-:-:S04]  /*0170*/  IMAD.HI.U32 R12, R3, R6, RZ ;  /* 0x00000006030c7227 */ /* 0x000fc800078e00ff */
[----:B------:R-:W-:Y:S01]  /*0180*/  IMAD.MOV R0, RZ, RZ, -R12 ;  /* 0x000000ffff007224 */ /* 0x000fe200078e0a0c */
[----:B------:R-:W2:Y:S03]  /*0190*/  LDC R3, c[0x0][0x3c0] ;  /* 0x0000f000ff037b82 */ /* 0x000ea60000000800 */
[----:B------:R-:W-:-:S05]  /*01a0*/  IMAD R0, R5, R0, R6 ;  /* 0x0000000005007224 */ /* 0x000fca00078e0206 */
[----:B------:R-:W-:-:S13]  /*01b0*/  ISETP.GT.U32.AND P1, PT, R5, R0, PT ;  /* 0x000000000500720c */ /* 0x000fda0003f24070 */
[-C--:B------:R-:W-:Y:S01]  /*01c0*/  @!P1 IADD3 R0, PT, PT, R0, -R5.reuse, RZ ;  /* 0x8000000500009210 */ /* 0x080fe20007ffe0ff */
[----:B------:R-:W-:Y:S01]  /*01d0*/  @!P1 VIADD R12, R12, 0x1 ;  /* 0x000000010c0c9836 */ /* 0x000fe20000000000 */
[----:B------:R-:W-:Y:S02]  /*01e0*/  ISETP.NE.AND P1, PT, R9, RZ, PT ;  /* 0x000000ff0900720c */ /* 0x000fe40003f25270 */
[----:B------:R-:W-:Y:S02]  /*01f0*/  ISETP.GE.U32.AND P0, PT, R0, R5, PT ;  /* 0x000000050000720c */ /* 0x000fe40003f06070 */
[----:B------:R-:W0:Y:S11]  /*0200*/  LDC R0, c[0x0][0x400] ;  /* 0x00010000ff007b82 */ /* 0x000e360000000800 */
[----:B------:R-:W-:-:S02]  /*0210*/  @P0 IADD3 R12, PT, PT, R12, 0x1, RZ ;  /* 0x000000010c0c0810 */ /* 0x000fc40007ffe0ff */
[----:B--2---:R-:W-:-:S03]  /*0220*/  ISETP.NE.AND P0, PT, R3, R9, PT ;  /* 0x000000090300720c */ /* 0x004fc60003f05270 */
[----:B------:R-:W-:Y:S01]  /*0230*/  @!P2 IMAD.MOV R12, RZ, RZ, -R12 ;  /* 0x000000ffff0ca224 */ /* 0x000fe200078e0a0c */
        /* <DEDUP_REMOVED lines=13> */
[----:B------:R-:W-:Y:S01]  /*0310*/  SHF.R.S32.HI R2, RZ, 0x1f, R4 ;  /* 0x0000001fff027819 */ /* 0x000fe20000011404 */
[----:B------:R-:W-:Y:S01]  /*0320*/  IMAD.U32 R17, RZ, RZ, UR4 ;  /* 0x00000004ff117e24 */ /* 0x000fe2000f8e00ff */
        /* <DEDUP_REMOVED lines=17> */
[----:B------:R-:W0:Y:S01]  /*0440*/  LDC R4, c[0x0][0x378] ;  /* 0x0000de00ff047b82 */ /* 0x000e220000000800 */
[----:B------:R-:W0:Y:S01]  /*0450*/  LDCU.64 UR14, c[0x0][0x3d0] ;  /* 0x00007a00ff0e77ac */ /* 0x000e220008000a00 */
[----:B-1----:R-:W-:Y:S01]  /*0460*/  VIADD R10, R8, 0xffffffe ;  /* 0x0ffffffe080a7836 */ /* 0x002fe20000000000 */
[----:B------:R-:W-:Y:S01]  /*0470*/  MOV R8, R6 ;  /* 0x0000000600087202 */ /* 0x000fe20000000f00 */
[----:B------:R-:W-:Y:S01]  /*0480*/  IMAD.IADD R9, R7, 0x1, R13 ;  /* 0x0000000107097824 */ /* 0x000fe200078e020d */
[----:B------:R-:W-:Y:S01]  /*0490*/  SHF.R.S32.HI R7, RZ, 0x1f, R12 ;  /* 0x0000001fff077819 */ /* 0x000fe2000001140c */
[----:B------:R-:W1:Y:S02]  /*04a0*/  F2I.FTZ.U32.TRUNC.NTZ R11, R10 ;  /* 0x0000000a000b7305 */ /* 0x000e64000021f000 */
[----:B------:R-:W0:Y:S02]  /*04b0*/  LDC R6, c[0x0][0x3b0] ;  /* 0x0000ec00ff067b82 */ /* 0x000e240000000800 */
[----:B--2---:R-:W-:-:S02]  /*04c0*/  IMAD R13, R7, UR8, RZ ;  /* 0x00000008070d7c24 */ /* 0x004fc4000f8e02ff */
[----:B------:R-:W-:Y:S02]  /*04d0*/  IMAD R7, R7, UR12, RZ ;  /* 0x0000000c07077c24 */ /* 0x000fe4000f8e02ff */
[C---:B------:R-:W-:Y:S02]  /*04e0*/  IMAD R15, R12.reuse, UR9, R13 ;  /* 0x000000090c0f7c24 */ /* 0x040fe4000f8e020d */
[C---:B------:R-:W-:Y:S02]  /*04f0*/  IMAD R21, R12.reuse, UR13, R7 ;  /* 0x0000000d0c157c24 */ /* 0x040fe4000f8e0207 */
[----:B-1----:R-:W-:Y:S02]  /*0500*/  IMAD.MOV R10, RZ, RZ, -R11 ;  /* 0x000000ffff0a7224 */ /* 0x002fe400078e0a0b */
[----:B------:R-:W-:-:S04]  /*0510*/  IMAD.WIDE.U32 R2, R12, UR8, R2 ;  /* 0x000000080c027c25 */ /* 0x000fc8000f8e0002 */
[----:B------:R-:W-:Y:S02]  /*0520*/  IMAD R7, R10, R5, RZ ;  /* 0x000000050a077224 */ /* 0x000fe400078e02ff */
[----:B------:R-:W-:Y:S02]  /*0530*/  HFMA2 R10, -RZ, RZ, 0, 0 ;  /* 0x00000000ff0a7431 */ /* 0x000fe400000001ff */
[----:B------:R-:W-:Y:S01]  /*0540*/  IMAD.WIDE.U32 R12, R12, UR12, R8 ;  /* 0x0000000c0c0c7c25 */ /* 0x000fe2000f8e0008 */
[----:B------:R-:W-:-:S03]  /*0550*/  IADD3 R25, PT, PT, R3, R15, RZ ;  /* 0x0000000f03197210 */ /* 0x000fc60007ffe0ff */
[----:B------:R-:W-:-:S04]  /*0560*/  IMAD.HI.U32 R7, R11, R7, R10 ;  /* 0x000000070b077227 */ /* 0x000fc800078e000a */
[----:B---34-:R-:W-:-:S07]  /*0570*/  IMAD.IADD R27, R13, 0x1, R21 ;  /* 0x000000010d1b7824 */ /* 0x018fce00078e0215 */
.L_x_159:
[----:B-1----:R-:W-:Y:S02]  /*0580*/  IABS R10, R17 ;  /* 0x00000011000a7213 */ /* 0x002fe40000000000 */
[----:B0-----:R-:W-:-:S03]  /*0590*/  IABS R11, R6 ;  /* 0x00000006000b7213 */ /* 0x001fc60000000000 */
[----:B------:R-:W-:-:S05]  /*05a0*/  IMAD.HI.U32 R8, R7, R10, RZ ;  /* 0x0000000a07087227 */ /* 0x000fca00078e00ff */
[----:B------:R-:W-:-:S05]  /*05b0*/  IADD3 R9, PT, PT, -R8, RZ, RZ ;  /* 0x000000ff08097210 */ /* 0x000fca0007ffe1ff */
[----:B------:R-:W-:Y:S01]  /*05c0*/  IMAD R10, R11, R9, R10 ;  /* 0x000000090b0a7224 */ /* 0x000fe200078e020a */
[----:B------:R-:W-:-:S04]  /*05d0*/  LOP3.LUT R9, R17, R6, RZ, 0x3c, !PT ;  /* 0x0000000611097212 */ /* 0x000fc800078e3cff */
[----:B------:R-:W-:Y:S02]  /*05e0*/  ISETP.GT.U32.AND P2, PT, R5, R10, PT ;  /* 0x0000000a0500720c */ /* 0x000fe40003f44070 */
[----:B------:R-:W-:Y:S01]  /*05f0*/  ISETP.GE.AND P3, PT, R9, RZ, PT ;  /* 0x000000ff0900720c */ /* 0x000fe20003f66270 */
[----:B------:R-:W-:-:S10]  /*0600*/  IMAD.MOV.U32 R9, RZ, RZ, R25 ;  /* 0x000000ffff097224 */ /* 0x000fd400078e0019 */
[----:B------:R-:W-:Y:S01]  /*0610*/  @!P2 IMAD.IADD R10, R10, 0x1, -R11 ;  /* 0x000000010a0aa824 */ /* 0x000fe200078e0a0b */
[----:B------:R-:W-:-:S04]  /*0620*/  @!P2 IADD3 R8, PT, PT, R8, 0x1, RZ ;  /* 0x000000010808a810 */ /* 0x000fc80007ffe0ff */
[----:B------:R-:W-:-:S13]  /*0630*/  ISETP.GE.U32.AND P1, PT, R10, R5, PT ;  /* 0x000000050a00720c */ /* 0x000fda0003f26070 */
[----:B------:R-:W-:-:S05]  /*0640*/  @P1 VIADD R8, R8, 0x1 ;  /* 0x0000000108081836 */ /* 0x000fca0000000000 */
        /* <DEDUP_REMOVED lines=14> */
[----:B------:R-:W-:-:S03]  /*0730*/  LEA R10, P1, R8, UR16, 0x3 ;  /* 0x00000010080a7c11 */ /* 0x000fc6000f8218ff */
[----:B------:R-:W-:-:S05]  /*0740*/  IMAD.IADD R9, R9, 0x1, R11 ;  /* 0x0000000109097824 */ /* 0x000fca00078e020b */
[----:B------:R-:W-:-:S05]  /*0750*/  LEA.HI.X R11, R8, UR17, R9, 0x3, P1 ;  /* 0x00000011080b7c11 */ /* 0x000fca00088f1c09 */
[----:B------:R0:W2:Y:S01]  /*0760*/  LDG.E.64 R8, desc[UR6][R10.64] ;  /* 0x000000060a087981 */ /* 0x0000a2000c1e1b00 */
[----:B------:R-:W-:Y:S01]  /*0770*/  IMAD R18, R14, UR20, RZ ;  /* 0x000000140e127c24 */ /* 0x000fe2000f8e02ff */
[----:B------:R-:W-:Y:S01]  /*0780*/  IADD3 R17, PT, PT, R4, R17, RZ ;  /* 0x0000001104117210 */ /* 0x000fe20007ffe0ff */
[----:B------:R-:W-:Y:S01]  /*0790*/  IMAD R16, R16, UR22, RZ ;  /* 0x0000001610107c24 */ /* 0x000fe2000f8e02ff */
[----:B0-----:R-:W-:Y:S01]  /*07a0*/  MOV R10, R12 ;  /* 0x0000000c000a7202 */ /* 0x001fe20000000f00 */
[----:B------:R-:W-:-:S04]  /*07b0*/  IMAD.MOV.U32 R11, RZ, RZ, R27 ;  /* 0x000000ffff0b7224 */ /* 0x000fc800078e001b */
[----:B------:R-:W-:-:S04]  /*07c0*/  IMAD.WIDE.U32 R14, R21, UR20, R10 ;  /* 0x00000014150e7c25 */ /* 0x000fc8000f8e000a */
[----:B------:R-:W-:-:S05]  /*07d0*/  IMAD R21, R21, UR21, R18 ;  /* 0x0000001515157c24 */ /* 0x000fca000f8e0212 */
[----:B------:R-:W-:Y:S01]  /*07e0*/  IADD3 R15, PT, PT, R15, R21, RZ ;  /* 0x000000150f0f7210 */ /* 0x000fe20007ffe0ff */
[C---:B------:R-:W-:Y:S02]  /*07f0*/  IMAD R21, R23.reuse, UR23, R16 ;  /* 0x0000001717157c24 */ /* 0x040fe4000f8e0210 */
[----:B------:R-:W-:-:S04]  /*0800*/  IMAD.WIDE.U32 R14, R23, UR22, R14 ;  /* 0x00000016170e7c25 */ /* 0x000fc8000f8e000e */
[----:B------:R-:W-:Y:S01]  /*0810*/  IMAD.IADD R15, R15, 0x1, R21 ;  /* 0x000000010f0f7824 */ /* 0x000fe200078e0215 */
[----:B------:R-:W-:-:S04]  /*0820*/  LEA R10, P1, R14, UR18, 0x3 ;  /* 0x000000120e0a7c11 */ /* 0x000fc8000f8218ff */
[----:B------:R-:W-:Y:S02]  /*0830*/  LEA.HI.X R11, R14, UR19, R15, 0x3, P1 ;  /* 0x000000130e0b7c11 */ /* 0x000fe400088f1c0f */
[----:B------:R-:W-:-:S03]  /*0840*/  ISETP.GE.AND P1, PT, R17, R0, PT ;  /* 0x000000001100720c */ /* 0x000fc60003f26270 */
[----:B--2---:R1:W-:Y:S10]  /*0850*/  STG.E.64 desc[UR6][R10.64], R8 ;  /* 0x000000080a007986 */ /* 0x0043f4000c101b06 */
[----:B------:R-:W-:Y:S05]  /*0860*/  @!P1 BRA `(.L_x_159) ;  /* 0xfffffffc00449947 */ /* 0x000fea000383ffff */
[----:B------:R-:W-:Y:S05]  /*0870*/  EXIT ;  /* 0x000000000000794d */ /* 0x000fea0003800000 */
.L_x_158:
[----:B------:R-:W0:Y:S01]  /*0880*/  LDCU.U8 UR4, c[0x0][0x398] ;  /* 0x00007300ff0477ac */ /* 0x000e220008000000 */
[----:B------:R-:W1:Y:S01]  /*0890*/  LDC.64 R20, c[0x0][0x390] ;  /* 0x0000e400ff147b82 */ /* 0x000e620000000a00 */
[----:B------:R-:W2:Y:S01]  /*08a0*/  I2F.F64 R8, R4 ;  /* 0x0000000400087312 */ /* 0x000ea20000201c00 */
[----:B------:R-:W-:-:S06]  /*08b0*/  UMOV UR5, 0x380fffff ;  /* 0x380fffff00057882 */ /* 0x000fcc0000000000 */
[----:B------:R-:W3:Y:S08]  /*08c0*/  LDC.64 R22, c[0x0][0x388] ;  /* 0x0000e200ff167b82 */ /* 0x000ef00000000a00 */
[----:B------:R-:W4:Y:S01]  /*08d0*/  LDC R51, c[0x0][0x3b0] ;  /* 0x0000ec00ff337b82 */ /* 0x000f220000000800 */
[----:B0-----:R-:W-:-:S06]  /*08e0*/  UPRMT UR4, UR4, 0x8880, URZ ;  /* 0x0000888004047896 */ /* 0x001fcc00080000ff */
[----:B------:R-:W-:Y:S01]  /*08f0*/  ISETP.NE.AND P0, PT, RZ, UR4, PT ;  /* 0x00000004ff007c0c */ /* 0x000fe2000bf05270 */
[----:B------:R-:W-:-:S15]  /*0900*/  UMOV UR4, 0xf0000000 ;  /* 0xf000000000047882 */ /* 0x000fde0000000000 */
[----:B------:R-:W-:-:S15]  /*0910*/  NOP ;  /* 0x0000000000007918 */ /* 0x000fde0000000000 */
[----:B------:R-:W-:-:S11]  /*0920*/  NOP ;  /* 0x0000000000007918 */ /* 0x000fd60000000000 */
        /* <DEDUP_REMOVED lines=15> */
[----:B--2---:R-:W-:-:S15]  /*0a20*/  @!P0 DADD R18, R16, 0.5 ;  /* 0x3fe0000010128429 */ /* 0x004fde0000000000 */
[----:B------:R-:W-:-:S15]  /*0a30*/  NOP ;  /* 0x0000000000007918 */ /* 0x000fde0000000000 */
[----:B------:R-:W-:-:S15]  /*0a40*/  NOP ;  /* 0x0000000000007918 */ /* 0x000fde0000000000 */
[----:B------:R-:W-:-:S15]  /*0a50*/  NOP ;  /* 0x0000000000007918 */ /* 0x000fde0000000000 */
[----:B------:R-:W-:-:S04]  /*0a60*/  NOP ;  /* 0x0000000000007918 */ /* 0x000fc80000000000 */
[----:B---3--:R-:W-:-:S15]  /*0a70*/  @P0 DMUL R8, R16, R22 ;  /* 0x0000001610080228 */ /* 0x008fde0000000000 */
        /* <DEDUP_REMOVED lines=14> */
[----:B------:R-:W0:-:S15]  /*0b60*/  @!P0 DFMA R8, R18, R22, -0.5 ;  /* 0xbfe000001208842b */ /* 0x000e1e0000000016 */
        /* <DEDUP_REMOVED lines=14> */
[----:B------:R-:W0:Y:S01]  /*0c50*/  DSETP.GEU.AND P1, PT, |R8|, UR4, PT ;  /* 0x0000000408007e2a */ /* 0x000e22000bf2e200 */
[----:B------:R-:W1:Y:S01]  /*0c60*/  S2UR UR4, SR_CTAID.Z ;  /* 0x00000000000479c3 */ /* 0x000e620000002700 */
[----:B------:R-:W4:Y:S01]  /*0c70*/  LDCU UR5, c[0x0][0x3a8] ;  /* 0x00007500ff0577ac */ /* 0x000f220008000800 */
[----:B0-----:R-:W-:Y:S01]  /*0c80*/  @!P1 FMUL R10, R10, 1.175494350822287508e-38 ;  /* 0x008000000a0a9820 */ /* 0x001fe20000400000 */
[----:B----4-:R-:W-:-:S05]  /*0c90*/  IMAD R0, R51, UR5, RZ ;  /* 0x0000000533007c24 */ /* 0x010fca000f8e02ff */
[----:B-1----:R-:W-:-:S13]  /*0ca0*/  ISETP.LE.AND P2, PT, R0, UR4, PT ;  /* 0x0000000400007c0c */ /* 0x002fda000bf43270 */
[----:B------:R-:W-:Y:S05]  /*0cb0*/  @P2 EXIT ;  /* 0x000000000000294d */ /* 0x000fea0003800000 */
[----:B------:R-:W-:Y:S01]  /*0cc0*/  @!P0 FMUL R6, R6, 1.175494350822287508e-38 ;  /* 0x0080000006068820 */ /* 0x000fe20000400000 */
[----:B------:R-:W0:Y:S01]  /*0cd0*/  F2I.FTZ.FLOOR.NTZ R10, R10 ;  /* 0x0000000a000a7305 */ /* 0x000e220000217100 */
[----:B------:R-:W-:Y:S01]  /*0ce0*/  IMAD.MOV.U32 R30, RZ, RZ, 0x0 ;  /* 0x00000000ff1e7424 */ /* 0x000fe200078e00ff */
[----:B------:R-:W-:Y:S01]  /*0cf0*/  MOV R31, 0x3fe80000 ;  /* 0x3fe80000001f7802 */ /* 0x000fe20000000f00 */
[----:B------:R-:W1:Y:S01]  /*0d00*/  LDCU.128 UR8, c[0x0][0x420] ;  /* 0x00008400ff0877ac */ /* 0x000e620008000c00 */
[----:B------:R-:W-:Y:S02]  /*0d10*/  IABS R2, R51 ;  /* 0x0000003300027213 */ /* 0x000fe40000000000 */
[----:B------:R-:W-:Y:S01]  /*0d20*/  SHF.R.S32.HI R5, RZ, 0x1f, R4 ;  /* 0x0000001fff057819 */ /* 0x000fe20000011404 */
[----:B------:R-:W2:Y:S01]  /*0d30*/  LDCU.64 UR12, c[0x0][0x3c8] ;  /* 0x00007900ff0c77ac */ /* 0x000ea20008000a00 */
[----:B------:R-:W3:Y:S01]  /*0d40*/  F2I.FTZ.FLOOR.NTZ R6, R6 ;  /* 0x0000000600067305 */ /* 0x000ee20000217100 */
[----:B------:R-:W-:-:S02]  /*0d50*/  IADD3 R13, PT, PT, R7, -0x1, RZ ;  /* 0xffffffff070d7810 */ /* 0x000fc40007ffe0ff */
[----:B------:R-:W4:Y:S01]  /*0d60*/  LDC R7, c[0x0][0x378] ;  /* 0x0000de00ff077b82 */ /* 0x000f220000000800 */
[----:B------:R-:W-:Y:S01]  /*0d70*/  ISETP.NE.AND P0, PT, R51, RZ, PT ;  /* 0x000000ff3300720c */ /* 0x000fe20003f05270 */
[----:B------:R-:W1:Y:S01]  /*0d80*/  LDCU.64 UR14, c[0x0][0x3a0] ;  /* 0x00007400ff0e77ac */ /* 0x000e620008000a00 */
[----:B------:R-:W-:Y:S01]  /*0d90*/  LOP3.LUT R51, RZ, R51, RZ, 0x33, !PT ;  /* 0x00000033ff337212 */ /* 0x000fe200078e33ff */
[----:B0-----:R-:W0:Y:S01]  /*0da0*/  I2F.F64 R16, R10 ;  /* 0x0000000a00107312 */ /* 0x001e220000201c00 */
[----:B------:R-:W-:-:S15]  /*0db0*/  IADD3 R11, PT, PT, R10, -0x1, RZ ;  /* 0xffffffff0a0b7810 */ /* 0x000fde0007ffe0ff */
[----:B------:R-:W-:-:S15]  /*0dc0*/  NOP ;  /* 0x0000000000007918 */ /* 0x000fde0000000000 */
[----:B------:R-:W-:-:S15]  /*0dd0*/  NOP ;  /* 0x0000000000007918 */ /* 0x000fde0000000000 */
[----:B------:R-:W-:-:S15]  /*0de0*/  NOP ;  /* 0x0000000000007918 */ /* 0x000fde0000000000 */
[----:B------:R-:W-:-:S03]  /*0df0*/  NOP ;  /* 0x0000000000007918 */ /* 0x000fc60000000000 */
[----:B0-----:R3:W-:Y:S01]  /*0e00*/  DADD R8, -R16, R8 ;  /* 0x0000000010087229 */ /* 0x0017e20000000108 */
[----:B------:R-:W-:Y:S01]  /*0e10*/  MOV R52, UR4 ;  /* 0x0000000400347c02 */ /* 0x000fe20008000f00 */
[----:B------:R-:W0:Y:S01]  /*0e20*/  LDCU.64 UR24, c[0x0][0x3e8] ;  /* 0x00007d00ff1877ac */ /* 0x000e220008000a00 */
[----:B-1----:R-:W-:Y:S01]  /*0e30*/  IMAD R5, R5, UR10, RZ ;  /* 0x0000000a05057c24 */ /* 0x002fe2000f8e02ff */
[----:B------:R-:W-:Y:S01]  /*0e40*/  VIMNMX.RELU R11, PT, PT, R11, R13, PT ;  /* 0x0000000d0b0b7248 */ /* 0x000fe20003fe1100 */
[C---:B------:R-:W-:Y:S01]  /*0e50*/  IMAD.WIDE.U32 R34, R4.reuse, UR10, RZ ;  /* 0x0000000a04227c25 */ /* 0x040fe2000f8e00ff */
[----:B------:R-:W1:Y:S03]  /*0e60*/  LDCU.128 UR20, c[0x0][0x410] ;  /* 0x00008200ff1477ac */ /* 0x000e660008000c00 */
[----:B------:R-:W-:Y:S01]  /*0e70*/  IMAD R5, R4, UR11, R5 ;  /* 0x0000000b04057c24 */ /* 0x000fe2000f8e0205 */
[----:B------:R-:W0:Y:S03]  /*0e80*/  LDCU.64 UR10, c[0x0][0x3e0] ;  /* 0x00007c00ff0a77ac */ /* 0x000e260008000a00 */
[----:B------:R-:W-:Y:S01]  /*0e90*/  IMAD.IADD R35, R35, 0x1, R5 ;  /* 0x0000000123237824 */ /* 0x000fe200078e0205 */
[----:B------:R-:W0:-:S15]  /*0ea0*/  LDCU.128 UR16, c[0x0][0x3d0] ;  /* 0x00007a00ff1077ac */ /* 0x000e1e0008000c00 */
[----:B------:R-:W-:-:S15]  /*0eb0*/  NOP ;  /* 0x0000000000007918 */ /* 0x000fde0000000000 */
[----:B------:R-:W-:-:S15]  /*0ec0*/  NOP ;  /* 0x0000000000007918 */ /* 0x000fde0000000000 */
[----:B------:R-:W-:-:S05]  /*0ed0*/  NOP ;  /* 0x0000000000007918 */ /* 0x000fca0000000000 */
[----:B---3--:R-:W3:-:S15]  /*0ee0*/  I2F.F64 R16, R6 ;  /* 0x0000000600107312 */ /* 0x008ede0000201c00 */
[----:B------:R-:W-:-:S15]  /*0ef0*/  NOP ;  /* 0x0000000000007918 */ /* 0x000fde0000000000 */
[----:B------:R-:W-:-:S15]  /*0f00*/  NOP ;  /* 0x0000000000007918 */ /* 0x000fde0000000000 */
[----:B------:R-:W-:-:S15]  /*0f10*/  NOP ;  /* 0x0000000000007918 */ /* 0x000fde0000000000 */
[----:B------:R-:W-:-:S04]  /*0f20*/  NOP ;  /* 0x0000000000007918 */ /* 0x000fc80000000000 */
[----:B---3--:R3:W5:Y:S02]  /*0f30*/  DADD R16, -R16, R14 ;  /* 0x0000000010107229 */ /* 0x008764000000010e */
[----:B---3--:R-:W-:Y:S01]  /*0f40*/  IMAD.MOV.U32 R14, RZ, RZ, 0x0 ;  /* 0x00000000ff0e7424 */ /* 0x008fe200078e00ff */
[----:B------:R-:W-:-:S15]  /*0f50*/  MOV R15, 0x3ff40000 ;  /* 0x3ff40000000f7802 */ /* 0x000fde0000000f00 */
[----:B------:R-:W-:-:S15]  /*0f60*/  NOP ;  /* 0x0000000000007918 */ /* 0x000fde0000000000 */
[----:B------:R-:W-:-:S15]  /*0f70*/  NOP ;  /* 0x0000000000007918 */ /* 0x000fde0000000000 */
[----:B------:R-:W-:-:S15]  /*0f80*/  NOP ;  /* 0x0000000000007918 */ /* 0x000fde0000000000 */
[----:B------:R-:W-:-:S01]  /*0f90*/  NOP ;  /* 0x0000000000007918 */ /* 0x000fc20000000000 */
[----:B-----5:R-:W3:-:S15]  /*0fa0*/  DFMA R18, R16, R14, -2.25 ;  /* 0xc00200001012742b */ /* 0x020ede000000000e */
[----:B------:R-:W-:-:S15]  /*0fb0*/  NOP ;  /* 0x0000000000007918 */ /* 0x000fde0000000000 */
[----:B------:R-:W-:-:S15]  /*0fc0*/  NOP ;  /* 0x0000000000007918 */ /* 0x000fde0000000000 */
[----:B------:R-:W-:-:S15]  /*0fd0*/  NOP ;  /* 0x0000000000007918 */ /* 0x000fde0000000000 */
[----:B------:R-:W-:-:S04]  /*0fe0*/  NOP ;  /* 0x0000000000007918 */ /* 0x000fc80000000000 */
[----:B------:R-:W5:-:S15]  /*0ff0*/  DADD R24, R16, 1 ;  /* 0x3ff0000010187429 */ /* 0x000f5e0000000000 */
[----:B------:R-:W-:-:S15]  /*1000*/  NOP ;  /* 0x0000000000007918 */ /* 0x000fde0000000000 */
[----:B------:R-:W-:-:S15]  /*1010*/  NOP ;  /* 0x0000000000007918 */ /* 0x000fde0000000000 */
[----:B------:R-:W-:-:S15]  /*1020*/  NOP ;  /* 0x0000000000007918 */ /* 0x000fde0000000000 */
[----:B------:R-:W-:-:S04]  /*1030*/  NOP ;  /* 0x0000000000007918 */ /* 0x000fc80000000000 */
[----:B---3--:R-:W-:-:S15]  /*1040*/  DMUL R26, R16, R18 ;  /* 0x00000012101a7228 */ /* 0x008fde0000000000 */
[----:B------:R-:W-:-:S15]  /*1050*/  NOP ;  /* 0x0000000000007918 */ /* 0x000fde0000000000 */
[----:B------:R-:W-:-:S15]  /*1060*/  NOP ;  /* 0x0000000000007918 */ /* 0x000fde0000000000 */
[----:B------:R-:W-:-:S15]  /*1070*/  NOP ;  /* 0x0000000000007918 */ /* 0x000fde0000000000 */
[----:B------:R-:W-:-:S04]  /*1080*/  NOP ;  /* 0x0000000000007918 */ /* 0x000fc80000000000 */
[----:B-----5:R-:W3:-:S15]  /*1090*/  DFMA R18, R24, -R30, 3.75 ;  /* 0x400e00001812742b */ /* 0x020ede000000081e */
        /* <DEDUP_REMOVED lines=9> */
[----:B---3--:R-:W3:-:S15]  /*1130*/  DFMA R18, R24, R18, -6 ;  /* 0xc01800001812742b */ /* 0x008ede0000000012 */
        /* <DEDUP_REMOVED lines=9> */
[----:B-----5:R-:W5:-:S15]  /*11d0*/  DFMA R20, R22, -R30, 3.75 ;  /* 0x400e00001614742b */ /* 0x020f5e000000081e */
[----:B------:R-:W-:-:S15]  /*11e0*/  NOP ;  /* 0x0000000000007918 */ /* 0x000fde0000000000 */
[----:B------:R-:W-:-:S15]  /*11f0*/  NOP ;  /* 0x0000000000007918 */ /* 0x000fde0000000000 */
[----:B------:R-:W-:-:S15]  /*1200*/  NOP ;  /* 0x0000000000007918 */ /* 0x000fde0000000000 */
[----:B------:R-:W-:-:S04]  /*1210*/  NOP ;  /* 0x0000000000007918 */ /* 0x000fc80000000000 */
[----:B---3--:R-:W-:-:S15]  /*1220*/  DFMA R24, R24, R18, 3 ;  /* 0x400800001818742b */ /* 0x008fde0000000012 */
[----:B------:R-:W-:-:S15]  /*1230*/  NOP ;  /* 0x0000000000007918 */ /* 0x000fde0000000000 */
[----:B------:R-:W-:-:S15]  /*1240*/  NOP ;  /* 0x0000000000007918 */ /* 0x000fde0000000000 */
[----:B------:R-:W-:-:S15]  /*1250*/  NOP ;  /* 0x0000000000007918 */ /* 0x000fde0000000000 */
[----:B------:R-:W-:-:S04]  /*1260*/  NOP ;  /* 0x0000000000007918 */ /* 0x000fc80000000000 */
[----:B------:R-:W3:-:S15]  /*1270*/  DADD R16, -R16, 1 ;  /* 0x3ff0000010107429 */ /* 0x000ede0000000100 */
[----:B------:R-:W-:-:S15]  /*1280*/  NOP ;  /* 0x0000000000007918 */ /* 0x000fde0000000000 */
[----:B------:R-:W-:-:S15]  /*1290*/  NOP ;  /* 0x0000000000007918 */ /* 0x000fde0000000000 */
[----:B------:R-:W-:-:S15]  /*12a0*/  NOP ;  /* 0x0000000000007918 */ /* 0x000fde0000000000 */
[----:B------:R-:W-:-:S04]  /*12b0*/  NOP ;  /* 0x0000000000007918 */ /* 0x000fc80000000000 */
[----:B-----5:R-:W5:-:S15]  /*12c0*/  DFMA R20, R22, R20, -6 ;  /* 0xc01800001614742b */ /* 0x020f5e0000000014 */
[----:B------:R-:W-:-:S15]  /*12d0*/  NOP ;  /* 0x0000000000007918 */ /* 0x000fde0000000000 */
[----:B------:R-:W-:-:S15]  /*12e0*/  NOP ;  /* 0x0000000000007918 */ /* 0x000fde0000000000 */
[----:B------:R-:W-:-:S15]  /*12f0*/  NOP ;  /* 0x0000000000007918 */ /* 0x000fde0000000000 */
[----:B------:R-:W-:-:S04]  /*1300*/  NOP ;  /* 0x0000000000007918 */ /* 0x000fc80000000000 */
[----:B---3--:R-:W3:-:S15]  /*1310*/  DFMA R18, R16, R14, -2.25 ;  /* 0xc00200001012742b */ /* 0x008ede000000000e */
[----:B------:R-:W-:-:S15]  /*1320*/  NOP ;  /* 0x0000000000007918 */ /* 0x000fde0000000000 */
[----:B------:R-:W-:-:S15]  /*1330*/  NOP ;  /* 0x0000000000007918 */ /* 0x000fde0000000000 */
[----:B------:R-:W-:-:S15]  /*1340*/  NOP ;  /* 0x0000000000007918 */ /* 0x000fde0000000000 */
[----:B------:R-:W-:-:S04]  /*1350*/  NOP ;  /* 0x0000000000007918 */ /* 0x000fc80000000000 */
[----:B-----5:R-:W-:-:S15]  /*1360*/  DFMA R22, R22, R20, 3 ;  /* 0x400800001616742b */ /* 0x020fde0000000014 */
[----:B------:R-:W-:-:S15]  /*1370*/  NOP ;  /* 0x0000000000007918 */ /* 0x000fde0000000000 */
[----:B------:R-:W-:-:S15]  /*1380*/  NOP ;  /* 0x0000000000007918 */ /* 0x000fde0000000000 */
[----:B------:R-:W-:-:S15]  /*1390*/  NOP ;  /* 0x0000000000007918 */ /* 0x000fde0000000000 */
[----:B------:R-:W-:-:S04]  /*13a0*/  NOP ;  /* 0x0000000000007918 */ /* 0x000fc80000000000 */
[----:B---3--:R-:W3:-:S15]  /*13b0*/  DMUL R18, R16, R18 ;  /* 0x0000001210127228 */ /* 0x008ede0000000000 */
        /* <DEDUP_REMOVED lines=9> */
[----:B------:R-:W3:-:S15]  /*1450*/  DADD R16, R16, 1 ;  /* 0x3ff0000010107429 */ /* 0x000ede0000000000 */
[----:B------:R-:W-:-:S15]  /*1460*/  NOP ;  /* 0x0000000000007918 */ /* 0x000fde0000000000 */
[----:B------:R-:W-:-:S15]  /*1470*/  NOP ;  /* 0x0000000000007918 */ /* 0x000fde0000000000 */
[----:B------:R-:W-:-:S15]  /*1480*/  NOP ;  /* 0x0000000000007918 */ /* 0x000fde0000000000 */
[----:B------:R-:W-:-:S04]  /*1490*/  NOP ;  /* 0x0000000000007918 */ /* 0x000fc80000000000 */
[----:B---3--:R-:W3:-:S15]  /*14a0*/  DFMA R18, R16, -R30, 3.75 ;  /* 0x400e00001012742b */ /* 0x008ede000000081e */
        /* <DEDUP_REMOVED lines=14> */
[----:B------:R-:W3:-:S15]  /*1590*/  DFMA R16, R8, R14, -2.25 ;  /* 0xc00200000810742b */ /* 0x000ede000000000e */
        /* <DEDUP_REMOVED lines=34> */
[----:B------:R3:W5:Y:S02]  /*17c0*/  DADD R28, R8, 1 ;  /* 0x3ff00000081c7429 */ /* 0x0007640000000000 */
[----:B---3--:R-:W3:Y:S01]  /*17d0*/  I2F.RP R8, R2 ;  /* 0x0000000200087306 */ /* 0x008ee20000209400 */
[----:B------:R-:W-:-:S04]  /*17e0*/  IADD3 R9, PT, PT, R3, -0x1, RZ ;  /* 0xffffffff03097810 */ /* 0x000fc80007ffe0ff */
[C-C-:B------:R-:W-:Y:S02]  /*17f0*/  VIADDMNMX.RELU R3, R6.reuse, 0xffffffff, R9.reuse, PT ;  /* 0xffffffff06037846 */ /* 0x140fe40003801109 */
[C---:B------:R-:W-:Y:S02]  /*1800*/  VIMNMX.RELU R4, PT, PT, R6.reuse, R9, PT ;  /* 0x0000000906047248 */ /* 0x040fe40003fe1100 */
[C-C-:B------:R-:W-:Y:S02]  /*1810*/  VIADDMNMX.RELU R5, R6.reuse, 0x1, R9.reuse, PT ;  /* 0x0000000106057846 */ /* 0x140fe40003801109 */
[----:B------:R-:W-:Y:S02]  /*1820*/  VIADDMNMX.RELU R6, R6, 0x2, R9, PT ;  /* 0x0000000206067846 */ /* 0x000fe40003801109 */
[----:B------:R-:W-:Y:S01]  /*1830*/  VIADDMNMX.RELU R9, R10, 0x1, R13, PT ;  /* 0x000000010a097846 */ /* 0x000fe2000380110d */
[----:B---3--:R-:W3:Y:S02]  /*1840*/  MUFU.RCP R8, R8 ;  /* 0x0000000800087308 */ /* 0x008ee40000001000 */
[----:B---3--:R-:W-:Y:S01]  /*1850*/  VIADD R32, R8, 0xffffffe ;  /* 0x0ffffffe08207836 */ /* 0x008fe20000000000 */
[----:B------:R-:W-:-:S05]  /*1860*/  SHF.R.S32.HI R8, RZ, 0x1f, R12 ;  /* 0x0000001fff087819 */ /* 0x000fca000001140c */
[----:B------:R3:W2:Y:S01]  /*1870*/  F2I.FTZ.U32.TRUNC.NTZ R33, R32 ;  /* 0x0000002000217305 */ /* 0x0006a2000021f000 */
[----:B------:R-:W-:Y:S01]  /*1880*/  IMAD R37, R8, UR8, RZ ;  /* 0x0000000808257c24 */ /* 0x000fe2000f8e02ff */
[C---:B------:R-:W-:Y:S02]  /*1890*/  VIMNMX.RELU R8, PT, PT, R10.reuse, R13, PT ;  /* 0x0000000d0a087248 */ /* 0x040fe40003fe1100 */
[----:B------:R-:W-:Y:S01]  /*18a0*/  VIADDMNMX.RELU R10, R10, 0x2, R13, PT ;  /* 0x000000020a0a7846 */ /* 0x000fe2000380110d */
[C---:B------:R-:W-:Y:S02]  /*18b0*/  IMAD R37, R12.reuse, UR9, R37 ;  /* 0x000000090c257c24 */ /* 0x040fe4000f8e0225 */
[----:B------:R-:W-:-:S04]  /*18c0*/  IMAD.WIDE.U32 R12, R12, UR8, R34 ;  /* 0x000000080c0c7c25 */ /* 0x000fc8000f8e0022 */
[----:B---3--:R-:W-:Y:S02]  /*18d0*/  IMAD.MOV.U32 R32, RZ, RZ, RZ ;  /* 0x000000ffff207224 */ /* 0x008fe400078e00ff */
[----:B------:R-:W-:Y:S02]  /*18e0*/  IMAD.IADD R53, R37, 0x1, R13 ;  /* 0x0000000125357824 */ /* 0x000fe400078e020d */
[----:B--2---:R-:W-:-:S04]  /*18f0*/  IMAD.MOV R39, RZ, RZ, -R33 ;  /* 0x000000ffff277224 */ /* 0x004fc800078e0a21 */
[----:B------:R-:W-:-:S04]  /*1900*/  IMAD R39, R39, R2, RZ ;  /* 0x0000000227277224 */ /* 0x000fc800078e02ff */
[----:B------:R-:W-:-:S15]  /*1910*/  IMAD.HI.U32 R50, R33, R39, R32 ;  /* 0x0000002721327227 */ /* 0x000fde00078e0020 */
[----:B------:R-:W-:-:S02]  /*1920*/  NOP ;  /* 0x0000000000007918 */ /* 0x000fc40000000000 */
[----:B-----5:R-:W2:-:S15]  /*1930*/  DFMA R30, R28, -R30, 3.75 ;  /* 0x400e00001c1e742b */ /* 0x020e9e000000081e */
[----:B------:R-:W-:-:S15]  /*1940*/  NOP ;  /* 0x0000000000007918 */ /* 0x000fde0000000000 */
[----:B------:R-:W-:-:S15]  /*1950*/  NOP ;  /* 0x0000000000007918 */ /* 0x000fde0000000000 */
[----:B------:R-:W-:-:S15]  /*1960*/  NOP ;  /* 0x0000000000007918 */ /* 0x000fde0000000000 */
[----:B------:R-:W-:-:S04]  /*1970*/  NOP ;  /* 0x0000000000007918 */ /* 0x000fc80000000000 */
[----:B--2---:R-:W2:-:S15]  /*1980*/  DFMA R30, R28, R30, -6 ;  /* 0xc01800001c1e742b */ /* 0x004e9e000000001e */
[----:B------:R-:W-:-:S15]  /*1990*/  NOP ;  /* 0x0000000000007918 */ /* 0x000fde0000000000 */
[----:B------:R-:W-:-:S15]  /*19a0*/  NOP ;  /* 0x0000000000007918 */ /* 0x000fde0000000000 */
[----:B------:R-:W-:-:S15]  /*19b0*/  NOP ;  /* 0x0000000000007918 */ /* 0x000fde0000000000 */
[----:B------:R-:W-:-:S04]  /*19c0*/  NOP ;  /* 0x0000000000007918 */ /* 0x000fc80000000000 */
[----:B012-4-:R2:W3:Y:S02]  /*19d0*/  DFMA R28, R28, R30, 3 ;  /* 0x400800001c1c742b */ /* 0x0174e4000000001e */
.L_x_160:
[----:B0-----:R-:W0:Y:S01]  /*19e0*/  LDC R37, c[0x0][0x3b0] ;  /* 0x0000ec00ff257b82 */ /* 0x001e220000000800 */
[----:B--2---:R-:W-:Y:S01]  /*19f0*/  IABS R31, R52 ;  /* 0x00000034001f7213 */ /* 0x004fe20000000000 */
[----:B------:R-:W-:-:S04]  /*1a00*/  IMAD R41, R11, UR19, RZ ;  /* 0x000000130b297c24 */ /* 0x000fc8000f8e02ff */
[----:B------:R-:W-:-:S05]  /*1a10*/  IMAD.HI.U32 R30, R50, R31, RZ ;  /* 0x0000001f321e7227 */ /* 0x000fca00078e00ff */
[----:B------:R-:W-:Y:S02]  /*1a20*/  IADD3 R32, PT, PT, -R30, RZ, RZ ;  /* 0x000000ff1e207210 */ /* 0x000fe40007ffe1ff */
[----:B0-----:R-:W-:-:S05]  /*1a30*/  IABS R34, R37 ;  /* 0x0000002500227213 */ /* 0x001fca0000000000 */
[----:B------:R-:W-:-:S05]  /*1a40*/  IMAD R31, R34, R32, R31 ;  /* 0x00000020221f7224 */ /* 0x000fca00078e021f */
[----:B------:R-:W-:-:S13]  /*1a50*/  ISETP.GT.U32.AND P2, PT, R2, R31, PT ;  /* 0x0000001f0200720c */ /* 0x000fda0003f44070 */
[----:B------:R-:W-:Y:S01]  /*1a60*/  @!P2 IMAD.IADD R31, R31, 0x1, -R34 ;  /* 0x000000011f1fa824 */ /* 0x000fe200078e0a22 */
[----:B------:R-:W-:-:S04]  /*1a70*/  @!P2 IADD3 R30, PT, PT, R30, 0x1, RZ ;  /* 0x000000011e1ea810 */ /* 0x000fc80007ffe0ff */
[----:B------:R-:W-:Y:S02]  /*1a80*/  ISETP.GE.U32.AND P1, PT, R31, R2, PT ;  /* 0x000000021f00720c */ /* 0x000fe40003f26070 */
[----:B------:R-:W-:-:S04]  /*1a90*/  LOP3.LUT R31, R52, R37, RZ, 0x3c, !PT ;  /* 0x00000025341f7212 */ /* 0x000fc800078e3cff */
[----:B------:R-:W-:-:S07]  /*1aa0*/  ISETP.GE.AND P3, PT, R31, RZ, PT ;  /* 0x000000ff1f00720c */ /* 0x000fce0003f66270 */
[----:B------:R-:W-:-:S06]  /*1ab0*/  @P1 VIADD R30, R30, 0x1 ;  /* 0x000000011e1e1836 */ /* 0x000fcc0000000000 */
[----:B------:R-:W-:-:S04]  /*1ac0*/  @!P3 IADD3 R30, PT, PT, -R30, RZ, RZ ;  /* 0x000000ff1e1eb210 */ /* 0x000fc80007ffe1ff */
[----:B------:R-:W-:-:S04]  /*1ad0*/  SEL R57, R51, R30, !P0 ;  /* 0x0000001e33397207 */ /* 0x000fc80004000000 */
[--C-:B------:R-:W-:Y:S01]  /*1ae0*/  SHF.R.S32.HI R55, RZ, 0x1f, R57.reuse ;  /* 0x0000001fff377819 */ /* 0x100fe20000011439 */
[----:B------:R-:W-:Y:S02]  /*1af0*/  IMAD.MOV R35, RZ, RZ, -R57 ;  /* 0x000000ffff237224 */ /* 0x000fe400078e0a39 */
[----:B------:R-:W-:-:S04]  /*1b00*/  IMAD.WIDE.U32 R30, R57, UR12, RZ ;  /* 0x0000000c391e7c25 */ /* 0x000fc8000f8e00ff */
[----:B------:R-:W-:Y:S02]  /*1b10*/  IMAD R32, R55, UR12, RZ ;  /* 0x0000000c37207c24 */ /* 0x000fe4000f8e02ff */
[----:B------:R-:W-:Y:S02]  /*1b20*/  IMAD R56, R37, R35, R52 ;  /* 0x0000002325387224 */ /* 0x000fe400078e0234 */
[----:B------:R-:W-:-:S03]  /*1b30*/  IMAD R33, R57, UR13, R32 ;  /* 0x0000000d39217c24 */ /* 0x000fc6000f8e0220 */
[----:B------:R-:W-:Y:S02]  /*1b40*/  SHF.R.S32.HI R54, RZ, 0x1f, R56 ;  /* 0x0000001fff367819 */ /* 0x000fe40000011438 */
[----:B------:R-:W-:-:S03]  /*1b50*/  IADD3 R31, PT, PT, R31, R33, RZ ;  /* 0x000000211f1f7210 */ /* 0x000fc60007ffe0ff */
[----:B------:R-:W-:Y:S02]  /*1b60*/  IMAD R33, R54, UR16, RZ ;  /* 0x0000001036217c24 */ /* 0x000fe4000f8e02ff */
[----:B------:R-:W-:-:S04]  /*1b70*/  IMAD.WIDE.U32 R44, R4, UR10, R30 ;  /* 0x0000000a042c7c25 */ /* 0x000fc8000f8e001e */
[----:B------:R-:W-:-:S04]  /*1b80*/  IMAD.WIDE.U32 R42, R3, UR10, R30 ;  /* 0x0000000a032a7c25 */ /* 0x000fc8000f8e001e */
[----:B------:R-:W-:Y:S02]  /*1b90*/  IMAD R45, R4, UR11, R45 ;  /* 0x0000000b042d7c24 */ /* 0x000fe4000f8e022d */
[----:B------:R-:W-:Y:S02]  /*1ba0*/  IMAD R43, R3, UR11, R43 ;  /* 0x0000000b032b7c24 */ /* 0x000fe4000f8e022b */
[C---:B------:R-:W-:Y:S02]  /*1bb0*/  IMAD R46, R56.reuse, UR17, R33 ;  /* 0x00000011382e7c24 */ /* 0x040fe4000f8e0221 */
[----:B------:R-:W-:-:S04]  /*1bc0*/  IMAD.WIDE.U32 R44, R56, UR16, R44 ;  /* 0x00000010382c7c25 */ /* 0x000fc8000f8e002c */
[----:B------:R-:W-:Y:S01]  /*1bd0*/  IMAD.WIDE.U32 R42, R56, UR16, R42 ;  /* 0x00000010382a7c25 */ /* 0x000fe2000f8e002a */
[----:B------:R-:W-:-:S03]  /*1be0*/  IADD3 R45, PT, PT, R46, R45, RZ ;  /* 0x0000002d2e2d7210 */ /* 0x000fc60007ffe0ff */
[----:B------:R-:W-:Y:S02]  /*1bf0*/  IMAD.IADD R43, R43, 0x1, R46 ;  /* 0x000000012b2b7824 */ /* 0x000fe400078e022e */
        /* <DEDUP_REMOVED lines=9> */
[----:B------:R-:W-:Y:S01]  /*1c90*/  IMAD R37, R5, UR11, R37 ;  /* 0x0000000b05257c24 */ /* 0x000fe2000f8e0225 */
[----:B------:R-:W2:Y:S01]  /*1ca0*/  LDG.E.64 R32, desc[UR6][R32.64] ;  /* 0x0000000620207981 */ /* 0x000ea2000c1e1b00 */
[----:B------:R-:W-:-:S03]  /*1cb0*/  IMAD.WIDE.U32 R48, R56, UR16, R36 ;  /* 0x0000001038307c25 */ /* 0x000fc6000f8e0024 */
[----:B------:R-:W4:Y:S01]  /*1cc0*/  LDG.E.64 R34, desc[UR6][R34.64] ;  /* 0x0000000622227981 */ /* 0x000f22000c1e1b00 */
[----:B------:R-:W-:Y:S02]  /*1cd0*/  IMAD.IADD R49, R46, 0x1, R49 ;  /* 0x000000012e317824 */ /* 0x000fe400078e0231 */
[----:B------:R-:W-:-:S05]  /*1ce0*/  IMAD.WIDE.U32 R38, R11, UR18, R48 ;  /* 0x000000120b267c25 */ /* 0x000fca000f8e0030 */
[----:B------:R-:W-:Y:S02]  /*1cf0*/  IADD3 R37, PT, PT, R41, R39, RZ ;  /* 0x0000002729257210 */ /* 0x000fe40007ffe0ff */
[----:B------:R-:W-:-:S04]  /*1d00*/  LEA R36, P1, R38, UR14, 0x3 ;  /* 0x0000000e26247c11 */ /* 0x000fc8000f8218ff */
[----:B------:R-:W-:-:S06]  /*1d10*/  LEA.HI.X R37, R38, UR15, R37, 0x3, P1 ;  /* 0x0000000f26257c11 */ /* 0x000fcc00088f1c25 */
[----:B------:R-:W5:Y:S01]  /*1d20*/  LDG.E.64 R36, desc[UR6][R36.64] ;  /* 0x0000000624247981 */ /* 0x000f62000c1e1b00 */
[----:B------:R-:W-:-:S04]  /*1d30*/  IMAD.WIDE.U32 R30, R6, UR10, R30 ;  /* 0x0000000a061e7c25 */ /* 0x000fc8000f8e001e */
[----:B------:R-:W-:Y:S02]  /*1d40*/  IMAD R31, R6, UR11, R31 ;  /* 0x0000000b061f7c24 */ /* 0x000fe4000f8e021f */
[----:B------:R-:W-:Y:S02]  /*1d50*/  IMAD R40, R8, UR19, RZ ;  /* 0x0000001308287c24 */ /* 0x000fe4000f8e02ff */
[----:B------:R-:W-:-:S04]  /*1d60*/  IMAD.WIDE.U32 R30, R56, UR16, R30 ;  /* 0x00000010381e7c25 */ /* 0x000fc8000f8e001e */
[----:B------:R-:W-:Y:S01]  /*1d70*/  IMAD.IADD R47, R46, 0x1, R31 ;  /* 0x000000012e2f7824 */ /* 0x000fe200078e021f */
[----:B------:R-:W-:Y:S01]  /*1d80*/  MOV R46, R30 ;  /* 0x0000001e002e7202 */ /* 0x000fe20000000f00 */
[----:B------:R-:W-:-:S04]  /*1d90*/  IMAD.WIDE.U32 R30, R8, UR18, R42 ;  /* 0x00000012081e7c25 */ /* 0x000fc8000f8e002a */
[----:B------:R-:W-:Y:S01]  /*1da0*/  IMAD.WIDE.U32 R38, R11, UR18, R46 ;  /* 0x000000120b267c25 */ /* 0x000fe2000f8e002e */
[----:B------:R-:W-:-:S03]  /*1db0*/  IADD3 R31, PT, PT, R31, R40, RZ ;  /* 0x000000281f1f7210 */ /* 0x000fc60007ffe0ff */
[----:B------:R-:W-:Y:S02]  /*1dc0*/  IMAD.IADD R41, R41, 0x1, R39 ;  /* 0x0000000129297824 */ /* 0x000fe400078e0227 */
[----:B------:R-:W-:Y:S01]  /*1dd0*/  IMAD.WIDE.U32 R58, R8, UR18, R48 ;  /* 0x00000012083a7c25 */ /* 0x000fe2000f8e0030 */
[----:B--2---:R-:W4:-:S15]  /*1de0*/  DMUL R32, R26, R32 ;  /* 0x000000201a207228 */ /* 0x004f1e0000000000 */
[----:B------:R-:W-:-:S15]  /*1df0*/  NOP ;  /* 0x0000000000007918 */ /* 0x000fde0000000000 */
[----:B------:R-:W-:-:S15]  /*1e00*/  NOP ;  /* 0x0000000000007918 */ /* 0x000fde0000000000 */
[----:B------:R-:W-:-:S15]  /*1e10*/  NOP ;  /* 0x0000000000007918 */ /* 0x000fde0000000000 */
[----:B------:R-:W-:-:S04]  /*1e20*/  NOP ;  /* 0x0000000000007918 */ /* 0x000fc80000000000 */
[----:B----4-:R0:W5:Y:S02]  /*1e30*/  DFMA R32, R24, R34, R32 ;  /* 0x000000221820722b */ /* 0x0101640000000020 */
[----:B0-----:R-:W-:-:S04]  /*1e40*/  LEA R34, P1, R38, UR14, 0x3 ;  /* 0x0000000e26227c11 */ /* 0x001fc8000f8218ff */
[----:B------:R-:W-:Y:S02]  /*1e50*/  LEA.HI.X R35, R38, UR15, R41, 0x3, P1 ;  /* 0x0000000f26237c11 */ /* 0x000fe400088f1c29 */
[----:B------:R-:W-:-:S04]  /*1e60*/  LEA R38, P1, R30, UR14, 0x3 ;  /* 0x0000000e1e267c11 */ /* 0x000fc8000f8218ff */
[----:B------:R-:W-:Y:S01]  /*1e70*/  LEA.HI.X R39, R30, UR15, R31, 0x3, P1 ;  /* 0x0000000f1e277c11 */ /* 0x000fe200088f1c1f */
[----:B------:R-:W-:Y:S01]  /*1e80*/  IMAD.WIDE.U32 R30, R8, UR18, R44 ;  /* 0x00000012081e7c25 */ /* 0x000fe2000f8e002c */
[----:B------:R-:W2:Y:S03]  /*1e90*/  LDG.E.64 R34, desc[UR6][R34.64] ;  /* 0x0000000622227981 */ /* 0x000ea6000c1e1b00 */
[----:B------:R-:W-:Y:S01]  /*1ea0*/  IMAD.IADD R31, R40, 0x1, R31 ;  /* 0x00000001281f7824 */ /* 0x000fe200078e021f */
[C---:B------:R-:W-:Y:S01]  /*1eb0*/  LEA R60, P1, R30.reuse, UR14, 0x3 ;  /* 0x0000000e1e3c7c11 */ /* 0x040fe2000f8218ff */
[----:B------:R-:W4:Y:S03]  /*1ec0*/  LDG.E.64 R38, desc[UR6][R38.64] ;  /* 0x0000000626267981 */ /* 0x000f26000c1e1b00 */
[----:B------:R-:W-:-:S15]  /*1ed0*/  LEA.HI.X R61, R30, UR15, R31, 0x3, P1 ;  /* 0x0000000f1e3d7c11 */ /* 0x000fde00088f1c1f */
[----:B------:R-:W-:-:S15]  /*1ee0*/  NOP ;  /* 0x0000000000007918 */ /* 0x000fde0000000000 */
[----:B------:R-:W-:-:S12]  /*1ef0*/  NOP ;  /* 0x0000000000007918 */ /* 0x000fd80000000000 */
[----:B-----5:R0:W2:Y:S02]  /*1f00*/  DFMA R30, R20, R36, R32 ;  /* 0x00000024141e722b */ /* 0x0200a40000000020 */
[----:B0-----:R-:W5:Y:S01]  /*1f10*/  LDG.E.64 R32, desc[UR6][R60.64] ;  /* 0x000000063c207981 */ /* 0x001f62000c1e1b00 */
[----:B------:R-:W-:Y:S02]  /*1f20*/  IADD3 R37, PT, PT, R40, R59, RZ ;  /* 0x0000003b28257210 */ /* 0x000fe40007ffe0ff */
[----:B------:R-:W-:-:S04]  /*1f30*/  LEA R36, P1, R58, UR14, 0x3 ;  /* 0x0000000e3a247c11 */ /* 0x000fc8000f8218ff */
[----:B------:R-:W-:-:S06]  /*1f40*/  LEA.HI.X R37, R58, UR15, R37, 0x3, P1 ;  /* 0x0000000f3a257c11 */ /* 0x000fcc00088f1c25 */
[----:B------:R-:W3:Y:S01]  /*1f50*/  LDG.E.64 R36, desc[UR6][R36.64] ;  /* 0x0000000624247981 */ /* 0x000ee2000c1e1b00 */
[----:B------:R-:W-:-:S15]  /*1f60*/  IMAD.WIDE.U32 R58, R8, UR18, R46 ;  /* 0x00000012083a7c25 */ /* 0x000fde000f8e002e */
[----:B------:R-:W-:-:S15]  /*1f70*/  NOP ;  /* 0x0000000000007918 */ /* 0x000fde0000000000 */
[----:B------:R-:W-:-:S15]  /*1f80*/  NOP ;  /* 0x0000000000007918 */ /* 0x000fde0000000000 */
[----:B------:R-:W-:-:S03]  /*1f90*/  NOP ;  /* 0x0000000000007918 */ /* 0x000fc60000000000 */
[----:B--2---:R0:W-:Y:S02]  /*1fa0*/  DFMA R30, R18, R34, R30 ;  /* 0x00000022121e722b */ /* 0x0041e4000000001e */
[----:B0-----:R-:W-:-:S15]  /*1fb0*/  IMAD.WIDE.U32 R34, R9, UR18, R42 ;  /* 0x0000001209227c25 */ /* 0x001fde000f8e002a */
[----:B------:R-:W-:-:S15]  /*1fc0*/  NOP ;  /* 0x0000000000007918 */ /* 0x000fde0000000000 */
[----:B------:R-:W-:-:S15]  /*1fd0*/  NOP ;  /* 0x0000000000007918 */ /* 0x000fde0000000000 */
[----:B------:R-:W-:-:S15]  /*1fe0*/  NOP ;  /* 0x0000000000007918 */ /* 0x000fde0000000000 */
[----:B------:R-:W-:-:S02]  /*1ff0*/  NOP ;  /* 0x0000000000007918 */ /* 0x000fc40000000000 */
[----:B-----5:R-:W4:-:S15]  /*2000*/  DMUL R32, R26, R32 ;  /* 0x000000201a207228 */ /* 0x020f1e0000000000 */
[----:B------:R-:W-:-:S15]  /*2010*/  NOP ;  /* 0x0000000000007918 */ /* 0x000fde0000000000 */
[----:B------:R-:W-:-:S15]  /*2020*/  NOP ;  /* 0x0000000000007918 */ /* 0x000fde0000000000 */
[----:B------:R-:W-:-:S15]  /*2030*/  NOP ;  /* 0x0000000000007918 */ /* 0x000fde0000000000 */
[----:B------:R-:W-:-:S04]  /*2040*/  NOP ;  /* 0x0000000000007918 */ /* 0x000fc80000000000 */
[----:B----4-:R0:W3:Y:S02]  /*2050*/  DFMA R32, R24, R38, R32 ;  /* 0x000000261820722b */ /* 0x0100e40000000020 */
[----:B0-----:R-:W-:Y:S01]  /*2060*/  IMAD.IADD R39, R40, 0x1, R59 ;  /* 0x0000000128277824 */ /* 0x001fe200078e023b */
[----:B------:R-:W-:Y:S01]  /*2070*/  LEA R38, P1, R58, UR14, 0x3 ;  /* 0x0000000e3a267c11 */ /* 0x000fe2000f8218ff */
[----:B------:R-:W-:-:S03]  /*2080*/  IMAD R59, R9, UR19, RZ ;  /* 0x00000013093b7c24 */ /* 0x000fc6000f8e02ff */
[----:B------:R-:W-:Y:S02]  /*2090*/  LEA.HI.X R39, R58, UR15, R39, 0x3, P1 ;  /* 0x0000000f3a277c11 */ /* 0x000fe400088f1c27 */
[----:B------:R-:W-:Y:S02]  /*20a0*/  IADD3 R35, PT, PT, R35, R59, RZ ;  /* 0x0000003b23237210 */ /* 0x000fe40007ffe0ff */
[C---:B------:R-:W-:Y:S02]  /*20b0*/  LEA R60, P1, R34.reuse, UR14, 0x3 ;  /* 0x0000000e223c7c11 */ /* 0x040fe4000f8218ff */
[----:B------:R-:W2:Y:S02]  /*20c0*/  LDG.E.64 R38, desc[UR6][R38.64] ;  /* 0x0000000626267981 */ /* 0x000ea4000c1e1b00 */
[----:B------:R-:W-:Y:S01]  /*20d0*/  LEA.HI.X R61, R34, UR15, R35, 0x3, P1 ;  /* 0x0000000f223d7c11 */ /* 0x000fe200088f1c23 */
[----:B------:R-:W-:-:S04]  /*20e0*/  IMAD.WIDE.U32 R34, R9, UR18, R44 ;  /* 0x0000001209227c25 */ /* 0x000fc8000f8e002c */
[----:B------:R-:W-:Y:S01]  /*20f0*/  IMAD.IADD R35, R59, 0x1, R35 ;  /* 0x000000013b237824 */ /* 0x000fe200078e0223 */
[----:B------:R-:W-:-:S04]  /*2100*/  LEA R40, P1, R34, UR14, 0x3 ;  /* 0x0000000e22287c11 */ /* 0x000fc8000f8218ff */
[----:B------:R-:W-:Y:S02]  /*2110*/  LEA.HI.X R41, R34, UR15, R35, 0x3, P1 ;  /* 0x0000000f22297c11 */ /* 0x000fe400088f1c23 */
[----:B------:R-:W4:-:S15]  /*2120*/  LDG.E.64 R34, desc[UR6][R60.64] ;  /* 0x000000063c227981 */ /* 0x000f1e000c1e1b00 */
[----:B------:R-:W-:-:S15]  /*2130*/  NOP ;  /* 0x0000000000007918 */ /* 0x000fde0000000000 */
[----:B------:R-:W-:-:S07]  /*2140*/  NOP ;  /* 0x0000000000007918 */ /* 0x000fce0000000000 */
[----:B---3--:R0:W2:Y:S02]  /*2150*/  DFMA R32, R20, R36, R32 ;  /* 0x000000241420722b */ /* 0x0080a40000000020 */
[----:B0-----:R0:W3:Y:S02]  /*2160*/  LDG.E.64 R36, desc[UR6][R40.64] ;  /* 0x0000000628247981 */ /* 0x0010e4000c1e1b00 */
[----:B0-----:R-:W-:-:S04]  /*2170*/  IMAD.WIDE.U32 R40, R9, UR18, R46 ;  /* 0x0000001209287c25 */ /* 0x001fc8000f8e002e */
[----:B------:R-:W-:-:S04]  /*2180*/  IMAD.WIDE.U32 R42, R10, UR18, R42 ;  /* 0x000000120a2a7c25 */ /* 0x000fc8000f8e002a */
[----:B------:R-:W-:-:S04]  /*2190*/  IMAD.WIDE.U32 R44, R10, UR18, R44 ;  /* 0x000000120a2c7c25 */ /* 0x000fc8000f8e002c */
        /* <DEDUP_REMOVED lines=10> */
[----:B---3--:R-:W4:-:S15]  /*2240*/  DMUL R36, R26, R36 ;  /* 0x000000241a247228 */ /* 0x008f1e0000000000 */
[----:B------:R-:W-:-:S15]  /*2250*/  NOP ;  /* 0x0000000000007918 */ /* 0x000fde0000000000 */
[----:B------:R-:W-:-:S15]  /*2260*/  NOP ;  /* 0x0000000000007918 */ /* 0x000fde0000000000 */
[----:B------:R-:W-:-:S15]  /*2270*/  NOP ;  /* 0x0000000000007918 */ /* 0x000fde0000000000 */
[----:B------:R-:W-:-:S04]  /*2280*/  NOP ;  /* 0x0000000000007918 */ /* 0x000fc80000000000 */
[----:B----4-:R0:W-:Y:S02]  /*2290*/  DFMA R34, R24, R34, R36 ;  /* 0x000000221822722b */ /* 0x0101e40000000024 */
[C---:B0-----:R-:W-:Y:S02]  /*22a0*/  IADD3 R37, PT, PT, R59.reuse, R39, RZ ;  /* 0x000000273b257210 */ /* 0x041fe40007ffe0ff */
[----:B------:R-:W-:Y:S01]  /*22b0*/  LEA R36, P1, R38, UR14, 0x3 ;  /* 0x0000000e26247c11 */ /* 0x000fe2000f8218ff */
[----:B------:R-:W-:-:S03]  /*22c0*/  IMAD.IADD R59, R59, 0x1, R41 ;  /* 0x000000013b3b7824 */ /* 0x000fc600078e0229 */
[----:B------:R-:W-:Y:S02]  /*22d0*/  LEA.HI.X R37, R38, UR15, R37, 0x3, P1 ;  /* 0x0000000f26257c11 */ /* 0x000fe400088f1c25 */
[----:B------:R-:W-:-:S04]  /*22e0*/  LEA R38, P1, R40, UR14, 0x3 ;  /* 0x0000000e28267c11 */ /* 0x000fc8000f8218ff */
[----:B------:R-:W-:Y:S01]  /*22f0*/  LEA.HI.X R39, R40, UR15, R59, 0x3, P1 ;  /* 0x0000000f28277c11 */ /* 0x000fe200088f1c3b */
[----:B------:R-:W-:Y:S01]  /*2300*/  IMAD R59, R10, UR19, RZ ;  /* 0x000000130a3b7c24 */ /* 0x000fe2000f8e02ff */
[----:B------:R-:W2:Y:S01]  /*2310*/  LDG.E.64 R36, desc[UR6][R36.64] ;  /* 0x0000000624247981 */ /* 0x000ea2000c1e1b00 */
[----:B------:R-:W-:-:S03]  /*2320*/  LEA R40, P1, R42, UR14, 0x3 ;  /* 0x0000000e2a287c11 */ /* 0x000fc6000f8218ff */
[----:B------:R-:W3:Y:S01]  /*2330*/  LDG.E.64 R38, desc[UR6][R38.64] ;  /* 0x0000000626267981 */ /* 0x000ee2000c1e1b00 */
[----:B------:R-:W-:Y:S01]  /*2340*/  IADD3 R41, PT, PT, R43, R59, RZ ;  /* 0x0000003b2b297210 */ /* 0x000fe20007ffe0ff */
[----:B------:R-:W-:-:S03]  /*2350*/  IMAD.IADD R43, R59, 0x1, R45 ;  /* 0x000000013b2b7824 */ /* 0x000fc600078e022d */
[----:B------:R-:W-:Y:S02]  /*2360*/  LEA.HI.X R41, R42, UR15, R41, 0x3, P1 ;  /* 0x0000000f2a297c11 */ /* 0x000fe400088f1c29 */
[----:B------:R-:W-:-:S04]  /*2370*/  LEA R42, P1, R44, UR14, 0x3 ;  /* 0x0000000e2c2a7c11 */ /* 0x000fc8000f8218ff */
[----:B------:R-:W-:Y:S01]  /*2380*/  LEA.HI.X R43, R44, UR15, R43, 0x3, P1 ;  /* 0x0000000f2c2b7c11 */ /* 0x000fe200088f1c2b */
[----:B------:R-:W-:Y:S01]  /*2390*/  IMAD.WIDE.U32 R44, R10, UR18, R48 ;  /* 0x000000120a2c7c25 */ /* 0x000fe2000f8e0030 */
[----:B------:R-:W4:Y:S04]  /*23a0*/  LDG.E.64 R40, desc[UR6][R40.64] ;  /* 0x0000000628287981 */ /* 0x000f28000c1e1b00 */
[C---:B------:R-:W-:Y:S01]  /*23b0*/  IADD3 R45, PT, PT, R59.reuse, R45, RZ ;  /* 0x0000002d3b2d7210 */ /* 0x040fe20007ffe0ff */
[----:B------:R-:W5:Y:S01]  /*23c0*/  LDG.E.64 R42, desc[UR6][R42.64] ;  /* 0x000000062a2a7981 */ /* 0x000f62000c1e1b00 */
[----:B------:R-:W-:Y:S01]  /*23d0*/  LEA R48, P1, R44, UR14, 0x3 ;  /* 0x0000000e2c307c11 */ /* 0x000fe2000f8218ff */
[----:B------:R-:W-:-:S03]  /*23e0*/  IMAD.IADD R59, R59, 0x1, R47 ;  /* 0x000000013b3b7824 */ /* 0x000fc600078e022f */
[----:B------:R-:W-:Y:S02]  /*23f0*/  LEA.HI.X R49, R44, UR15, R45, 0x3, P1 ;  /* 0x0000000f2c317c11 */ /* 0x000fe400088f1c2d */
[----:B------:R-:W-:-:S04]  /*2400*/  LEA R44, P1, R46, UR14, 0x3 ;  /* 0x0000000e2e2c7c11 */ /* 0x000fc8000f8218ff */
[----:B------:R-:W-:Y:S01]  /*2410*/  LEA.HI.X R45, R46, UR15, R59, 0x3, P1 ;  /* 0x0000000f2e2d7c11 */ /* 0x000fe200088f1c3b */
[----:B------:R-:W4:Y:S05]  /*2420*/  LDG.E.64 R48, desc[UR6][R48.64] ;  /* 0x0000000630307981 */ /* 0x000f2a000c1e1b00 */
[----:B------:R-:W4:Y:S09]  /*2430*/  LDG.E.64 R44, desc[UR6][R44.64] ;  /* 0x000000062c2c7981 */ /* 0x000f32000c1e1b00 */
[----:B------:R-:W0:Y:S01]  /*2440*/  DMUL R32, R16, R32 ;  /* 0x0000002010207228 */ /* 0x000e220000000000 */
[----:B------:R-:W-:-:S15]  /*2450*/  IADD3 R52, PT, PT, R7, R52, RZ ;  /* 0x0000003407347210 */ /* 0x000fde0007ffe0ff */
[----:B------:R-:W-:-:S15]  /*2460*/  NOP ;  /* 0x0000000000007918 */ /* 0x000fde0000000000 */
[----:B------:R-:W-:-:S15]  /*2470*/  NOP ;  /* 0x0000000000007918 */ /* 0x000fde0000000000 */
[----:B------:R-:W-:-:S15]  /*2480*/  NOP ;  /* 0x0000000000007918 */ /* 0x000fde0000000000 */
[----:B------:R-:W-:-:S03]  /*2490*/  NOP ;  /* 0x0000000000007918 */ /* 0x000fc60000000000 */
[----:B0-----:R0:W-:Y:S02]  /*24a0*/  DFMA R30, R22, R30, R32 ;  /* 0x0000001e161e722b */ /* 0x0011e40000000020 */
[----:B0-----:R-:W-:Y:S02]  /*24b0*/  MOV R32, R12 ;  /* 0x0000000c00207202 */ /* 0x001fe40000000f00 */
[----:B------:R-:W-:-:S03]  /*24c0*/  MOV R33, R53 ;  /* 0x0000003500217202 */ /* 0x000fc60000000f00 */
[----:B------:R-:W-:-:S15]  /*24d0*/  IMAD.WIDE.U32 R32, R57, UR20, R32 ;  /* 0x0000001439207c25 */ /* 0x000fde000f8e0020 */
[----:B------:R-:W-:-:S15]  /*24e0*/  NOP ;  /* 0x0000000000007918 */ /* 0x000fde0000000000 */
[----:B------:R-:W-:-:S15]  /*24f0*/  NOP ;  /* 0x0000000000007918 */ /* 0x000fde0000000000 */
[----:B------:R-:W-:-:S12]  /*2500*/  NOP ;  /* 0x0000000000007918 */ /* 0x000fd80000000000 */
[----:B--2---:R-:W3:-:S15]  /*2510*/  DFMA R34, R20, R36, R34 ;  /* 0x000000241422722b */ /* 0x004ede0000000022 */
        /* <DEDUP_REMOVED lines=9> */
[----:B0-----:R0:W-:Y:S02]  /*25b0*/  DFMA R30, R14, R34, R30 ;  /* 0x000000220e1e722b */ /* 0x0011e4000000001e */
[----:B0-----:R-:W-:-:S04]  /*25c0*/  IMAD R34, R55, UR20, RZ ;  /* 0x0000001437227c24 */ /* 0x001fc8000f8e02ff */
[----:B------:R-:W-:Y:S02]  /*25d0*/  IMAD R57, R57, UR21, R34 ;  /* 0x0000001539397c24 */ /* 0x000fe4000f8e0222 */
[----:B------:R-:W-:Y:S02]  /*25e0*/  IMAD R35, R54, UR22, RZ ;  /* 0x0000001636237c24 */ /* 0x000fe4000f8e02ff */
[----:B------:R-:W-:Y:S02]  /*25f0*/  IMAD.IADD R33, R33, 0x1, R57 ;  /* 0x0000000121217824 */ /* 0x000fe400078e0239 */
[C---:B------:R-:W-:Y:S02]  /*2600*/  IMAD R35, R56.reuse, UR23, R35 ;  /* 0x0000001738237c24 */ /* 0x040fe4000f8e0223 */
[----:B------:R-:W-:-:S05]  /*2610*/  IMAD.WIDE.U32 R32, R56, UR22, R32 ;  /* 0x0000001638207c25 */ /* 0x000fca000f8e0020 */
[----:B------:R-:W-:Y:S02]  /*2620*/  IADD3 R33, PT, PT, R33, R35, RZ ;  /* 0x0000002321217210 */ /* 0x000fe40007ffe0ff */
[----:B------:R-:W-:-:S04]  /*2630*/  LEA R34, P1, R32, UR24, 0x3 ;  /* 0x0000001820227c11 */ /* 0x000fc8000f8218ff */
[----:B------:R-:W-:Y:S02]  /*2640*/  LEA.HI.X R35, R32, UR25, R33, 0x3, P1 ;  /* 0x0000001920237c11 */ /* 0x000fe400088f1c21 */
[----:B------:R-:W-:-:S15]  /*2650*/  ISETP.GE.AND P1, PT, R52, R0, PT ;  /* 0x000000003400720c */ /* 0x000fde0003f26270 */
[----:B------:R-:W-:-:S15]  /*2660*/  NOP ;  /* 0x0000000000007918 */ /* 0x000fde0000000000 */
[----:B------:R-:W-:-:S07]  /*2670*/  NOP ;  /* 0x0000000000007918 */ /* 0x000fce0000000000 */
[----:B-----5:R-:W4:-:S15]  /*2680*/  DMUL R46, R26, R42 ;  /* 0x0000002a1a2e7228 */ /* 0x020f1e0000000000 */
[----:B------:R-:W-:-:S15]  /*2690*/  NOP ;  /* 0x0000000000007918 */ /* 0x000fde0000000000 */
[----:B------:R-:W-:-:S15]  /*26a0*/  NOP ;  /* 0x0000000000007918 */ /* 0x000fde0000000000 */
[----:B------:R-:W-:-:S15]  /*26b0*/  NOP ;  /* 0x0000000000007918 */ /* 0x000fde0000000000 */
[----:B------:R-:W-:-:S04]  /*26c0*/  NOP ;  /* 0x0000000000007918 */ /* 0x000fc80000000000 */
[----:B----4-:R-:W0:-:S15]  /*26d0*/  DFMA R46, R24, R40, R46 ;  /* 0x00000028182e722b */ /* 0x010e1e000000002e */
        /* <DEDUP_REMOVED lines=16> */
[----:B------:R-:W-:Y:S05]  /*27e0*/  @!P1 BRA `(.L_x_160) ;  /* 0xfffffff0007c9947 */ /* 0x000fea000383ffff */
[----:B------:R-:W-:Y:S05]  /*27f0*/  EXIT ;  /* 0x000000000000794d */ /* 0x000fea0003800000 */
.L_x_161:
        /* <DEDUP_REMOVED lines=16> */
.L_x_173:


//--------------------- .nv.shared.reserved.0     --------------------------
	.section	.nv.shared.reserved.0,"aw",@nobits
	.weak		__nv_reservedSMEM_offset_0_alias
	.size		__nv_reservedSMEM_offset_0_alias, 0, 64
	.other		__nv_reservedSMEM_offset_0_alias,@"STO_CUDA_RESERVED_SHARED STV_DEFAULT"
__nv_reservedSMEM_offset_0_alias:
	.zero		0
	.zero		64


//--------------------- .nv.global                --------------------------
	.section	.nv.global,"aw",@nobits
.nv.global:
	.type		_ZN51_INTERNAL_83c2e5dd_20_UpSampleBicubic2d_cu_80ee57ca4cuda3std3__48in_placeE,@object
	.size		_ZN51_INTERNAL_83c2e5dd_20_UpSampleBicubic2d_cu_80ee57ca4cuda3std3__48in_placeE,(_ZN51_INTERNAL_83c2e5dd_20_UpSampleBicubic2d_cu_80ee57ca4cuda3std6ranges3__45__cpo8distanceE - _ZN51_INTERNAL_83c2e5dd_20_UpSampleBicubic2d_cu_80ee57ca4cuda3std3__48in_placeE)
_ZN51_INTERNAL_83c2e5dd_20_UpSampleBicubic2d_cu_80ee57ca4cuda3std3__48in_placeE:
	.zero		1
	.type		_ZN51_INTERNAL_83c2e5dd_20_UpSampleBicubic2d_cu_80ee57ca4cuda3std6ranges3__45__cpo8distanceE,@object
	.size		_ZN51_INTERNAL_83c2e5dd_20_UpSampleBicubic2d_cu_80ee57ca4cuda3std6ranges3__45__cpo8distanceE,(_ZN51_INTERNAL_83c2e5dd_20_UpSampleBicubic2d_cu_80ee57ca4cuda3std3__45__cpo6cbeginE - _ZN51_INTERNAL_83c2e5dd_20_UpSampleBicubic2d_cu_80ee57ca4cuda3std6ranges3__45__cpo8distanceE)
_ZN51_INTERNAL_83c2e5dd_20_UpSampleBicubic2d_cu_80ee57ca4cuda3std6ranges3__45__cpo8distanceE:
	.zero		1
	.type		_ZN51_INTERNAL_83c2e5dd_20_UpSampleBicubic2d_cu_80ee57ca4cuda3std3__45__cpo6cbeginE,@object
	.size		_ZN51_INTERNAL_83c2e5dd_20_UpSampleBicubic2d_cu_80ee57ca4cuda3std3__45__cpo6cbeginE,(_ZN51_INTERNAL_83c2e5dd_20_UpSampleBicubic2d_cu_80ee57ca4cuda3std6ranges3__45__cpo7advanceE - _ZN51_INTERNAL_83c2e5dd_20_UpSampleBicubic2d_cu_80ee57ca4cuda3std3__45__cpo6cbeginE)
_ZN51_INTERNAL_83c2e5dd_20_UpSampleBicubic2d_cu_80ee57ca4cuda3std3__45__cpo6cbeginE:
	.zero		1
	.type		_ZN51_INTERNAL_83c2e5dd_20_UpSampleBicubic2d_cu_80ee57ca4cuda3std6ranges3__45__cpo7advanceE,@object
	.size		_ZN51_INTERNAL_83c2e5dd_20_UpSampleBicubic2d_cu_80ee57ca4cuda3std6ranges3__45__cpo7advanceE,(_ZN51_INTERNAL_83c2e5dd_20_UpSampleBicubic2d_cu_80ee57ca4cuda3std3__45__cpo7crbeginE - _ZN51_INTERNAL_83c2e5dd_20_UpSampleBicubic2d_cu_80ee57ca4cuda3std6ranges3__45__cpo7advanceE)
_ZN51_INTERNAL_83c2e5dd_20_UpSampleBicubic2d_cu_80ee57ca4cuda3std6ranges3__45__cpo7advanceE:
	.zero		1
	.type		_ZN51_INTERNAL_83c2e5dd_20_UpSampleBicubic2d_cu_80ee57ca4cuda3std3__45__cpo7crbeginE,@object
	.size		_ZN51_INTERNAL_83c2e5dd_20_UpSampleBicubic2d_cu_80ee57ca4cuda3std3__45__cpo7crbeginE,(_ZN51_INTERNAL_83c2e5dd_20_UpSampleBicubic2d_cu_80ee57ca4cuda3std6ranges3__45__cpo4dataE - _ZN51_INTERNAL_83c2e5dd_20_UpSampleBicubic2d_cu_80ee57ca4cuda3std3__45__cpo7crbeginE)
_ZN51_INTERNAL_83c2e5dd_20_UpSampleBicubic2d_cu_80ee57ca4cuda3std3__45__cpo7crbeginE:
	.zero		1
	.type		_ZN51_INTERNAL_83c2e5dd_20_UpSampleBicubic2d_cu_80ee57ca4cuda3std6ranges3__45__cpo4dataE,@object
	.size		_ZN51_INTERNAL_83c2e5dd_20_UpSampleBicubic2d_cu_80ee57ca4cuda3std6ranges3__45__cpo4dataE,(_ZN51_INTERNAL_83c2e5dd_20_UpSampleBicubic2d_cu_80ee57ca4cuda3std6ranges3__45__cpo5beginE - _ZN51_INTERNAL_83c2e5dd_20_UpSampleBicubic2d_cu_80ee57ca4cuda3std6ranges3__45__cpo4dataE)
_ZN51_INTERNAL_83c2e5dd_20_UpSampleBicubic2d_cu_80ee57ca4cuda3std6ranges3__45__cpo4dataE:
	.zero		1
	.type		_ZN51_INTERNAL_83c2e5dd_20_UpSampleBicubic2d_cu_80ee57ca4cuda3std6ranges3__45__cpo5beginE,@object
	.size		_ZN51_INTERNAL_83c2e5dd_20_UpSampleBicubic2d_cu_80ee57ca4cuda3std6ranges3__45__cpo5beginE,(_ZN51_INTERNAL_83c2e5dd_20_UpSampleBicubic2d_cu_80ee57ca4cuda3std3__453_GLOBAL__N__83c2e5dd_20_UpSampleBicubic2d_cu_80ee57ca6ignoreE - _ZN51_INTERNAL_83c2e5dd_20_UpSampleBicubic2d_cu_80ee57ca4cuda3std6ranges3__45__cpo5beginE)
_ZN51_INTERNAL_83c2e5dd_20_UpSampleBicubic2d_cu_80ee57ca4cuda3std6ranges3__45__cpo5beginE:
	.zero		1
	.type		_ZN51_INTERNAL_83c2e5dd_20_UpSampleBicubic2d_cu_80ee57ca4cuda3std3__453_GLOBAL__N__83c2e5dd_20_UpSampleBicubic2d_cu_80ee57ca6ignoreE,@object
	.size		_ZN51_INTERNAL_83c2e5dd_20_UpSampleBicubic2d_cu_80ee57ca4cuda3std3__453_GLOBAL__N__83c2e5dd_20_UpSampleBicubic2d_cu_80ee57ca6ignoreE,(_ZN51_INTERNAL_83c2e5dd_20_UpSampleBicubic2d_cu_80ee57ca4cuda3std6ranges3__45__cpo4sizeE - _ZN51_INTERNAL_83c2e5dd_20_UpSampleBicubic2d_cu_80ee57ca4cuda3std3__453_GLOBAL__N__83c2e5dd_20_UpSampleBicubic2d_cu_80ee57ca6ignoreE)
_ZN51_INTERNAL_83c2e5dd_20_UpSampleBicubic2d_cu_80ee57ca4cuda3std3__453_GLOBAL__N__83c2e5dd_20_UpSampleBicubic2d_cu_80ee57ca6ignoreE:
	.zero		1
	.type		_ZN51_INTERNAL_83c2e5dd_20_UpSampleBicubic2d_cu_80ee57ca4cuda3std6ranges3__45__cpo4sizeE,@object
	.size		_ZN51_INTERNAL_83c2e5dd_20_UpSampleBicubic2d_cu_80ee57ca4cuda3std6ranges3__45__cpo4sizeE,(_ZN51_INTERNAL_83c2e5dd_20_UpSampleBicubic2d_cu_80ee57ca4cuda3std3__45__cpo5beginE - _ZN51_INTERNAL_83c2e5dd_20_UpSampleBicubic2d_cu_80ee57ca4cuda3std6ranges3__45__cpo4sizeE)
_ZN51_INTERNAL_83c2e5dd_20_UpSampleBicubic2d_cu_80ee57ca4cuda3std6ranges3__45__cpo4sizeE:
	.zero		1
	.type		_ZN51_INTERNAL_83c2e5dd_20_UpSampleBicubic2d_cu_80ee57ca4cuda3std3__45__cpo5beginE,@object
	.size		_ZN51_INTERNAL_83c2e5dd_20_UpSampleBicubic2d_cu_80ee57ca4cuda3std3__45__cpo5beginE,(_ZN51_INTERNAL_83c2e5dd_20_UpSampleBicubic2d_cu_80ee57ca4cuda3std6ranges3__45__cpo6cbeginE - _ZN51_INTERNAL_83c2e5dd_20_UpSampleBicubic2d_cu_80ee57ca4cuda3std3__45__cpo5beginE)
_ZN51_INTERNAL_83c2e5dd_20_UpSampleBicubic2d_cu_80ee57ca4cuda3std3__45__cpo5beginE:
	.zero		1
	.type		_ZN51_INTERNAL_83c2e5dd_20_UpSampleBicubic2d_cu_80ee57ca4cuda3std6ranges3__45__cpo6cbeginE,@object
	.size		_ZN51_INTERNAL_83c2e5dd_20_UpSampleBicubic2d_cu_80ee57ca4cuda3std6ranges3__45__cpo6cbeginE,(_ZN51_INTERNAL_83c2e5dd_20_UpSampleBicubic2d_cu_80ee57ca4cuda3std3__45__cpo6rbeginE - _ZN51_INTERNAL_83c2e5dd_20_UpSampleBicubic2d_cu_80ee57ca4cuda3std6ranges3__45__cpo6cbeginE)
_ZN51_INTERNAL_83c2e5dd_20_UpSampleBicubic2d_cu_80ee57ca4cuda3std6ranges3__45__cpo6cbeginE:
	.zero		1
	.type		_ZN51_INTERNAL_83c2e5dd_20_UpSampleBicubic2d_cu_80ee57ca4cuda3std3__45__cpo6rbeginE,@object
	.size		_ZN51_INTERNAL_83c2e5dd_20_UpSampleBicubic2d_cu_80ee57ca4cuda3std3__45__cpo6rbeginE,(_ZN51_INTERNAL_83c2e5dd_20_UpSampleBicubic2d_cu_80ee57ca4cuda3std6ranges3__45__cpo4nextE - _ZN51_INTERNAL_83c2e5dd_20_UpSampleBicubic2d_cu_80ee57ca4cuda3std3__45__cpo6rbeginE)
_ZN51_INTERNAL_83c2e5dd_20_UpSampleBicubic2d_cu_80ee57ca4cuda3std3__45__cpo6rbeginE:
	.zero		1
	.type		_ZN51_INTERNAL_83c2e5dd_20_UpSampleBicubic2d_cu_80ee57ca4cuda3std6ranges3__45__cpo4nextE,@object
	.size		_ZN51_INTERNAL_83c2e5dd_20_UpSampleBicubic2d_cu_80ee57ca4cuda3std6ranges3__45__cpo4nextE,(_ZN51_INTERNAL_83c2e5dd_20_UpSampleBicubic2d_cu_80ee57ca4cuda3std6ranges3__45__cpo4swapE - _ZN51_INTERNAL_83c2e5dd_20_UpSampleBicubic2d_cu_80ee57ca4cuda3std6ranges3__45__cpo4nextE)
_ZN51_INTERNAL_83c2e5dd_20_UpSampleBicubic2d_cu_80ee57ca4cuda3std6ranges3__45__cpo4nextE:
	.zero		1
	.type		_ZN51_INTERNAL_83c2e5dd_20_UpSampleBicubic2d_cu_80ee57ca4cuda3std6ranges3__45__cpo4swapE,@object
	.size		_ZN51_INTERNAL_83c2e5dd_20_UpSampleBicubic2d_cu_80ee57ca4cuda3std6ranges3__45__cpo4swapE,(_ZN51_INTERNAL_83c2e5dd_20_UpSampleBicubic2d_cu_80ee57ca4cuda3std3__420unreachable_sentinelE - _ZN51_INTERNAL_83c2e5dd_20_UpSampleBicubic2d_cu_80ee57ca4cuda3std6ranges3__45__cpo4swapE)
_ZN51_INTERNAL_83c2e5dd_20_UpSampleBicubic2d_cu_80ee57ca4cuda3std6ranges3__45__cpo4swapE:
	.zero		1
	.type		_ZN51_INTERNAL_83c2e5dd_20_UpSampleBicubic2d_cu_80ee57ca4cuda3std3__420unreachable_sentinelE,@object
	.size		_ZN51_INTERNAL_83c2e5dd_20_UpSampleBicubic2d_cu_80ee57ca4cuda3std3__420unreachable_sentinelE,(_ZN51_INTERNAL_83c2e5dd_20_UpSampleBicubic2d_cu_80ee57ca6thrust24THRUST_300001_SM_1030_NS6system6detail10sequential3seqE - _ZN51_INTERNAL_83c2e5dd_20_UpSampleBicubic2d_cu_80ee57ca4cuda3std3__420unreachable_sentinelE)
_ZN51_INTERNAL_83c2e5dd_20_UpSampleBicubic2d_cu_80ee57ca4cuda3std3__420unreachable_sentinelE:
	.zero		1
	.type		_ZN51_INTERNAL_83c2e5dd_20_UpSampleBicubic2d_cu_80ee57ca6thrust24THRUST_300001_SM_1030_NS6system6detail10sequential3seqE,@object
	.size		_ZN51_INTERNAL_83c2e5dd_20_UpSampleBicubic2d_cu_80ee57ca6thrust24THRUST_300001_SM_1030_NS6system6detail10sequential3seqE,(_ZN51_INTERNAL_83c2e5dd_20_UpSampleBicubic2d_cu_80ee57ca4cuda3std3__45__cpo4cendE - _ZN51_INTERNAL_83c2e5dd_20_UpSampleBicubic2d_cu_80ee57ca6thrust24THRUST_300001_SM_1030_NS6system6detail10sequential3seqE)
_ZN51_INTERNAL_83c2e5dd_20_UpSampleBicubic2d_cu_80ee57ca6thrust24THRUST_300001_SM_1030_NS6system6detail10sequential3seqE:
	.zero		1
	.type		_ZN51_INTERNAL_83c2e5dd_20_UpSampleBicubic2d_cu_80ee57ca4cuda3std3__45__cpo4cendE,@object
	.size		_ZN51_INTERNAL_83c2e5dd_20_UpSampleBicubic2d_cu_80ee57ca4cuda3std3__45__cpo4cendE,(_ZN51_INTERNAL_83c2e5dd_20_UpSampleBicubic2d_cu_80ee57ca4cuda3std6ranges3__45__cpo9iter_swapE - _ZN51_INTERNAL_83c2e5dd_20_UpSampleBicubic2d_cu_80ee57ca4cuda3std3__45__cpo4cendE)
_ZN51_INTERNAL_83c2e5dd_20_UpSampleBicubic2d_cu_80ee57ca4cuda3std3__45__cpo4cendE:
	.zero		1
	.type		_ZN51_INTERNAL_83c2e5dd_20_UpSampleBicubic2d_cu_80ee57ca4cuda3std6ranges3__45__cpo9iter_swapE,@object
	.size		_ZN51_INTERNAL_83c2e5dd_20_UpSampleBicubic2d_cu_80ee57ca4cuda3std6ranges3__45__cpo9iter_swapE,(_ZN51_INTERNAL_83c2e5dd_20_UpSampleBicubic2d_cu_80ee57ca4cuda3std3__45__cpo5crendE - _ZN51_INTERNAL_83c2e5dd_20_UpSampleBicubic2d_cu_80ee57ca4cuda3std6ranges3__45__cpo9iter_swapE)
_ZN51_INTERNAL_83c2e5dd_20_UpSampleBicubic2d_cu_80ee57ca4cuda3std6ranges3__45__cpo9iter_swapE:
	.zero		1
	.type		_ZN51_INTERNAL_83c2e5dd_20_UpSampleBicubic2d_cu_80ee57ca4cuda3std3__45__cpo5crendE,@object
	.size		_ZN51_INTERNAL_83c2e5dd_20_UpSampleBicubic2d_cu_80ee57ca4cuda3std3__45__cpo5crendE,(_ZN51_INTERNAL_83c2e5dd_20_UpSampleBicubic2d_cu_80ee57ca4cuda3std6ranges3__45__cpo5cdataE - _ZN51_INTERNAL_83c2e5dd_20_UpSampleBicubic2d_cu_80ee57ca4cuda3std3__45__cpo5crendE)
_ZN51_INTERNAL_83c2e5dd_20_UpSampleBicubic2d_cu_80ee57ca4cuda3std3__45__cpo5crendE:
	.zero		1
	.type		_ZN51_INTERNAL_83c2e5dd_20_UpSampleBicubic2d_cu_80ee57ca4cuda3std6ranges3__45__cpo5cdataE,@object
	.size		_ZN51_INTERNAL_83c2e5dd_20_UpSampleBicubic2d_cu_80ee57ca4cuda3std6ranges3__45__cpo5cdataE,(_ZN51_INTERNAL_83c2e5dd_20_UpSampleBicubic2d_cu_80ee57ca4cuda3std6ranges3__45__cpo3endE - _ZN51_INTERNAL_83c2e5dd_20_UpSampleBicubic2d_cu_80ee57ca4cuda3std6ranges3__45__cpo5cdataE)
_ZN51_INTERNAL_83c2e5dd_20_UpSampleBicubic2d_cu_80ee57ca4cuda3std6ranges3__45__cpo5cdataE:
	.zero		1
	.type		_ZN51_INTERNAL_83c2e5dd_20_UpSampleBicubic2d_cu_80ee57ca4cuda3std6ranges3__45__cpo3endE,@object
	.size		_ZN51_INTERNAL_83c2e5dd_20_UpSampleBicubic2d_cu_80ee57ca4cuda3std6ranges3__45__cpo3endE,(_ZN51_INTERNAL_83c2e5dd_20_UpSampleBicubic2d_cu_80ee57ca4cuda3std3__419piecewise_constructE - _ZN51_INTERNAL_83c2e5dd_20_UpSampleBicubic2d_cu_80ee57ca4cuda3std6ranges3__45__cpo3endE)
_ZN51_INTERNAL_83c2e5dd_20_UpSampleBicubic2d_cu_80ee57ca4cuda3std6ranges3__45__cpo3endE:
	.zero		1
	.type		_ZN51_INTERNAL_83c2e5dd_20_UpSampleBicubic2d_cu_80ee57ca4cuda3std3__419piecewise_constructE,@object
	.size		_ZN51_INTERNAL_83c2e5dd_20_UpSampleBicubic2d_cu_80ee57ca4cuda3std3__419piecewise_constructE,(_ZN51_INTERNAL_83c2e5dd_20_UpSampleBicubic2d_cu_80ee57ca4cuda3std6ranges3__45__cpo5ssizeE - _ZN51_INTERNAL_83c2e5dd_20_UpSampleBicubic2d_cu_80ee57ca4cuda3std3__419piecewise_constructE)
_ZN51_INTERNAL_83c2e5dd_20_UpSampleBicubic2d_cu_80ee57ca4cuda3std3__419piecewise_constructE:
	.zero		1
	.type		_ZN51_INTERNAL_83c2e5dd_20_UpSampleBicubic2d_cu_80ee57ca4cuda3std6ranges3__45__cpo5ssizeE,@object
	.size		_ZN51_INTERNAL_83c2e5dd_20_UpSampleBicubic2d_cu_80ee57ca4cuda3std6ranges3__45__cpo5ssizeE,(_ZN51_INTERNAL_83c2e5dd_20_UpSampleBicubic2d_cu_80ee57ca4cuda3std3__45__cpo3endE - _ZN51_INTERNAL_83c2e5dd_20_UpSampleBicubic2d_cu_80ee57ca4cuda3std6ranges3__45__cpo5ssizeE)
_ZN51_INTERNAL_83c2e5dd_20_UpSampleBicubic2d_cu_80ee57ca4cuda3std6ranges3__45__cpo5ssizeE:
	.zero		1
	.type		_ZN51_INTERNAL_83c2e5dd_20_UpSampleBicubic2d_cu_80ee57ca4cuda3std3__45__cpo3endE,@object
	.size		_ZN51_INTERNAL_83c2e5dd_20_UpSampleBicubic2d_cu_80ee57ca4cuda3std3__45__cpo3endE,(_ZN51_INTERNAL_83c2e5dd_20_UpSampleBicubic2d_cu_80ee57ca4cuda3std6ranges3__45__cpo4cendE - _ZN51_INTERNAL_83c2e5dd_20_UpSampleBicubic2d_cu_80ee57ca4cuda3std3__45__cpo3endE)
_ZN51_INTERNAL_83c2e5dd_20_UpSampleBicubic2d_cu_80ee57ca4cuda3std3__45__cpo3endE:
	.zero		1
	.type		_ZN51_INTERNAL_83c2e5dd_20_UpSampleBicubic2d_cu_80ee57ca4cuda3std6ranges3__45__cpo4cendE,@object
	.size		_ZN51_INTERNAL_83c2e5dd_20_UpSampleBicubic2d_cu_80ee57ca4cuda3std6ranges3__45__cpo4cendE,(_ZN51_INTERNAL_83c2e5dd_20_UpSampleBicubic2d_cu_80ee57ca4cuda3std3__45__cpo4rendE - _ZN51_INTERNAL_83c2e5dd_20_UpSampleBicubic2d_cu_80ee57ca4cuda3std6ranges3__45__cpo4cendE)
_ZN51_INTERNAL_83c2e5dd_20_UpSampleBicubic2d_cu_80ee57ca4cuda3std6ranges3__45__cpo4cendE:
	.zero		1
	.type		_ZN51_INTERNAL_83c2e5dd_20_UpSampleBicubic2d_cu_80ee57ca4cuda3std3__45__cpo4rendE,@object
	.size		_ZN51_INTERNAL_83c2e5dd_20_UpSampleBicubic2d_cu_80ee57ca4cuda3std3__45__cpo4rendE,(_ZN51_INTERNAL_83c2e5dd_20_UpSampleBicubic2d_cu_80ee57ca4cuda3std6ranges3__45__cpo4prevE - _ZN51_INTERNAL_83c2e5dd_20_UpSampleBicubic2d_cu_80ee57ca4cuda3std3__45__cpo4rendE)
_ZN51_INTERNAL_83c2e5dd_20_UpSampleBicubic2d_cu_80ee57ca4cuda3std3__45__cpo4rendE:
	.zero		1
	.type		_ZN51_INTERNAL_83c2e5dd_20_UpSampleBicubic2d_cu_80ee57ca4cuda3std6ranges3__45__cpo4prevE,@object
	.size		_ZN51_INTERNAL_83c2e5dd_20_UpSampleBicubic2d_cu_80ee57ca4cuda3std6ranges3__45__cpo4prevE,(_ZN51_INTERNAL_83c2e5dd_20_UpSampleBicubic2d_cu_80ee57ca4cuda3std6ranges3__45__cpo9iter_moveE - _ZN51_INTERNAL_83c2e5dd_20_UpSampleBicubic2d_cu_80ee57ca4cuda3std6ranges3__45__cpo4prevE)
_ZN51_INTERNAL_83c2e5dd_20_UpSampleBicubic2d_cu_80ee57ca4cuda3std6ranges3__45__cpo4prevE:
	.zero		1
	.type		_ZN51_INTERNAL_83c2e5dd_20_UpSampleBicubic2d_cu_80ee57ca4cuda3std6ranges3__45__cpo9iter_moveE,@object
	.size		_ZN51_INTERNAL_83c2e5dd_20_UpSampleBicubic2d_cu_80ee57ca4cuda3std6ranges3__45__cpo9iter_moveE,(.L_13 - _ZN51_INTERNAL_83c2e5dd_20_UpSampleBicubic2d_cu_80ee57ca4cuda3std6ranges3__45__cpo9iter_moveE)
_ZN51_INTERNAL_83c2e5dd_20_UpSampleBicubic2d_cu_80ee57ca4cuda3std6ranges3__45__cpo9iter_moveE:
	.zero		1
.L_13:


//--------------------- .nv.constant0._ZN2at6native53_GLOBAL__N__83c2e5dd_20_UpSampleBicubic2d_cu_80ee57ca37upsample_bicubic2d_backward_out_frameIN3c108BFloat16EfEEviT0_S5_bNS_27GenericPackedTensorAccessorIT_Lm4ENS_16DefaultPtrTraitsElEENS6_IKS7_Lm4ES8_lEE --------------------------
	.section	.nv.constant0._ZN2at6native53_GLOBAL__N__83c2e5dd_20_UpSampleBicubic2d_cu_80ee57ca37upsample_bicubic2d_backward_out_frameIN3c108BFloat16EfEEviT0_S5_bNS_27GenericPackedTensorAccessorIT_Lm4ENS_16DefaultPtrTraitsElEENS6_IKS7_Lm4ES8_lEE,"a",@progbits
	.sectionflags	@""
	.align	4
.nv.constant0._ZN2at6native53_GLOBAL__N__83c2e5dd_20_UpSampleBicubic2d_cu_80ee57ca37upsample_bicubic2d_backward_out_frameIN3c108BFloat16EfEEviT0_S5_bNS_27GenericPackedTensorAccessorIT_Lm4ENS_16DefaultPtrTraitsElEENS6_IKS7_Lm4ES8_lEE:
	.zero		1056


//--------------------- .nv.constant0._ZN2at6native53_GLOBAL__N__83c2e5dd_20_UpSampleBicubic2d_cu_80ee57ca37upsample_bicubic2d_backward_out_frameIN3c104HalfEfEEviT0_S5_bNS_27GenericPackedTensorAccessorIT_Lm4ENS_16DefaultPtrTraitsElEENS6_IKS7_Lm4ES8_lEE --------------------------
	.section	.nv.constant0._ZN2at6native53_GLOBAL__N__83c2e5dd_20_UpSampleBicubic2d_cu_80ee57ca37upsample_bicubic2d_backward_out_frameIN3c104HalfEfEEviT0_S5_bNS_27GenericPackedTensorAccessorIT_Lm4ENS_16DefaultPtrTraitsElEENS6_IKS7_Lm4ES8_lEE,"a",@progbits
	.sectionflags	@""
	.align	4
.nv.constant0._ZN2at6native53_GLOBAL__N__83c2e5dd_20_UpSampleBicubic2d_cu_80ee57ca37upsample_bicubic2d_backward_out_frameIN3c104HalfEfEEviT0_S5_bNS_27GenericPackedTensorAccessorIT_Lm4ENS_16DefaultPtrTraitsElEENS6_IKS7_Lm4ES8_lEE:
	.zero		1056


//--------------------- .nv.constant0._ZN2at6native53_GLOBAL__N__83c2e5dd_20_UpSampleBicubic2d_cu_80ee57ca37upsample_bicubic2d_backward_out_frameIffEEviT0_S3_bNS_27GenericPackedTensorAccessorIT_Lm4ENS_16DefaultPtrTraitsElEENS4_IKS5_Lm4ES6_lEE --------------------------
	.section	.nv.constant0._ZN2at6native53_GLOBAL__N__83c2e5dd_20_UpSampleBicubic2d_cu_80ee57ca37upsample_bicubic2d_backward_out_frameIffEEviT0_S3_bNS_27GenericPackedTensorAccessorIT_Lm4ENS_16DefaultPtrTraitsElEENS4_IKS5_Lm4ES6_lEE,"a",@progbits
	.sectionflags	@""
	.align	4
.nv.constant0._ZN2at6native53_GLOBAL__N__83c2e5dd_20_UpSampleBicubic2d_cu_80ee57ca37upsample_bicubic2d_backward_out_frameIffEEviT0_S3_bNS_27GenericPackedTensorAccessorIT_Lm4ENS_16DefaultPtrTraitsElEENS4_IKS5_Lm4ES6_lEE:
	.zero		1056


//--------------------- .nv.constant0._ZN2at6native53_GLOBAL__N__83c2e5dd_20_UpSampleBicubic2d_cu_80ee57ca37upsample_bicubic2d_backward_out_frameIddEEviT0_S3_bNS_27GenericPackedTensorAccessorIT_Lm4ENS_16DefaultPtrTraitsElEENS4_IKS5_Lm4ES6_lEE --------------------------
	.section	.nv.constant0._ZN2at6native53_GLOBAL__N__83c2e5dd_20_UpSampleBicubic2d_cu_80ee57ca37upsample_bicubic2d_backward_out_frameIddEEviT0_S3_bNS_27GenericPackedTensorAccessorIT_Lm4ENS_16DefaultPtrTraitsElEENS4_IKS5_Lm4ES6_lEE,"a",@progbits
	.sectionflags	@""
	.align	4
.nv.constant0._ZN2at6native53_GLOBAL__N__83c2e5dd_20_UpSampleBicubic2d_cu_80ee57ca37upsample_bicubic2d_backward_out_frameIddEEviT0_S3_bNS_27GenericPackedTensorAccessorIT_Lm4ENS_16DefaultPtrTraitsElEENS4_IKS5_Lm4ES6_lEE:
	.zero		1072


//--------------------- .nv.constant0._ZN2at6native53_GLOBAL__N__83c2e5dd_20_UpSampleBicubic2d_cu_80ee57ca28upsample_bicubic2d_out_frameIN3c108BFloat16EfEEviT0_S5_bNS_27GenericPackedTensorAccessorIKT_Lm4ENS_16DefaultPtrTraitsElEENS6_IS7_Lm4ES9_lEE --------------------------
	.section	.nv.constant0._ZN2at6native53_GLOBAL__N__83c2e5dd_20_UpSampleBicubic2d_cu_80ee57ca28upsample_bicubic2d_out_frameIN3c108BFloat16EfEEviT0_S5_bNS_27GenericPackedTensorAccessorIKT_Lm4ENS_16DefaultPtrTraitsElEENS6_IS7_Lm4ES9_lEE,"a",@progbits
	.sectionflags	@""
	.align	4
.nv.constant0._ZN2at6native53_GLOBAL__N__83c2e5dd_20_UpSampleBicubic2d_cu_80ee57ca28upsample_bicubic2d_out_frameIN3c108BFloat16EfEEviT0_S5_bNS_27GenericPackedTensorAccessorIKT_Lm4ENS_16DefaultPtrTraitsElEENS6_IS7_Lm4ES9_lEE:
	.zero		1056


//--------------------- .nv.constant0._ZN2at6native53_GLOBAL__N__83c2e5dd_20_UpSampleBicubic2d_cu_80ee57ca37upsample_bicubic2d_out_frame_parallelIN3c108BFloat16EfEEviT0_S5_bNS_27GenericPackedTensorAccessorIKT_Lm4ENS_16DefaultPtrTraitsElEENS6_IS7_Lm4ES9_lEE --------------------------
	.section	.nv.constant0._ZN2at6native53_GLOBAL__N__83c2e5dd_20_UpSampleBicubic2d_cu_80ee57ca37upsample_bicubic2d_out_frame_parallelIN3c108BFloat16EfEEviT0_S5_bNS_27GenericPackedTensorAccessorIKT_Lm4ENS_16DefaultPtrTraitsElEENS6_IS7_Lm4ES9_lEE,"a",@progbits
	.sectionflags	@""
	.align	4
.nv.constant0._ZN2at6native53_GLOBAL__N__83c2e5dd_20_UpSampleBicubic2d_cu_80ee57ca37upsample_bicubic2d_out_frame_parallelIN3c108BFloat16EfEEviT0_S5_bNS_27GenericPackedTensorAccessorIKT_Lm4ENS_16DefaultPtrTraitsElEENS6_IS7_Lm4ES9_lEE:
	.zero		1056


//--------------------- .nv.constant0._ZN2at6native53_GLOBAL__N__83c2e5dd_20_UpSampleBicubic2d_cu_80ee57ca28upsample_bicubic2d_out_frameIN3c104HalfEfEEviT0_S5_bNS_27GenericPackedTensorAccessorIKT_Lm4ENS_16DefaultPtrTraitsElEENS6_IS7_Lm4ES9_lEE --------------------------
	.section	.nv.constant0._ZN2at6native53_GLOBAL__N__83c2e5dd_20_UpSampleBicubic2d_cu_80ee57ca28upsample_bicubic2d_out_frameIN3c104HalfEfEEviT0_S5_bNS_27GenericPackedTensorAccessorIKT_Lm4ENS_16DefaultPtrTraitsElEENS6_IS7_Lm4ES9_lEE,"a",@progbits
	.sectionflags	@""
	.align	4
.nv.constant0._ZN2at6native53_GLOBAL__N__83c2e5dd_20_UpSampleBicubic2d_cu_80ee57ca28upsample_bicubic2d_out_frameIN3c104HalfEfEEviT0_S5_bNS_27GenericPackedTensorAccessorIKT_Lm4ENS_16DefaultPtrTraitsElEENS6_IS7_Lm4ES9_lEE:
	.zero		1056


//--------------------- .nv.constant0._ZN2at6native53_GLOBAL__N__83c2e5dd_20_UpSampleBicubic2d_cu_80ee57ca37upsample_bicubic2d_out_frame_parallelIN3c104HalfEfEEviT0_S5_bNS_27GenericPackedTensorAccessorIKT_Lm4ENS_16DefaultPtrTraitsElEENS6_IS7_Lm4ES9_lEE --------------------------
	.section	.nv.constant0._ZN2at6native53_GLOBAL__N__83c2e5dd_20_UpSampleBicubic2d_cu_80ee57ca37upsample_bicubic2d_out_frame_parallelIN3c104HalfEfEEviT0_S5_bNS_27GenericPackedTensorAccessorIKT_Lm4ENS_16DefaultPtrTraitsElEENS6_IS7_Lm4ES9_lEE,"a",@progbits
	.sectionflags	@""
	.align	4
.nv.constant0._ZN2at6native53_GLOBAL__N__83c2e5dd_20_UpSampleBicubic2d_cu_80ee57ca37upsample_bicubic2d_out_frame_parallelIN3c104HalfEfEEviT0_S5_bNS_27GenericPackedTensorAccessorIKT_Lm4ENS_16DefaultPtrTraitsElEENS6_IS7_Lm4ES9_lEE:
	.zero		1056


//--------------------- .nv.constant0._ZN2at6native53_GLOBAL__N__83c2e5dd_20_UpSampleBicubic2d_cu_80ee57ca28upsample_bicubic2d_out_frameIffEEviT0_S3_bNS_27GenericPackedTensorAccessorIKT_Lm4ENS_16DefaultPtrTraitsElEENS4_IS5_Lm4ES7_lEE --------------------------
	.section	.nv.constant0._ZN2at6native53_GLOBAL__N__83c2e5dd_20_UpSampleBicubic2d_cu_80ee57ca28upsample_bicubic2d_out_frameIffEEviT0_S3_bNS_27GenericPackedTensorAccessorIKT_Lm4ENS_16DefaultPtrTraitsElEENS4_IS5_Lm4ES7_lEE,"a",@progbits
	.sectionflags	@""
	.align	4
.nv.constant0._ZN2at6native53_GLOBAL__N__83c2e5dd_20_UpSampleBicubic2d_cu_80ee57ca28upsample_bicubic2d_out_frameIffEEviT0_S3_bNS_27GenericPackedTensorAccessorIKT_Lm4ENS_16DefaultPtrTraitsElEENS4_IS5_Lm4ES7_lEE:
	.zero		1056


//--------------------- .nv.constant0._ZN2at6native53_GLOBAL__N__83c2e5dd_20_UpSampleBicubic2d_cu_80ee57ca37upsample_bicubic2d_out_frame_parallelIffEEviT0_S3_bNS_27GenericPackedTensorAccessorIKT_Lm4ENS_16DefaultPtrTraitsElEENS4_IS5_Lm4ES7_lEE --------------------------
	.section	.nv.constant0._ZN2at6native53_GLOBAL__N__83c2e5dd_20_UpSampleBicubic2d_cu_80ee57ca37upsample_bicubic2d_out_frame_parallelIffEEviT0_S3_bNS_27GenericPackedTensorAccessorIKT_Lm4ENS_16DefaultPtrTraitsElEENS4_IS5_Lm4ES7_lEE,"a",@progbits
	.sectionflags	@""
	.align	4
.nv.constant0._ZN2at6native53_GLOBAL__N__83c2e5dd_20_UpSampleBicubic2d_cu_80ee57ca37upsample_bicubic2d_out_frame_parallelIffEEviT0_S3_bNS_27GenericPackedTensorAccessorIKT_Lm4ENS_16DefaultPtrTraitsElEENS4_IS5_Lm4ES7_lEE:
	.zero		1056


//--------------------- .nv.constant0._ZN2at6native53_GLOBAL__N__83c2e5dd_20_UpSampleBicubic2d_cu_80ee57ca28upsample_bicubic2d_out_frameIddEEviT0_S3_bNS_27GenericPackedTensorAccessorIKT_Lm4ENS_16DefaultPtrTraitsElEENS4_IS5_Lm4ES7_lEE --------------------------
	.section	.nv.constant0._ZN2at6native53_GLOBAL__N__83c2e5dd_20_UpSampleBicubic2d_cu_80ee57ca28upsample_bicubic2d_out_frameIddEEviT0_S3_bNS_27GenericPackedTensorAccessorIKT_Lm4ENS_16DefaultPtrTraitsElEENS4_IS5_Lm4ES7_lEE,"a",@progbits
	.sectionflags	@""
	.align	4
.nv.constant0._ZN2at6native53_GLOBAL__N__83c2e5dd_20_UpSampleBicubic2d_cu_80ee57ca28upsample_bicubic2d_out_frameIddEEviT0_S3_bNS_27GenericPackedTensorAccessorIKT_Lm4ENS_16DefaultPtrTraitsElEENS4_IS5_Lm4ES7_lEE:
	.zero		1072


//--------------------- .nv.constant0._ZN2at6native53_GLOBAL__N__83c2e5dd_20_UpSampleBicubic2d_cu_80ee57ca37upsample_bicubic2d_out_frame_parallelIddEEviT0_S3_bNS_27GenericPackedTensorAccessorIKT_Lm4ENS_16DefaultPtrTraitsElEENS4_IS5_Lm4ES7_lEE --------------------------
	.section	.nv.constant0._ZN2at6native53_GLOBAL__N__83c2e5dd_20_UpSampleBicubic2d_cu_80ee57ca37upsample_bicubic2d_out_frame_parallelIddEEviT0_S3_bNS_27GenericPackedTensorAccessorIKT_Lm4ENS_16DefaultPtrTraitsElEENS4_IS5_Lm4ES7_lEE,"a",@progbits
	.sectionflags	@""
	.align	4
.nv.constant0._ZN2at6native53_GLOBAL__N__83c2e5dd_20_UpSampleBicubic2d_cu_80ee57ca37upsample_bicubic2d_out_frame_parallelIddEEviT0_S3_bNS_27GenericPackedTensorAccessorIKT_Lm4ENS_16DefaultPtrTraitsElEENS4_IS5_Lm4ES7_lEE:
	.zero		1072


//--------------------- SYMBOLS --------------------------

	.type		.nv.reservedSmem.offset0,@object
	.size		.nv.reservedSmem.offset0,0x4
